//
// Generated by NVIDIA NVVM Compiler
//
// Compiler Build ID: CL-36424714
// Cuda compilation tools, release 13.0, V13.0.88
// Based on NVVM 20.0.0
//

.version 9.0
.target sm_100
.address_size 64

	// .globl	_Z12setup_kernelP19curandStateMRG32k3a
.extern .func  (.param .b32 func_retval0) vprintf
(
	.param .b64 vprintf_param_0,
	.param .b64 vprintf_param_1
)
;
.global .align 4 .b8 precalc_xorwow_matrix[102400];
.global .align 4 .b8 precalc_xorwow_offset_matrix[102400];
.global .align 4 .b8 mrg32k3aM1[2304];
.global .align 4 .b8 mrg32k3aM2[2304];
.global .align 4 .b8 mrg32k3aM1SubSeq[2016];
.global .align 4 .b8 mrg32k3aM2SubSeq[2016];
.global .align 4 .b8 mrg32k3aM1Seq[2304];
.global .align 4 .b8 mrg32k3aM2Seq[2304];
.const .align 8 .b8 __cr_lgamma_table[72];
.global .align 1 .b8 $str[16] = {32, 105, 100, 61, 37, 100, 32, 120, 61, 37, 46, 53, 108, 102, 10};

.visible .entry _Z12setup_kernelP19curandStateMRG32k3a(
	.param .u64 .ptr .align 1 _Z12setup_kernelP19curandStateMRG32k3a_param_0
)
{
	.reg .pred 	%p<577>;
	.reg .b32 	%r<188>;
	.reg .b64 	%rd<38>;
	.reg .b64 	%fd<3742>;

	ld.param.u64 	%rd10, [_Z12setup_kernelP19curandStateMRG32k3a_param_0];
	cvta.to.global.u64 	%rd11, %rd10;
	mov.u32 	%r67, %tid.x;
	mov.u32 	%r68, %ctaid.x;
	mad.lo.s32 	%r1, %r68, 3, %r67;
	add.s32 	%r2, %r1, 293;
	mul.wide.s32 	%rd12, %r1, 48;
	add.s64 	%rd1, %rd11, %rd12;
	mov.b32 	%r69, 12345;
	st.global.u32 	[%rd1], %r69;
	st.global.u32 	[%rd1+12], %r69;
	st.global.u32 	[%rd1+4], %r69;
	st.global.u32 	[%rd1+16], %r69;
	st.global.u32 	[%rd1+8], %r69;
	st.global.u32 	[%rd1+20], %r69;
	setp.eq.s32 	%p1, %r2, 0;
	mov.f64 	%fd3738, 0d40C81C8000000000;
	mov.f64 	%fd3739, %fd3738;
	mov.f64 	%fd3740, %fd3738;
	mov.f64 	%fd3741, %fd3738;
	@%p1 bra 	$L__BB0_2;
	xor.b32  	%r70, %r2, 1431655765;
	setp.gt.s32 	%p2, %r1, -294;
	selp.b32 	%r71, -1431655766, 1431655765, %p2;
	cvt.rn.f64.u32 	%fd10, %r70;
	mul.f64 	%fd11, %fd10, 0d3EE0000000000000;
	cvt.rmi.f64.f64 	%fd12, %fd11;
	mul.f64 	%fd13, %fd12, 0d4100000000000000;
	sub.f64 	%fd14, %fd10, %fd13;
	mul.f64 	%fd15, %fd12, 0d40C81C8000000000;
	div.rn.f64 	%fd16, %fd15, 0d41EFFFFFE5E00000;
	cvt.rmi.f64.f64 	%fd17, %fd16;
	mul.f64 	%fd18, %fd17, 0d41EFFFFFE5E00000;
	sub.f64 	%fd19, %fd15, %fd18;
	setp.lt.f64 	%p3, %fd19, 0d0000000000000000;
	add.f64 	%fd20, %fd19, 0d41EFFFFFE5E00000;
	selp.f64 	%fd21, %fd20, %fd19, %p3;
	mul.f64 	%fd22, %fd14, 0d40C81C8000000000;
	div.rn.f64 	%fd23, %fd22, 0d41EFFFFFE5E00000;
	cvt.rmi.f64.f64 	%fd24, %fd23;
	mul.f64 	%fd25, %fd24, 0d41EFFFFFE5E00000;
	sub.f64 	%fd26, %fd22, %fd25;
	setp.lt.f64 	%p4, %fd26, 0d0000000000000000;
	add.f64 	%fd27, %fd26, 0d41EFFFFFE5E00000;
	selp.f64 	%fd28, %fd27, %fd26, %p4;
	fma.rn.f64 	%fd29, %fd21, 0d4100000000000000, %fd28;
	div.rn.f64 	%fd30, %fd29, 0d41EFFFFFE5E00000;
	cvt.rmi.f64.f64 	%fd31, %fd30;
	mul.f64 	%fd32, %fd31, 0d41EFFFFFE5E00000;
	sub.f64 	%fd33, %fd29, %fd32;
	setp.lt.f64 	%p5, %fd33, 0d0000000000000000;
	add.f64 	%fd34, %fd33, 0d41EFFFFFE5E00000;
	selp.f64 	%fd35, %fd34, %fd33, %p5;
	setp.lt.f64 	%p6, %fd35, 0d0000000000000000;
	add.f64 	%fd36, %fd35, 0d41EFFFFFE5E00000;
	selp.f64 	%fd37, %fd36, %fd35, %p6;
	cvt.rzi.u32.f64 	%r72, %fd37;
	cvt.rn.f64.u32 	%fd38, %r71;
	mul.f64 	%fd39, %fd38, 0d3EE0000000000000;
	cvt.rmi.f64.f64 	%fd40, %fd39;
	mul.f64 	%fd41, %fd40, 0d4100000000000000;
	sub.f64 	%fd42, %fd38, %fd41;
	mul.f64 	%fd43, %fd40, 0d40C81C8000000000;
	div.rn.f64 	%fd44, %fd43, 0d41EFFFFFE5E00000;
	cvt.rmi.f64.f64 	%fd45, %fd44;
	mul.f64 	%fd46, %fd45, 0d41EFFFFFE5E00000;
	sub.f64 	%fd47, %fd43, %fd46;
	setp.lt.f64 	%p7, %fd47, 0d0000000000000000;
	add.f64 	%fd48, %fd47, 0d41EFFFFFE5E00000;
	selp.f64 	%fd49, %fd48, %fd47, %p7;
	mul.f64 	%fd50, %fd42, 0d40C81C8000000000;
	div.rn.f64 	%fd51, %fd50, 0d41EFFFFFE5E00000;
	cvt.rmi.f64.f64 	%fd52, %fd51;
	mul.f64 	%fd53, %fd52, 0d41EFFFFFE5E00000;
	sub.f64 	%fd54, %fd50, %fd53;
	setp.lt.f64 	%p8, %fd54, 0d0000000000000000;
	add.f64 	%fd55, %fd54, 0d41EFFFFFE5E00000;
	selp.f64 	%fd56, %fd55, %fd54, %p8;
	fma.rn.f64 	%fd57, %fd49, 0d4100000000000000, %fd56;
	div.rn.f64 	%fd58, %fd57, 0d41EFFFFFE5E00000;
	cvt.rmi.f64.f64 	%fd59, %fd58;
	mul.f64 	%fd60, %fd59, 0d41EFFFFFE5E00000;
	sub.f64 	%fd61, %fd57, %fd60;
	setp.lt.f64 	%p9, %fd61, 0d0000000000000000;
	add.f64 	%fd62, %fd61, 0d41EFFFFFE5E00000;
	selp.f64 	%fd63, %fd62, %fd61, %p9;
	setp.lt.f64 	%p10, %fd63, 0d0000000000000000;
	add.f64 	%fd64, %fd63, 0d41EFFFFFE5E00000;
	selp.f64 	%fd65, %fd64, %fd63, %p10;
	cvt.rzi.u32.f64 	%r73, %fd65;
	st.global.v2.u32 	[%rd1], {%r72, %r73};
	div.rn.f64 	%fd66, %fd43, 0d41EFFFF4D7600000;
	cvt.rmi.f64.f64 	%fd67, %fd66;
	mul.f64 	%fd68, %fd67, 0d41EFFFF4D7600000;
	sub.f64 	%fd69, %fd43, %fd68;
	setp.lt.f64 	%p11, %fd69, 0d0000000000000000;
	add.f64 	%fd70, %fd69, 0d41EFFFF4D7600000;
	selp.f64 	%fd71, %fd70, %fd69, %p11;
	div.rn.f64 	%fd72, %fd50, 0d41EFFFF4D7600000;
	cvt.rmi.f64.f64 	%fd73, %fd72;
	mul.f64 	%fd74, %fd73, 0d41EFFFF4D7600000;
	sub.f64 	%fd75, %fd50, %fd74;
	setp.lt.f64 	%p12, %fd75, 0d0000000000000000;
	add.f64 	%fd76, %fd75, 0d41EFFFF4D7600000;
	selp.f64 	%fd77, %fd76, %fd75, %p12;
	fma.rn.f64 	%fd78, %fd71, 0d4100000000000000, %fd77;
	div.rn.f64 	%fd79, %fd78, 0d41EFFFF4D7600000;
	cvt.rmi.f64.f64 	%fd80, %fd79;
	mul.f64 	%fd81, %fd80, 0d41EFFFF4D7600000;
	sub.f64 	%fd82, %fd78, %fd81;
	setp.lt.f64 	%p13, %fd82, 0d0000000000000000;
	add.f64 	%fd83, %fd82, 0d41EFFFF4D7600000;
	selp.f64 	%fd84, %fd83, %fd82, %p13;
	setp.lt.f64 	%p14, %fd84, 0d0000000000000000;
	add.f64 	%fd85, %fd84, 0d41EFFFF4D7600000;
	selp.f64 	%fd86, %fd85, %fd84, %p14;
	cvt.rzi.u32.f64 	%r74, %fd86;
	st.global.v2.u32 	[%rd1+8], {%r72, %r74};
	div.rn.f64 	%fd87, %fd15, 0d41EFFFF4D7600000;
	cvt.rmi.f64.f64 	%fd88, %fd87;
	mul.f64 	%fd89, %fd88, 0d41EFFFF4D7600000;
	sub.f64 	%fd90, %fd15, %fd89;
	setp.lt.f64 	%p15, %fd90, 0d0000000000000000;
	add.f64 	%fd91, %fd90, 0d41EFFFF4D7600000;
	selp.f64 	%fd92, %fd91, %fd90, %p15;
	div.rn.f64 	%fd93, %fd22, 0d41EFFFF4D7600000;
	cvt.rmi.f64.f64 	%fd94, %fd93;
	mul.f64 	%fd95, %fd94, 0d41EFFFF4D7600000;
	sub.f64 	%fd96, %fd22, %fd95;
	setp.lt.f64 	%p16, %fd96, 0d0000000000000000;
	add.f64 	%fd97, %fd96, 0d41EFFFF4D7600000;
	selp.f64 	%fd98, %fd97, %fd96, %p16;
	fma.rn.f64 	%fd99, %fd92, 0d4100000000000000, %fd98;
	div.rn.f64 	%fd100, %fd99, 0d41EFFFF4D7600000;
	cvt.rmi.f64.f64 	%fd101, %fd100;
	mul.f64 	%fd102, %fd101, 0d41EFFFF4D7600000;
	sub.f64 	%fd103, %fd99, %fd102;
	setp.lt.f64 	%p17, %fd103, 0d0000000000000000;
	add.f64 	%fd104, %fd103, 0d41EFFFF4D7600000;
	selp.f64 	%fd105, %fd104, %fd103, %p17;
	setp.lt.f64 	%p18, %fd105, 0d0000000000000000;
	add.f64 	%fd106, %fd105, 0d41EFFFF4D7600000;
	selp.f64 	%fd107, %fd106, %fd105, %p18;
	cvt.rzi.u32.f64 	%r75, %fd107;
	st.global.v2.u32 	[%rd1+16], {%r75, %r74};
	cvt.rn.f64.u32 	%fd3741, %r72;
	cvt.rn.f64.u32 	%fd3740, %r73;
	cvt.rn.f64.u32 	%fd3739, %r74;
	cvt.rn.f64.u32 	%fd3738, %r75;
$L__BB0_2:
	ld.param.u64 	%rd31, [_Z12setup_kernelP19curandStateMRG32k3a_param_0];
	ld.global.u32 	%r78, [mrg32k3aM1SubSeq];
	cvt.rn.f64.u32 	%fd108, %r78;
	mul.f64 	%fd109, %fd108, 0d3EE0000000000000;
	cvt.rmi.f64.f64 	%fd110, %fd109;
	mul.f64 	%fd111, %fd110, 0d4100000000000000;
	sub.f64 	%fd112, %fd108, %fd111;
	ld.global.u32 	%r79, [mrg32k3aM1SubSeq+4];
	cvt.rn.f64.u32 	%fd113, %r79;
	mul.f64 	%fd114, %fd113, 0d3EE0000000000000;
	cvt.rmi.f64.f64 	%fd115, %fd114;
	mul.f64 	%fd116, %fd115, 0d4100000000000000;
	sub.f64 	%fd117, %fd113, %fd116;
	ld.global.u32 	%r80, [mrg32k3aM1SubSeq+8];
	cvt.rn.f64.u32 	%fd118, %r80;
	mul.f64 	%fd119, %fd118, 0d3EE0000000000000;
	cvt.rmi.f64.f64 	%fd120, %fd119;
	mul.f64 	%fd121, %fd120, 0d4100000000000000;
	sub.f64 	%fd122, %fd118, %fd121;
	div.rn.f64 	%fd123, %fd110, 0d41EFFFFFE5E00000;
	cvt.rmi.f64.f64 	%fd124, %fd123;
	mul.f64 	%fd125, %fd124, 0d41EFFFFFE5E00000;
	sub.f64 	%fd126, %fd110, %fd125;
	setp.lt.f64 	%p19, %fd126, 0d0000000000000000;
	add.f64 	%fd127, %fd126, 0d41EFFFFFE5E00000;
	selp.f64 	%fd128, %fd127, %fd126, %p19;
	div.rn.f64 	%fd129, %fd112, 0d41EFFFFFE5E00000;
	cvt.rmi.f64.f64 	%fd130, %fd129;
	mul.f64 	%fd131, %fd130, 0d41EFFFFFE5E00000;
	sub.f64 	%fd132, %fd112, %fd131;
	setp.lt.f64 	%p20, %fd132, 0d0000000000000000;
	add.f64 	%fd133, %fd132, 0d41EFFFFFE5E00000;
	selp.f64 	%fd134, %fd133, %fd132, %p20;
	fma.rn.f64 	%fd135, %fd128, 0d4100000000000000, %fd134;
	div.rn.f64 	%fd136, %fd135, 0d41EFFFFFE5E00000;
	cvt.rmi.f64.f64 	%fd137, %fd136;
	mul.f64 	%fd138, %fd137, 0d41EFFFFFE5E00000;
	sub.f64 	%fd139, %fd135, %fd138;
	setp.lt.f64 	%p21, %fd139, 0d0000000000000000;
	add.f64 	%fd140, %fd139, 0d41EFFFFFE5E00000;
	selp.f64 	%fd141, %fd140, %fd139, %p21;
	setp.lt.f64 	%p22, %fd141, 0d0000000000000000;
	add.f64 	%fd142, %fd141, 0d41EFFFFFE5E00000;
	selp.f64 	%fd143, %fd142, %fd141, %p22;
	mul.f64 	%fd144, %fd115, 0d0000000000000000;
	div.rn.f64 	%fd145, %fd144, 0d41EFFFFFE5E00000;
	cvt.rmi.f64.f64 	%fd146, %fd145;
	mul.f64 	%fd147, %fd146, 0d41EFFFFFE5E00000;
	sub.f64 	%fd148, %fd144, %fd147;
	setp.lt.f64 	%p23, %fd148, 0d0000000000000000;
	add.f64 	%fd149, %fd148, 0d41EFFFFFE5E00000;
	selp.f64 	%fd150, %fd149, %fd148, %p23;
	mul.f64 	%fd151, %fd117, 0d0000000000000000;
	div.rn.f64 	%fd152, %fd151, 0d41EFFFFFE5E00000;
	cvt.rmi.f64.f64 	%fd153, %fd152;
	mul.f64 	%fd154, %fd153, 0d41EFFFFFE5E00000;
	sub.f64 	%fd155, %fd151, %fd154;
	setp.lt.f64 	%p24, %fd155, 0d0000000000000000;
	add.f64 	%fd156, %fd155, 0d41EFFFFFE5E00000;
	selp.f64 	%fd157, %fd156, %fd155, %p24;
	fma.rn.f64 	%fd158, %fd150, 0d4100000000000000, %fd157;
	div.rn.f64 	%fd159, %fd158, 0d41EFFFFFE5E00000;
	cvt.rmi.f64.f64 	%fd160, %fd159;
	mul.f64 	%fd161, %fd160, 0d41EFFFFFE5E00000;
	sub.f64 	%fd162, %fd158, %fd161;
	setp.lt.f64 	%p25, %fd162, 0d0000000000000000;
	add.f64 	%fd163, %fd162, 0d41EFFFFFE5E00000;
	selp.f64 	%fd164, %fd163, %fd162, %p25;
	setp.lt.f64 	%p26, %fd164, 0d0000000000000000;
	add.f64 	%fd165, %fd164, 0d41EFFFFFE5E00000;
	selp.f64 	%fd166, %fd165, %fd164, %p26;
	add.f64 	%fd167, %fd143, %fd166;
	mul.f64 	%fd168, %fd120, 0d0000000000000000;
	div.rn.f64 	%fd169, %fd168, 0d41EFFFFFE5E00000;
	cvt.rmi.f64.f64 	%fd170, %fd169;
	mul.f64 	%fd171, %fd170, 0d41EFFFFFE5E00000;
	sub.f64 	%fd172, %fd168, %fd171;
	setp.lt.f64 	%p27, %fd172, 0d0000000000000000;
	add.f64 	%fd173, %fd172, 0d41EFFFFFE5E00000;
	selp.f64 	%fd174, %fd173, %fd172, %p27;
	mul.f64 	%fd175, %fd122, 0d0000000000000000;
	div.rn.f64 	%fd176, %fd175, 0d41EFFFFFE5E00000;
	cvt.rmi.f64.f64 	%fd177, %fd176;
	mul.f64 	%fd178, %fd177, 0d41EFFFFFE5E00000;
	sub.f64 	%fd179, %fd175, %fd178;
	setp.lt.f64 	%p28, %fd179, 0d0000000000000000;
	add.f64 	%fd180, %fd179, 0d41EFFFFFE5E00000;
	selp.f64 	%fd181, %fd180, %fd179, %p28;
	fma.rn.f64 	%fd182, %fd174, 0d4100000000000000, %fd181;
	div.rn.f64 	%fd183, %fd182, 0d41EFFFFFE5E00000;
	cvt.rmi.f64.f64 	%fd184, %fd183;
	mul.f64 	%fd185, %fd184, 0d41EFFFFFE5E00000;
	sub.f64 	%fd186, %fd182, %fd185;
	setp.lt.f64 	%p29, %fd186, 0d0000000000000000;
	add.f64 	%fd187, %fd186, 0d41EFFFFFE5E00000;
	selp.f64 	%fd188, %fd187, %fd186, %p29;
	setp.lt.f64 	%p30, %fd188, 0d0000000000000000;
	add.f64 	%fd189, %fd188, 0d41EFFFFFE5E00000;
	selp.f64 	%fd190, %fd189, %fd188, %p30;
	add.f64 	%fd191, %fd167, %fd190;
	div.rn.f64 	%fd192, %fd191, 0d41EFFFFFE5E00000;
	cvt.rmi.f64.f64 	%fd193, %fd192;
	mul.f64 	%fd194, %fd193, 0d41EFFFFFE5E00000;
	sub.f64 	%fd195, %fd191, %fd194;
	setp.lt.f64 	%p31, %fd195, 0d0000000000000000;
	add.f64 	%fd196, %fd195, 0d41EFFFFFE5E00000;
	selp.f64 	%fd197, %fd196, %fd195, %p31;
	mul.f64 	%fd198, %fd110, 0d0000000000000000;
	div.rn.f64 	%fd199, %fd198, 0d41EFFFFFE5E00000;
	cvt.rmi.f64.f64 	%fd200, %fd199;
	mul.f64 	%fd201, %fd200, 0d41EFFFFFE5E00000;
	sub.f64 	%fd202, %fd198, %fd201;
	setp.lt.f64 	%p32, %fd202, 0d0000000000000000;
	add.f64 	%fd203, %fd202, 0d41EFFFFFE5E00000;
	selp.f64 	%fd204, %fd203, %fd202, %p32;
	mul.f64 	%fd205, %fd112, 0d0000000000000000;
	div.rn.f64 	%fd206, %fd205, 0d41EFFFFFE5E00000;
	cvt.rmi.f64.f64 	%fd207, %fd206;
	mul.f64 	%fd208, %fd207, 0d41EFFFFFE5E00000;
	sub.f64 	%fd209, %fd205, %fd208;
	setp.lt.f64 	%p33, %fd209, 0d0000000000000000;
	add.f64 	%fd210, %fd209, 0d41EFFFFFE5E00000;
	selp.f64 	%fd211, %fd210, %fd209, %p33;
	fma.rn.f64 	%fd212, %fd204, 0d4100000000000000, %fd211;
	div.rn.f64 	%fd213, %fd212, 0d41EFFFFFE5E00000;
	cvt.rmi.f64.f64 	%fd214, %fd213;
	mul.f64 	%fd215, %fd214, 0d41EFFFFFE5E00000;
	sub.f64 	%fd216, %fd212, %fd215;
	setp.lt.f64 	%p34, %fd216, 0d0000000000000000;
	add.f64 	%fd217, %fd216, 0d41EFFFFFE5E00000;
	selp.f64 	%fd218, %fd217, %fd216, %p34;
	setp.lt.f64 	%p35, %fd218, 0d0000000000000000;
	add.f64 	%fd219, %fd218, 0d41EFFFFFE5E00000;
	selp.f64 	%fd220, %fd219, %fd218, %p35;
	div.rn.f64 	%fd221, %fd115, 0d41EFFFFFE5E00000;
	cvt.rmi.f64.f64 	%fd222, %fd221;
	mul.f64 	%fd223, %fd222, 0d41EFFFFFE5E00000;
	sub.f64 	%fd224, %fd115, %fd223;
	setp.lt.f64 	%p36, %fd224, 0d0000000000000000;
	add.f64 	%fd225, %fd224, 0d41EFFFFFE5E00000;
	selp.f64 	%fd226, %fd225, %fd224, %p36;
	div.rn.f64 	%fd227, %fd117, 0d41EFFFFFE5E00000;
	cvt.rmi.f64.f64 	%fd228, %fd227;
	mul.f64 	%fd229, %fd228, 0d41EFFFFFE5E00000;
	sub.f64 	%fd230, %fd117, %fd229;
	setp.lt.f64 	%p37, %fd230, 0d0000000000000000;
	add.f64 	%fd231, %fd230, 0d41EFFFFFE5E00000;
	selp.f64 	%fd232, %fd231, %fd230, %p37;
	fma.rn.f64 	%fd233, %fd226, 0d4100000000000000, %fd232;
	div.rn.f64 	%fd234, %fd233, 0d41EFFFFFE5E00000;
	cvt.rmi.f64.f64 	%fd235, %fd234;
	mul.f64 	%fd236, %fd235, 0d41EFFFFFE5E00000;
	sub.f64 	%fd237, %fd233, %fd236;
	setp.lt.f64 	%p38, %fd237, 0d0000000000000000;
	add.f64 	%fd238, %fd237, 0d41EFFFFFE5E00000;
	selp.f64 	%fd239, %fd238, %fd237, %p38;
	setp.lt.f64 	%p39, %fd239, 0d0000000000000000;
	add.f64 	%fd240, %fd239, 0d41EFFFFFE5E00000;
	selp.f64 	%fd241, %fd240, %fd239, %p39;
	add.f64 	%fd242, %fd220, %fd241;
	add.f64 	%fd243, %fd242, %fd190;
	div.rn.f64 	%fd244, %fd243, 0d41EFFFFFE5E00000;
	cvt.rmi.f64.f64 	%fd245, %fd244;
	mul.f64 	%fd246, %fd245, 0d41EFFFFFE5E00000;
	sub.f64 	%fd247, %fd243, %fd246;
	setp.lt.f64 	%p40, %fd247, 0d0000000000000000;
	add.f64 	%fd248, %fd247, 0d41EFFFFFE5E00000;
	selp.f64 	%fd249, %fd248, %fd247, %p40;
	add.f64 	%fd250, %fd220, %fd166;
	div.rn.f64 	%fd251, %fd120, 0d41EFFFFFE5E00000;
	cvt.rmi.f64.f64 	%fd252, %fd251;
	mul.f64 	%fd253, %fd252, 0d41EFFFFFE5E00000;
	sub.f64 	%fd254, %fd120, %fd253;
	setp.lt.f64 	%p41, %fd254, 0d0000000000000000;
	add.f64 	%fd255, %fd254, 0d41EFFFFFE5E00000;
	selp.f64 	%fd256, %fd255, %fd254, %p41;
	div.rn.f64 	%fd257, %fd122, 0d41EFFFFFE5E00000;
	cvt.rmi.f64.f64 	%fd258, %fd257;
	mul.f64 	%fd259, %fd258, 0d41EFFFFFE5E00000;
	sub.f64 	%fd260, %fd122, %fd259;
	setp.lt.f64 	%p42, %fd260, 0d0000000000000000;
	add.f64 	%fd261, %fd260, 0d41EFFFFFE5E00000;
	selp.f64 	%fd262, %fd261, %fd260, %p42;
	fma.rn.f64 	%fd263, %fd256, 0d4100000000000000, %fd262;
	div.rn.f64 	%fd264, %fd263, 0d41EFFFFFE5E00000;
	cvt.rmi.f64.f64 	%fd265, %fd264;
	mul.f64 	%fd266, %fd265, 0d41EFFFFFE5E00000;
	sub.f64 	%fd267, %fd263, %fd266;
	setp.lt.f64 	%p43, %fd267, 0d0000000000000000;
	add.f64 	%fd268, %fd267, 0d41EFFFFFE5E00000;
	selp.f64 	%fd269, %fd268, %fd267, %p43;
	setp.lt.f64 	%p44, %fd269, 0d0000000000000000;
	add.f64 	%fd270, %fd269, 0d41EFFFFFE5E00000;
	selp.f64 	%fd271, %fd270, %fd269, %p44;
	add.f64 	%fd272, %fd250, %fd271;
	div.rn.f64 	%fd273, %fd272, 0d41EFFFFFE5E00000;
	cvt.rmi.f64.f64 	%fd274, %fd273;
	mul.f64 	%fd275, %fd274, 0d41EFFFFFE5E00000;
	sub.f64 	%fd276, %fd272, %fd275;
	setp.lt.f64 	%p45, %fd276, 0d0000000000000000;
	add.f64 	%fd277, %fd276, 0d41EFFFFFE5E00000;
	selp.f64 	%fd278, %fd277, %fd276, %p45;
	ld.global.u32 	%r81, [mrg32k3aM1SubSeq+12];
	cvt.rn.f64.u32 	%fd279, %r81;
	mul.f64 	%fd280, %fd279, 0d3EE0000000000000;
	cvt.rmi.f64.f64 	%fd281, %fd280;
	mul.f64 	%fd282, %fd281, 0d4100000000000000;
	sub.f64 	%fd283, %fd279, %fd282;
	ld.global.u32 	%r82, [mrg32k3aM1SubSeq+16];
	cvt.rn.f64.u32 	%fd284, %r82;
	mul.f64 	%fd285, %fd284, 0d3EE0000000000000;
	cvt.rmi.f64.f64 	%fd286, %fd285;
	mul.f64 	%fd287, %fd286, 0d4100000000000000;
	sub.f64 	%fd288, %fd284, %fd287;
	ld.global.u32 	%r83, [mrg32k3aM1SubSeq+20];
	cvt.rn.f64.u32 	%fd289, %r83;
	mul.f64 	%fd290, %fd289, 0d3EE0000000000000;
	cvt.rmi.f64.f64 	%fd291, %fd290;
	mul.f64 	%fd292, %fd291, 0d4100000000000000;
	sub.f64 	%fd293, %fd289, %fd292;
	div.rn.f64 	%fd294, %fd281, 0d41EFFFFFE5E00000;
	cvt.rmi.f64.f64 	%fd295, %fd294;
	mul.f64 	%fd296, %fd295, 0d41EFFFFFE5E00000;
	sub.f64 	%fd297, %fd281, %fd296;
	setp.lt.f64 	%p46, %fd297, 0d0000000000000000;
	add.f64 	%fd298, %fd297, 0d41EFFFFFE5E00000;
	selp.f64 	%fd299, %fd298, %fd297, %p46;
	div.rn.f64 	%fd300, %fd283, 0d41EFFFFFE5E00000;
	cvt.rmi.f64.f64 	%fd301, %fd300;
	mul.f64 	%fd302, %fd301, 0d41EFFFFFE5E00000;
	sub.f64 	%fd303, %fd283, %fd302;
	setp.lt.f64 	%p47, %fd303, 0d0000000000000000;
	add.f64 	%fd304, %fd303, 0d41EFFFFFE5E00000;
	selp.f64 	%fd305, %fd304, %fd303, %p47;
	fma.rn.f64 	%fd306, %fd299, 0d4100000000000000, %fd305;
	div.rn.f64 	%fd307, %fd306, 0d41EFFFFFE5E00000;
	cvt.rmi.f64.f64 	%fd308, %fd307;
	mul.f64 	%fd309, %fd308, 0d41EFFFFFE5E00000;
	sub.f64 	%fd310, %fd306, %fd309;
	setp.lt.f64 	%p48, %fd310, 0d0000000000000000;
	add.f64 	%fd311, %fd310, 0d41EFFFFFE5E00000;
	selp.f64 	%fd312, %fd311, %fd310, %p48;
	setp.lt.f64 	%p49, %fd312, 0d0000000000000000;
	add.f64 	%fd313, %fd312, 0d41EFFFFFE5E00000;
	selp.f64 	%fd314, %fd313, %fd312, %p49;
	mul.f64 	%fd315, %fd286, 0d0000000000000000;
	div.rn.f64 	%fd316, %fd315, 0d41EFFFFFE5E00000;
	cvt.rmi.f64.f64 	%fd317, %fd316;
	mul.f64 	%fd318, %fd317, 0d41EFFFFFE5E00000;
	sub.f64 	%fd319, %fd315, %fd318;
	setp.lt.f64 	%p50, %fd319, 0d0000000000000000;
	add.f64 	%fd320, %fd319, 0d41EFFFFFE5E00000;
	selp.f64 	%fd321, %fd320, %fd319, %p50;
	mul.f64 	%fd322, %fd288, 0d0000000000000000;
	div.rn.f64 	%fd323, %fd322, 0d41EFFFFFE5E00000;
	cvt.rmi.f64.f64 	%fd324, %fd323;
	mul.f64 	%fd325, %fd324, 0d41EFFFFFE5E00000;
	sub.f64 	%fd326, %fd322, %fd325;
	setp.lt.f64 	%p51, %fd326, 0d0000000000000000;
	add.f64 	%fd327, %fd326, 0d41EFFFFFE5E00000;
	selp.f64 	%fd328, %fd327, %fd326, %p51;
	fma.rn.f64 	%fd329, %fd321, 0d4100000000000000, %fd328;
	div.rn.f64 	%fd330, %fd329, 0d41EFFFFFE5E00000;
	cvt.rmi.f64.f64 	%fd331, %fd330;
	mul.f64 	%fd332, %fd331, 0d41EFFFFFE5E00000;
	sub.f64 	%fd333, %fd329, %fd332;
	setp.lt.f64 	%p52, %fd333, 0d0000000000000000;
	add.f64 	%fd334, %fd333, 0d41EFFFFFE5E00000;
	selp.f64 	%fd335, %fd334, %fd333, %p52;
	setp.lt.f64 	%p53, %fd335, 0d0000000000000000;
	add.f64 	%fd336, %fd335, 0d41EFFFFFE5E00000;
	selp.f64 	%fd337, %fd336, %fd335, %p53;
	add.f64 	%fd338, %fd314, %fd337;
	mul.f64 	%fd339, %fd291, 0d0000000000000000;
	div.rn.f64 	%fd340, %fd339, 0d41EFFFFFE5E00000;
	cvt.rmi.f64.f64 	%fd341, %fd340;
	mul.f64 	%fd342, %fd341, 0d41EFFFFFE5E00000;
	sub.f64 	%fd343, %fd339, %fd342;
	setp.lt.f64 	%p54, %fd343, 0d0000000000000000;
	add.f64 	%fd344, %fd343, 0d41EFFFFFE5E00000;
	selp.f64 	%fd345, %fd344, %fd343, %p54;
	mul.f64 	%fd346, %fd293, 0d0000000000000000;
	div.rn.f64 	%fd347, %fd346, 0d41EFFFFFE5E00000;
	cvt.rmi.f64.f64 	%fd348, %fd347;
	mul.f64 	%fd349, %fd348, 0d41EFFFFFE5E00000;
	sub.f64 	%fd350, %fd346, %fd349;
	setp.lt.f64 	%p55, %fd350, 0d0000000000000000;
	add.f64 	%fd351, %fd350, 0d41EFFFFFE5E00000;
	selp.f64 	%fd352, %fd351, %fd350, %p55;
	fma.rn.f64 	%fd353, %fd345, 0d4100000000000000, %fd352;
	div.rn.f64 	%fd354, %fd353, 0d41EFFFFFE5E00000;
	cvt.rmi.f64.f64 	%fd355, %fd354;
	mul.f64 	%fd356, %fd355, 0d41EFFFFFE5E00000;
	sub.f64 	%fd357, %fd353, %fd356;
	setp.lt.f64 	%p56, %fd357, 0d0000000000000000;
	add.f64 	%fd358, %fd357, 0d41EFFFFFE5E00000;
	selp.f64 	%fd359, %fd358, %fd357, %p56;
	setp.lt.f64 	%p57, %fd359, 0d0000000000000000;
	add.f64 	%fd360, %fd359, 0d41EFFFFFE5E00000;
	selp.f64 	%fd361, %fd360, %fd359, %p57;
	add.f64 	%fd362, %fd338, %fd361;
	div.rn.f64 	%fd363, %fd362, 0d41EFFFFFE5E00000;
	cvt.rmi.f64.f64 	%fd364, %fd363;
	mul.f64 	%fd365, %fd364, 0d41EFFFFFE5E00000;
	sub.f64 	%fd366, %fd362, %fd365;
	setp.lt.f64 	%p58, %fd366, 0d0000000000000000;
	add.f64 	%fd367, %fd366, 0d41EFFFFFE5E00000;
	selp.f64 	%fd368, %fd367, %fd366, %p58;
	mul.f64 	%fd369, %fd281, 0d0000000000000000;
	div.rn.f64 	%fd370, %fd369, 0d41EFFFFFE5E00000;
	cvt.rmi.f64.f64 	%fd371, %fd370;
	mul.f64 	%fd372, %fd371, 0d41EFFFFFE5E00000;
	sub.f64 	%fd373, %fd369, %fd372;
	setp.lt.f64 	%p59, %fd373, 0d0000000000000000;
	add.f64 	%fd374, %fd373, 0d41EFFFFFE5E00000;
	selp.f64 	%fd375, %fd374, %fd373, %p59;
	mul.f64 	%fd376, %fd283, 0d0000000000000000;
	div.rn.f64 	%fd377, %fd376, 0d41EFFFFFE5E00000;
	cvt.rmi.f64.f64 	%fd378, %fd377;
	mul.f64 	%fd379, %fd378, 0d41EFFFFFE5E00000;
	sub.f64 	%fd380, %fd376, %fd379;
	setp.lt.f64 	%p60, %fd380, 0d0000000000000000;
	add.f64 	%fd381, %fd380, 0d41EFFFFFE5E00000;
	selp.f64 	%fd382, %fd381, %fd380, %p60;
	fma.rn.f64 	%fd383, %fd375, 0d4100000000000000, %fd382;
	div.rn.f64 	%fd384, %fd383, 0d41EFFFFFE5E00000;
	cvt.rmi.f64.f64 	%fd385, %fd384;
	mul.f64 	%fd386, %fd385, 0d41EFFFFFE5E00000;
	sub.f64 	%fd387, %fd383, %fd386;
	setp.lt.f64 	%p61, %fd387, 0d0000000000000000;
	add.f64 	%fd388, %fd387, 0d41EFFFFFE5E00000;
	selp.f64 	%fd389, %fd388, %fd387, %p61;
	setp.lt.f64 	%p62, %fd389, 0d0000000000000000;
	add.f64 	%fd390, %fd389, 0d41EFFFFFE5E00000;
	selp.f64 	%fd391, %fd390, %fd389, %p62;
	div.rn.f64 	%fd392, %fd286, 0d41EFFFFFE5E00000;
	cvt.rmi.f64.f64 	%fd393, %fd392;
	mul.f64 	%fd394, %fd393, 0d41EFFFFFE5E00000;
	sub.f64 	%fd395, %fd286, %fd394;
	setp.lt.f64 	%p63, %fd395, 0d0000000000000000;
	add.f64 	%fd396, %fd395, 0d41EFFFFFE5E00000;
	selp.f64 	%fd397, %fd396, %fd395, %p63;
	div.rn.f64 	%fd398, %fd288, 0d41EFFFFFE5E00000;
	cvt.rmi.f64.f64 	%fd399, %fd398;
	mul.f64 	%fd400, %fd399, 0d41EFFFFFE5E00000;
	sub.f64 	%fd401, %fd288, %fd400;
	setp.lt.f64 	%p64, %fd401, 0d0000000000000000;
	add.f64 	%fd402, %fd401, 0d41EFFFFFE5E00000;
	selp.f64 	%fd403, %fd402, %fd401, %p64;
	fma.rn.f64 	%fd404, %fd397, 0d4100000000000000, %fd403;
	div.rn.f64 	%fd405, %fd404, 0d41EFFFFFE5E00000;
	cvt.rmi.f64.f64 	%fd406, %fd405;
	mul.f64 	%fd407, %fd406, 0d41EFFFFFE5E00000;
	sub.f64 	%fd408, %fd404, %fd407;
	setp.lt.f64 	%p65, %fd408, 0d0000000000000000;
	add.f64 	%fd409, %fd408, 0d41EFFFFFE5E00000;
	selp.f64 	%fd410, %fd409, %fd408, %p65;
	setp.lt.f64 	%p66, %fd410, 0d0000000000000000;
	add.f64 	%fd411, %fd410, 0d41EFFFFFE5E00000;
	selp.f64 	%fd412, %fd411, %fd410, %p66;
	add.f64 	%fd413, %fd391, %fd412;
	add.f64 	%fd414, %fd413, %fd361;
	div.rn.f64 	%fd415, %fd414, 0d41EFFFFFE5E00000;
	cvt.rmi.f64.f64 	%fd416, %fd415;
	mul.f64 	%fd417, %fd416, 0d41EFFFFFE5E00000;
	sub.f64 	%fd418, %fd414, %fd417;
	setp.lt.f64 	%p67, %fd418, 0d0000000000000000;
	add.f64 	%fd419, %fd418, 0d41EFFFFFE5E00000;
	selp.f64 	%fd420, %fd419, %fd418, %p67;
	add.f64 	%fd421, %fd391, %fd337;
	div.rn.f64 	%fd422, %fd291, 0d41EFFFFFE5E00000;
	cvt.rmi.f64.f64 	%fd423, %fd422;
	mul.f64 	%fd424, %fd423, 0d41EFFFFFE5E00000;
	sub.f64 	%fd425, %fd291, %fd424;
	setp.lt.f64 	%p68, %fd425, 0d0000000000000000;
	add.f64 	%fd426, %fd425, 0d41EFFFFFE5E00000;
	selp.f64 	%fd427, %fd426, %fd425, %p68;
	div.rn.f64 	%fd428, %fd293, 0d41EFFFFFE5E00000;
	cvt.rmi.f64.f64 	%fd429, %fd428;
	mul.f64 	%fd430, %fd429, 0d41EFFFFFE5E00000;
	sub.f64 	%fd431, %fd293, %fd430;
	setp.lt.f64 	%p69, %fd431, 0d0000000000000000;
	add.f64 	%fd432, %fd431, 0d41EFFFFFE5E00000;
	selp.f64 	%fd433, %fd432, %fd431, %p69;
	fma.rn.f64 	%fd434, %fd427, 0d4100000000000000, %fd433;
	div.rn.f64 	%fd435, %fd434, 0d41EFFFFFE5E00000;
	cvt.rmi.f64.f64 	%fd436, %fd435;
	mul.f64 	%fd437, %fd436, 0d41EFFFFFE5E00000;
	sub.f64 	%fd438, %fd434, %fd437;
	setp.lt.f64 	%p70, %fd438, 0d0000000000000000;
	add.f64 	%fd439, %fd438, 0d41EFFFFFE5E00000;
	selp.f64 	%fd440, %fd439, %fd438, %p70;
	setp.lt.f64 	%p71, %fd440, 0d0000000000000000;
	add.f64 	%fd441, %fd440, 0d41EFFFFFE5E00000;
	selp.f64 	%fd442, %fd441, %fd440, %p71;
	add.f64 	%fd443, %fd421, %fd442;
	div.rn.f64 	%fd444, %fd443, 0d41EFFFFFE5E00000;
	cvt.rmi.f64.f64 	%fd445, %fd444;
	mul.f64 	%fd446, %fd445, 0d41EFFFFFE5E00000;
	sub.f64 	%fd447, %fd443, %fd446;
	setp.lt.f64 	%p72, %fd447, 0d0000000000000000;
	add.f64 	%fd448, %fd447, 0d41EFFFFFE5E00000;
	selp.f64 	%fd449, %fd448, %fd447, %p72;
	ld.global.u32 	%r84, [mrg32k3aM1SubSeq+24];
	cvt.rn.f64.u32 	%fd450, %r84;
	mul.f64 	%fd451, %fd450, 0d3EE0000000000000;
	cvt.rmi.f64.f64 	%fd452, %fd451;
	mul.f64 	%fd453, %fd452, 0d4100000000000000;
	sub.f64 	%fd454, %fd450, %fd453;
	ld.global.u32 	%r85, [mrg32k3aM1SubSeq+28];
	cvt.rn.f64.u32 	%fd455, %r85;
	mul.f64 	%fd456, %fd455, 0d3EE0000000000000;
	cvt.rmi.f64.f64 	%fd457, %fd456;
	mul.f64 	%fd458, %fd457, 0d4100000000000000;
	sub.f64 	%fd459, %fd455, %fd458;
	ld.global.u32 	%r86, [mrg32k3aM1SubSeq+32];
	cvt.rn.f64.u32 	%fd460, %r86;
	mul.f64 	%fd461, %fd460, 0d3EE0000000000000;
	cvt.rmi.f64.f64 	%fd462, %fd461;
	mul.f64 	%fd463, %fd462, 0d4100000000000000;
	sub.f64 	%fd464, %fd460, %fd463;
	div.rn.f64 	%fd465, %fd452, 0d41EFFFFFE5E00000;
	cvt.rmi.f64.f64 	%fd466, %fd465;
	mul.f64 	%fd467, %fd466, 0d41EFFFFFE5E00000;
	sub.f64 	%fd468, %fd452, %fd467;
	setp.lt.f64 	%p73, %fd468, 0d0000000000000000;
	add.f64 	%fd469, %fd468, 0d41EFFFFFE5E00000;
	selp.f64 	%fd470, %fd469, %fd468, %p73;
	div.rn.f64 	%fd471, %fd454, 0d41EFFFFFE5E00000;
	cvt.rmi.f64.f64 	%fd472, %fd471;
	mul.f64 	%fd473, %fd472, 0d41EFFFFFE5E00000;
	sub.f64 	%fd474, %fd454, %fd473;
	setp.lt.f64 	%p74, %fd474, 0d0000000000000000;
	add.f64 	%fd475, %fd474, 0d41EFFFFFE5E00000;
	selp.f64 	%fd476, %fd475, %fd474, %p74;
	fma.rn.f64 	%fd477, %fd470, 0d4100000000000000, %fd476;
	div.rn.f64 	%fd478, %fd477, 0d41EFFFFFE5E00000;
	cvt.rmi.f64.f64 	%fd479, %fd478;
	mul.f64 	%fd480, %fd479, 0d41EFFFFFE5E00000;
	sub.f64 	%fd481, %fd477, %fd480;
	setp.lt.f64 	%p75, %fd481, 0d0000000000000000;
	add.f64 	%fd482, %fd481, 0d41EFFFFFE5E00000;
	selp.f64 	%fd483, %fd482, %fd481, %p75;
	setp.lt.f64 	%p76, %fd483, 0d0000000000000000;
	add.f64 	%fd484, %fd483, 0d41EFFFFFE5E00000;
	selp.f64 	%fd485, %fd484, %fd483, %p76;
	mul.f64 	%fd486, %fd457, 0d0000000000000000;
	div.rn.f64 	%fd487, %fd486, 0d41EFFFFFE5E00000;
	cvt.rmi.f64.f64 	%fd488, %fd487;
	mul.f64 	%fd489, %fd488, 0d41EFFFFFE5E00000;
	sub.f64 	%fd490, %fd486, %fd489;
	setp.lt.f64 	%p77, %fd490, 0d0000000000000000;
	add.f64 	%fd491, %fd490, 0d41EFFFFFE5E00000;
	selp.f64 	%fd492, %fd491, %fd490, %p77;
	mul.f64 	%fd493, %fd459, 0d0000000000000000;
	div.rn.f64 	%fd494, %fd493, 0d41EFFFFFE5E00000;
	cvt.rmi.f64.f64 	%fd495, %fd494;
	mul.f64 	%fd496, %fd495, 0d41EFFFFFE5E00000;
	sub.f64 	%fd497, %fd493, %fd496;
	setp.lt.f64 	%p78, %fd497, 0d0000000000000000;
	add.f64 	%fd498, %fd497, 0d41EFFFFFE5E00000;
	selp.f64 	%fd499, %fd498, %fd497, %p78;
	fma.rn.f64 	%fd500, %fd492, 0d4100000000000000, %fd499;
	div.rn.f64 	%fd501, %fd500, 0d41EFFFFFE5E00000;
	cvt.rmi.f64.f64 	%fd502, %fd501;
	mul.f64 	%fd503, %fd502, 0d41EFFFFFE5E00000;
	sub.f64 	%fd504, %fd500, %fd503;
	setp.lt.f64 	%p79, %fd504, 0d0000000000000000;
	add.f64 	%fd505, %fd504, 0d41EFFFFFE5E00000;
	selp.f64 	%fd506, %fd505, %fd504, %p79;
	setp.lt.f64 	%p80, %fd506, 0d0000000000000000;
	add.f64 	%fd507, %fd506, 0d41EFFFFFE5E00000;
	selp.f64 	%fd508, %fd507, %fd506, %p80;
	add.f64 	%fd509, %fd485, %fd508;
	mul.f64 	%fd510, %fd462, 0d0000000000000000;
	div.rn.f64 	%fd511, %fd510, 0d41EFFFFFE5E00000;
	cvt.rmi.f64.f64 	%fd512, %fd511;
	mul.f64 	%fd513, %fd512, 0d41EFFFFFE5E00000;
	sub.f64 	%fd514, %fd510, %fd513;
	setp.lt.f64 	%p81, %fd514, 0d0000000000000000;
	add.f64 	%fd515, %fd514, 0d41EFFFFFE5E00000;
	selp.f64 	%fd516, %fd515, %fd514, %p81;
	mul.f64 	%fd517, %fd464, 0d0000000000000000;
	div.rn.f64 	%fd518, %fd517, 0d41EFFFFFE5E00000;
	cvt.rmi.f64.f64 	%fd519, %fd518;
	mul.f64 	%fd520, %fd519, 0d41EFFFFFE5E00000;
	sub.f64 	%fd521, %fd517, %fd520;
	setp.lt.f64 	%p82, %fd521, 0d0000000000000000;
	add.f64 	%fd522, %fd521, 0d41EFFFFFE5E00000;
	selp.f64 	%fd523, %fd522, %fd521, %p82;
	fma.rn.f64 	%fd524, %fd516, 0d4100000000000000, %fd523;
	div.rn.f64 	%fd525, %fd524, 0d41EFFFFFE5E00000;
	cvt.rmi.f64.f64 	%fd526, %fd525;
	mul.f64 	%fd527, %fd526, 0d41EFFFFFE5E00000;
	sub.f64 	%fd528, %fd524, %fd527;
	setp.lt.f64 	%p83, %fd528, 0d0000000000000000;
	add.f64 	%fd529, %fd528, 0d41EFFFFFE5E00000;
	selp.f64 	%fd530, %fd529, %fd528, %p83;
	setp.lt.f64 	%p84, %fd530, 0d0000000000000000;
	add.f64 	%fd531, %fd530, 0d41EFFFFFE5E00000;
	selp.f64 	%fd532, %fd531, %fd530, %p84;
	add.f64 	%fd533, %fd509, %fd532;
	div.rn.f64 	%fd534, %fd533, 0d41EFFFFFE5E00000;
	cvt.rmi.f64.f64 	%fd535, %fd534;
	mul.f64 	%fd536, %fd535, 0d41EFFFFFE5E00000;
	sub.f64 	%fd537, %fd533, %fd536;
	setp.lt.f64 	%p85, %fd537, 0d0000000000000000;
	add.f64 	%fd538, %fd537, 0d41EFFFFFE5E00000;
	selp.f64 	%fd539, %fd538, %fd537, %p85;
	mul.f64 	%fd540, %fd452, 0d0000000000000000;
	div.rn.f64 	%fd541, %fd540, 0d41EFFFFFE5E00000;
	cvt.rmi.f64.f64 	%fd542, %fd541;
	mul.f64 	%fd543, %fd542, 0d41EFFFFFE5E00000;
	sub.f64 	%fd544, %fd540, %fd543;
	setp.lt.f64 	%p86, %fd544, 0d0000000000000000;
	add.f64 	%fd545, %fd544, 0d41EFFFFFE5E00000;
	selp.f64 	%fd546, %fd545, %fd544, %p86;
	mul.f64 	%fd547, %fd454, 0d0000000000000000;
	div.rn.f64 	%fd548, %fd547, 0d41EFFFFFE5E00000;
	cvt.rmi.f64.f64 	%fd549, %fd548;
	mul.f64 	%fd550, %fd549, 0d41EFFFFFE5E00000;
	sub.f64 	%fd551, %fd547, %fd550;
	setp.lt.f64 	%p87, %fd551, 0d0000000000000000;
	add.f64 	%fd552, %fd551, 0d41EFFFFFE5E00000;
	selp.f64 	%fd553, %fd552, %fd551, %p87;
	fma.rn.f64 	%fd554, %fd546, 0d4100000000000000, %fd553;
	div.rn.f64 	%fd555, %fd554, 0d41EFFFFFE5E00000;
	cvt.rmi.f64.f64 	%fd556, %fd555;
	mul.f64 	%fd557, %fd556, 0d41EFFFFFE5E00000;
	sub.f64 	%fd558, %fd554, %fd557;
	setp.lt.f64 	%p88, %fd558, 0d0000000000000000;
	add.f64 	%fd559, %fd558, 0d41EFFFFFE5E00000;
	selp.f64 	%fd560, %fd559, %fd558, %p88;
	setp.lt.f64 	%p89, %fd560, 0d0000000000000000;
	add.f64 	%fd561, %fd560, 0d41EFFFFFE5E00000;
	selp.f64 	%fd562, %fd561, %fd560, %p89;
	div.rn.f64 	%fd563, %fd457, 0d41EFFFFFE5E00000;
	cvt.rmi.f64.f64 	%fd564, %fd563;
	mul.f64 	%fd565, %fd564, 0d41EFFFFFE5E00000;
	sub.f64 	%fd566, %fd457, %fd565;
	setp.lt.f64 	%p90, %fd566, 0d0000000000000000;
	add.f64 	%fd567, %fd566, 0d41EFFFFFE5E00000;
	selp.f64 	%fd568, %fd567, %fd566, %p90;
	div.rn.f64 	%fd569, %fd459, 0d41EFFFFFE5E00000;
	cvt.rmi.f64.f64 	%fd570, %fd569;
	mul.f64 	%fd571, %fd570, 0d41EFFFFFE5E00000;
	sub.f64 	%fd572, %fd459, %fd571;
	setp.lt.f64 	%p91, %fd572, 0d0000000000000000;
	add.f64 	%fd573, %fd572, 0d41EFFFFFE5E00000;
	selp.f64 	%fd574, %fd573, %fd572, %p91;
	fma.rn.f64 	%fd575, %fd568, 0d4100000000000000, %fd574;
	div.rn.f64 	%fd576, %fd575, 0d41EFFFFFE5E00000;
	cvt.rmi.f64.f64 	%fd577, %fd576;
	mul.f64 	%fd578, %fd577, 0d41EFFFFFE5E00000;
	sub.f64 	%fd579, %fd575, %fd578;
	setp.lt.f64 	%p92, %fd579, 0d0000000000000000;
	add.f64 	%fd580, %fd579, 0d41EFFFFFE5E00000;
	selp.f64 	%fd581, %fd580, %fd579, %p92;
	setp.lt.f64 	%p93, %fd581, 0d0000000000000000;
	add.f64 	%fd582, %fd581, 0d41EFFFFFE5E00000;
	selp.f64 	%fd583, %fd582, %fd581, %p93;
	add.f64 	%fd584, %fd562, %fd583;
	add.f64 	%fd585, %fd584, %fd532;
	div.rn.f64 	%fd586, %fd585, 0d41EFFFFFE5E00000;
	cvt.rmi.f64.f64 	%fd587, %fd586;
	mul.f64 	%fd588, %fd587, 0d41EFFFFFE5E00000;
	sub.f64 	%fd589, %fd585, %fd588;
	setp.lt.f64 	%p94, %fd589, 0d0000000000000000;
	add.f64 	%fd590, %fd589, 0d41EFFFFFE5E00000;
	selp.f64 	%fd591, %fd590, %fd589, %p94;
	add.f64 	%fd592, %fd562, %fd508;
	div.rn.f64 	%fd593, %fd462, 0d41EFFFFFE5E00000;
	cvt.rmi.f64.f64 	%fd594, %fd593;
	mul.f64 	%fd595, %fd594, 0d41EFFFFFE5E00000;
	sub.f64 	%fd596, %fd462, %fd595;
	setp.lt.f64 	%p95, %fd596, 0d0000000000000000;
	add.f64 	%fd597, %fd596, 0d41EFFFFFE5E00000;
	selp.f64 	%fd598, %fd597, %fd596, %p95;
	div.rn.f64 	%fd599, %fd464, 0d41EFFFFFE5E00000;
	cvt.rmi.f64.f64 	%fd600, %fd599;
	mul.f64 	%fd601, %fd600, 0d41EFFFFFE5E00000;
	sub.f64 	%fd602, %fd464, %fd601;
	setp.lt.f64 	%p96, %fd602, 0d0000000000000000;
	add.f64 	%fd603, %fd602, 0d41EFFFFFE5E00000;
	selp.f64 	%fd604, %fd603, %fd602, %p96;
	fma.rn.f64 	%fd605, %fd598, 0d4100000000000000, %fd604;
	div.rn.f64 	%fd606, %fd605, 0d41EFFFFFE5E00000;
	cvt.rmi.f64.f64 	%fd607, %fd606;
	mul.f64 	%fd608, %fd607, 0d41EFFFFFE5E00000;
	sub.f64 	%fd609, %fd605, %fd608;
	setp.lt.f64 	%p97, %fd609, 0d0000000000000000;
	add.f64 	%fd610, %fd609, 0d41EFFFFFE5E00000;
	selp.f64 	%fd611, %fd610, %fd609, %p97;
	setp.lt.f64 	%p98, %fd611, 0d0000000000000000;
	add.f64 	%fd612, %fd611, 0d41EFFFFFE5E00000;
	selp.f64 	%fd613, %fd612, %fd611, %p98;
	add.f64 	%fd614, %fd592, %fd613;
	div.rn.f64 	%fd615, %fd614, 0d41EFFFFFE5E00000;
	cvt.rmi.f64.f64 	%fd616, %fd615;
	mul.f64 	%fd617, %fd616, 0d41EFFFFFE5E00000;
	sub.f64 	%fd618, %fd614, %fd617;
	setp.lt.f64 	%p99, %fd618, 0d0000000000000000;
	add.f64 	%fd619, %fd618, 0d41EFFFFFE5E00000;
	selp.f64 	%fd620, %fd619, %fd618, %p99;
	cvt.rzi.u32.f64 	%r87, %fd197;
	cvt.rzi.u32.f64 	%r88, %fd249;
	cvt.rzi.u32.f64 	%r89, %fd278;
	cvt.rzi.u32.f64 	%r90, %fd368;
	cvt.rzi.u32.f64 	%r91, %fd420;
	cvt.rzi.u32.f64 	%r92, %fd449;
	cvt.rzi.u32.f64 	%r93, %fd539;
	cvt.rzi.u32.f64 	%r94, %fd591;
	cvt.rzi.u32.f64 	%r95, %fd620;
	cvt.rn.f64.u32 	%fd621, %r87;
	mul.f64 	%fd622, %fd621, 0d3EE0000000000000;
	cvt.rmi.f64.f64 	%fd623, %fd622;
	mul.f64 	%fd624, %fd623, 0d4100000000000000;
	sub.f64 	%fd625, %fd621, %fd624;
	mul.f64 	%fd626, %fd623, %fd3741;
	div.rn.f64 	%fd627, %fd626, 0d41EFFFFFE5E00000;
	cvt.rmi.f64.f64 	%fd628, %fd627;
	mul.f64 	%fd629, %fd628, 0d41EFFFFFE5E00000;
	sub.f64 	%fd630, %fd626, %fd629;
	setp.lt.f64 	%p100, %fd630, 0d0000000000000000;
	add.f64 	%fd631, %fd630, 0d41EFFFFFE5E00000;
	selp.f64 	%fd632, %fd631, %fd630, %p100;
	mul.f64 	%fd633, %fd625, %fd3741;
	div.rn.f64 	%fd634, %fd633, 0d41EFFFFFE5E00000;
	cvt.rmi.f64.f64 	%fd635, %fd634;
	mul.f64 	%fd636, %fd635, 0d41EFFFFFE5E00000;
	sub.f64 	%fd637, %fd633, %fd636;
	setp.lt.f64 	%p101, %fd637, 0d0000000000000000;
	add.f64 	%fd638, %fd637, 0d41EFFFFFE5E00000;
	selp.f64 	%fd639, %fd638, %fd637, %p101;
	fma.rn.f64 	%fd640, %fd632, 0d4100000000000000, %fd639;
	div.rn.f64 	%fd641, %fd640, 0d41EFFFFFE5E00000;
	cvt.rmi.f64.f64 	%fd642, %fd641;
	mul.f64 	%fd643, %fd642, 0d41EFFFFFE5E00000;
	sub.f64 	%fd644, %fd640, %fd643;
	setp.lt.f64 	%p102, %fd644, 0d0000000000000000;
	add.f64 	%fd645, %fd644, 0d41EFFFFFE5E00000;
	selp.f64 	%fd646, %fd645, %fd644, %p102;
	setp.lt.f64 	%p103, %fd646, 0d0000000000000000;
	add.f64 	%fd647, %fd646, 0d41EFFFFFE5E00000;
	selp.f64 	%fd648, %fd647, %fd646, %p103;
	cvt.rn.f64.u32 	%fd649, %r88;
	mul.f64 	%fd650, %fd649, 0d3EE0000000000000;
	cvt.rmi.f64.f64 	%fd651, %fd650;
	mul.f64 	%fd652, %fd651, 0d4100000000000000;
	sub.f64 	%fd653, %fd649, %fd652;
	mul.f64 	%fd654, %fd651, %fd3740;
	div.rn.f64 	%fd655, %fd654, 0d41EFFFFFE5E00000;
	cvt.rmi.f64.f64 	%fd656, %fd655;
	mul.f64 	%fd657, %fd656, 0d41EFFFFFE5E00000;
	sub.f64 	%fd658, %fd654, %fd657;
	setp.lt.f64 	%p104, %fd658, 0d0000000000000000;
	add.f64 	%fd659, %fd658, 0d41EFFFFFE5E00000;
	selp.f64 	%fd660, %fd659, %fd658, %p104;
	mul.f64 	%fd661, %fd653, %fd3740;
	div.rn.f64 	%fd662, %fd661, 0d41EFFFFFE5E00000;
	cvt.rmi.f64.f64 	%fd663, %fd662;
	mul.f64 	%fd664, %fd663, 0d41EFFFFFE5E00000;
	sub.f64 	%fd665, %fd661, %fd664;
	setp.lt.f64 	%p105, %fd665, 0d0000000000000000;
	add.f64 	%fd666, %fd665, 0d41EFFFFFE5E00000;
	selp.f64 	%fd667, %fd666, %fd665, %p105;
	fma.rn.f64 	%fd668, %fd660, 0d4100000000000000, %fd667;
	div.rn.f64 	%fd669, %fd668, 0d41EFFFFFE5E00000;
	cvt.rmi.f64.f64 	%fd670, %fd669;
	mul.f64 	%fd671, %fd670, 0d41EFFFFFE5E00000;
	sub.f64 	%fd672, %fd668, %fd671;
	setp.lt.f64 	%p106, %fd672, 0d0000000000000000;
	add.f64 	%fd673, %fd672, 0d41EFFFFFE5E00000;
	selp.f64 	%fd674, %fd673, %fd672, %p106;
	setp.lt.f64 	%p107, %fd674, 0d0000000000000000;
	add.f64 	%fd675, %fd674, 0d41EFFFFFE5E00000;
	selp.f64 	%fd676, %fd675, %fd674, %p107;
	add.f64 	%fd677, %fd648, %fd676;
	cvt.rn.f64.u32 	%fd678, %r89;
	mul.f64 	%fd679, %fd678, 0d3EE0000000000000;
	cvt.rmi.f64.f64 	%fd680, %fd679;
	mul.f64 	%fd681, %fd680, 0d4100000000000000;
	sub.f64 	%fd682, %fd678, %fd681;
	mul.f64 	%fd683, %fd680, %fd3741;
	div.rn.f64 	%fd684, %fd683, 0d41EFFFFFE5E00000;
	cvt.rmi.f64.f64 	%fd685, %fd684;
	mul.f64 	%fd686, %fd685, 0d41EFFFFFE5E00000;
	sub.f64 	%fd687, %fd683, %fd686;
	setp.lt.f64 	%p108, %fd687, 0d0000000000000000;
	add.f64 	%fd688, %fd687, 0d41EFFFFFE5E00000;
	selp.f64 	%fd689, %fd688, %fd687, %p108;
	mul.f64 	%fd690, %fd682, %fd3741;
	div.rn.f64 	%fd691, %fd690, 0d41EFFFFFE5E00000;
	cvt.rmi.f64.f64 	%fd692, %fd691;
	mul.f64 	%fd693, %fd692, 0d41EFFFFFE5E00000;
	sub.f64 	%fd694, %fd690, %fd693;
	setp.lt.f64 	%p109, %fd694, 0d0000000000000000;
	add.f64 	%fd695, %fd694, 0d41EFFFFFE5E00000;
	selp.f64 	%fd696, %fd695, %fd694, %p109;
	fma.rn.f64 	%fd697, %fd689, 0d4100000000000000, %fd696;
	div.rn.f64 	%fd698, %fd697, 0d41EFFFFFE5E00000;
	cvt.rmi.f64.f64 	%fd699, %fd698;
	mul.f64 	%fd700, %fd699, 0d41EFFFFFE5E00000;
	sub.f64 	%fd701, %fd697, %fd700;
	setp.lt.f64 	%p110, %fd701, 0d0000000000000000;
	add.f64 	%fd702, %fd701, 0d41EFFFFFE5E00000;
	selp.f64 	%fd703, %fd702, %fd701, %p110;
	setp.lt.f64 	%p111, %fd703, 0d0000000000000000;
	add.f64 	%fd704, %fd703, 0d41EFFFFFE5E00000;
	selp.f64 	%fd705, %fd704, %fd703, %p111;
	add.f64 	%fd706, %fd677, %fd705;
	div.rn.f64 	%fd707, %fd706, 0d41EFFFFFE5E00000;
	cvt.rmi.f64.f64 	%fd708, %fd707;
	mul.f64 	%fd709, %fd708, 0d41EFFFFFE5E00000;
	sub.f64 	%fd710, %fd706, %fd709;
	setp.lt.f64 	%p112, %fd710, 0d0000000000000000;
	add.f64 	%fd711, %fd710, 0d41EFFFFFE5E00000;
	selp.f64 	%fd712, %fd711, %fd710, %p112;
	cvt.rn.f64.u32 	%fd713, %r90;
	mul.f64 	%fd714, %fd713, 0d3EE0000000000000;
	cvt.rmi.f64.f64 	%fd715, %fd714;
	mul.f64 	%fd716, %fd715, 0d4100000000000000;
	sub.f64 	%fd717, %fd713, %fd716;
	mul.f64 	%fd718, %fd715, %fd3741;
	div.rn.f64 	%fd719, %fd718, 0d41EFFFFFE5E00000;
	cvt.rmi.f64.f64 	%fd720, %fd719;
	mul.f64 	%fd721, %fd720, 0d41EFFFFFE5E00000;
	sub.f64 	%fd722, %fd718, %fd721;
	setp.lt.f64 	%p113, %fd722, 0d0000000000000000;
	add.f64 	%fd723, %fd722, 0d41EFFFFFE5E00000;
	selp.f64 	%fd724, %fd723, %fd722, %p113;
	mul.f64 	%fd725, %fd717, %fd3741;
	div.rn.f64 	%fd726, %fd725, 0d41EFFFFFE5E00000;
	cvt.rmi.f64.f64 	%fd727, %fd726;
	mul.f64 	%fd728, %fd727, 0d41EFFFFFE5E00000;
	sub.f64 	%fd729, %fd725, %fd728;
	setp.lt.f64 	%p114, %fd729, 0d0000000000000000;
	add.f64 	%fd730, %fd729, 0d41EFFFFFE5E00000;
	selp.f64 	%fd731, %fd730, %fd729, %p114;
	fma.rn.f64 	%fd732, %fd724, 0d4100000000000000, %fd731;
	div.rn.f64 	%fd733, %fd732, 0d41EFFFFFE5E00000;
	cvt.rmi.f64.f64 	%fd734, %fd733;
	mul.f64 	%fd735, %fd734, 0d41EFFFFFE5E00000;
	sub.f64 	%fd736, %fd732, %fd735;
	setp.lt.f64 	%p115, %fd736, 0d0000000000000000;
	add.f64 	%fd737, %fd736, 0d41EFFFFFE5E00000;
	selp.f64 	%fd738, %fd737, %fd736, %p115;
	setp.lt.f64 	%p116, %fd738, 0d0000000000000000;
	add.f64 	%fd739, %fd738, 0d41EFFFFFE5E00000;
	selp.f64 	%fd740, %fd739, %fd738, %p116;
	cvt.rn.f64.u32 	%fd741, %r91;
	mul.f64 	%fd742, %fd741, 0d3EE0000000000000;
	cvt.rmi.f64.f64 	%fd743, %fd742;
	mul.f64 	%fd744, %fd743, 0d4100000000000000;
	sub.f64 	%fd745, %fd741, %fd744;
	mul.f64 	%fd746, %fd743, %fd3740;
	div.rn.f64 	%fd747, %fd746, 0d41EFFFFFE5E00000;
	cvt.rmi.f64.f64 	%fd748, %fd747;
	mul.f64 	%fd749, %fd748, 0d41EFFFFFE5E00000;
	sub.f64 	%fd750, %fd746, %fd749;
	setp.lt.f64 	%p117, %fd750, 0d0000000000000000;
	add.f64 	%fd751, %fd750, 0d41EFFFFFE5E00000;
	selp.f64 	%fd752, %fd751, %fd750, %p117;
	mul.f64 	%fd753, %fd745, %fd3740;
	div.rn.f64 	%fd754, %fd753, 0d41EFFFFFE5E00000;
	cvt.rmi.f64.f64 	%fd755, %fd754;
	mul.f64 	%fd756, %fd755, 0d41EFFFFFE5E00000;
	sub.f64 	%fd757, %fd753, %fd756;
	setp.lt.f64 	%p118, %fd757, 0d0000000000000000;
	add.f64 	%fd758, %fd757, 0d41EFFFFFE5E00000;
	selp.f64 	%fd759, %fd758, %fd757, %p118;
	fma.rn.f64 	%fd760, %fd752, 0d4100000000000000, %fd759;
	div.rn.f64 	%fd761, %fd760, 0d41EFFFFFE5E00000;
	cvt.rmi.f64.f64 	%fd762, %fd761;
	mul.f64 	%fd763, %fd762, 0d41EFFFFFE5E00000;
	sub.f64 	%fd764, %fd760, %fd763;
	setp.lt.f64 	%p119, %fd764, 0d0000000000000000;
	add.f64 	%fd765, %fd764, 0d41EFFFFFE5E00000;
	selp.f64 	%fd766, %fd765, %fd764, %p119;
	setp.lt.f64 	%p120, %fd766, 0d0000000000000000;
	add.f64 	%fd767, %fd766, 0d41EFFFFFE5E00000;
	selp.f64 	%fd768, %fd767, %fd766, %p120;
	add.f64 	%fd769, %fd740, %fd768;
	cvt.rn.f64.u32 	%fd770, %r92;
	mul.f64 	%fd771, %fd770, 0d3EE0000000000000;
	cvt.rmi.f64.f64 	%fd772, %fd771;
	mul.f64 	%fd773, %fd772, 0d4100000000000000;
	sub.f64 	%fd774, %fd770, %fd773;
	mul.f64 	%fd775, %fd772, %fd3741;
	div.rn.f64 	%fd776, %fd775, 0d41EFFFFFE5E00000;
	cvt.rmi.f64.f64 	%fd777, %fd776;
	mul.f64 	%fd778, %fd777, 0d41EFFFFFE5E00000;
	sub.f64 	%fd779, %fd775, %fd778;
	setp.lt.f64 	%p121, %fd779, 0d0000000000000000;
	add.f64 	%fd780, %fd779, 0d41EFFFFFE5E00000;
	selp.f64 	%fd781, %fd780, %fd779, %p121;
	mul.f64 	%fd782, %fd774, %fd3741;
	div.rn.f64 	%fd783, %fd782, 0d41EFFFFFE5E00000;
	cvt.rmi.f64.f64 	%fd784, %fd783;
	mul.f64 	%fd785, %fd784, 0d41EFFFFFE5E00000;
	sub.f64 	%fd786, %fd782, %fd785;
	setp.lt.f64 	%p122, %fd786, 0d0000000000000000;
	add.f64 	%fd787, %fd786, 0d41EFFFFFE5E00000;
	selp.f64 	%fd788, %fd787, %fd786, %p122;
	fma.rn.f64 	%fd789, %fd781, 0d4100000000000000, %fd788;
	div.rn.f64 	%fd790, %fd789, 0d41EFFFFFE5E00000;
	cvt.rmi.f64.f64 	%fd791, %fd790;
	mul.f64 	%fd792, %fd791, 0d41EFFFFFE5E00000;
	sub.f64 	%fd793, %fd789, %fd792;
	setp.lt.f64 	%p123, %fd793, 0d0000000000000000;
	add.f64 	%fd794, %fd793, 0d41EFFFFFE5E00000;
	selp.f64 	%fd795, %fd794, %fd793, %p123;
	setp.lt.f64 	%p124, %fd795, 0d0000000000000000;
	add.f64 	%fd796, %fd795, 0d41EFFFFFE5E00000;
	selp.f64 	%fd797, %fd796, %fd795, %p124;
	add.f64 	%fd798, %fd769, %fd797;
	div.rn.f64 	%fd799, %fd798, 0d41EFFFFFE5E00000;
	cvt.rmi.f64.f64 	%fd800, %fd799;
	mul.f64 	%fd801, %fd800, 0d41EFFFFFE5E00000;
	sub.f64 	%fd802, %fd798, %fd801;
	setp.lt.f64 	%p125, %fd802, 0d0000000000000000;
	add.f64 	%fd803, %fd802, 0d41EFFFFFE5E00000;
	selp.f64 	%fd804, %fd803, %fd802, %p125;
	cvt.rn.f64.u32 	%fd805, %r93;
	mul.f64 	%fd806, %fd805, 0d3EE0000000000000;
	cvt.rmi.f64.f64 	%fd807, %fd806;
	mul.f64 	%fd808, %fd807, 0d4100000000000000;
	sub.f64 	%fd809, %fd805, %fd808;
	mul.f64 	%fd810, %fd807, %fd3741;
	div.rn.f64 	%fd811, %fd810, 0d41EFFFFFE5E00000;
	cvt.rmi.f64.f64 	%fd812, %fd811;
	mul.f64 	%fd813, %fd812, 0d41EFFFFFE5E00000;
	sub.f64 	%fd814, %fd810, %fd813;
	setp.lt.f64 	%p126, %fd814, 0d0000000000000000;
	add.f64 	%fd815, %fd814, 0d41EFFFFFE5E00000;
	selp.f64 	%fd816, %fd815, %fd814, %p126;
	mul.f64 	%fd817, %fd809, %fd3741;
	div.rn.f64 	%fd818, %fd817, 0d41EFFFFFE5E00000;
	cvt.rmi.f64.f64 	%fd819, %fd818;
	mul.f64 	%fd820, %fd819, 0d41EFFFFFE5E00000;
	sub.f64 	%fd821, %fd817, %fd820;
	setp.lt.f64 	%p127, %fd821, 0d0000000000000000;
	add.f64 	%fd822, %fd821, 0d41EFFFFFE5E00000;
	selp.f64 	%fd823, %fd822, %fd821, %p127;
	fma.rn.f64 	%fd824, %fd816, 0d4100000000000000, %fd823;
	div.rn.f64 	%fd825, %fd824, 0d41EFFFFFE5E00000;
	cvt.rmi.f64.f64 	%fd826, %fd825;
	mul.f64 	%fd827, %fd826, 0d41EFFFFFE5E00000;
	sub.f64 	%fd828, %fd824, %fd827;
	setp.lt.f64 	%p128, %fd828, 0d0000000000000000;
	add.f64 	%fd829, %fd828, 0d41EFFFFFE5E00000;
	selp.f64 	%fd830, %fd829, %fd828, %p128;
	setp.lt.f64 	%p129, %fd830, 0d0000000000000000;
	add.f64 	%fd831, %fd830, 0d41EFFFFFE5E00000;
	selp.f64 	%fd832, %fd831, %fd830, %p129;
	cvt.rn.f64.u32 	%fd833, %r94;
	mul.f64 	%fd834, %fd833, 0d3EE0000000000000;
	cvt.rmi.f64.f64 	%fd835, %fd834;
	mul.f64 	%fd836, %fd835, 0d4100000000000000;
	sub.f64 	%fd837, %fd833, %fd836;
	mul.f64 	%fd838, %fd835, %fd3740;
	div.rn.f64 	%fd839, %fd838, 0d41EFFFFFE5E00000;
	cvt.rmi.f64.f64 	%fd840, %fd839;
	mul.f64 	%fd841, %fd840, 0d41EFFFFFE5E00000;
	sub.f64 	%fd842, %fd838, %fd841;
	setp.lt.f64 	%p130, %fd842, 0d0000000000000000;
	add.f64 	%fd843, %fd842, 0d41EFFFFFE5E00000;
	selp.f64 	%fd844, %fd843, %fd842, %p130;
	mul.f64 	%fd845, %fd837, %fd3740;
	div.rn.f64 	%fd846, %fd845, 0d41EFFFFFE5E00000;
	cvt.rmi.f64.f64 	%fd847, %fd846;
	mul.f64 	%fd848, %fd847, 0d41EFFFFFE5E00000;
	sub.f64 	%fd849, %fd845, %fd848;
	setp.lt.f64 	%p131, %fd849, 0d0000000000000000;
	add.f64 	%fd850, %fd849, 0d41EFFFFFE5E00000;
	selp.f64 	%fd851, %fd850, %fd849, %p131;
	fma.rn.f64 	%fd852, %fd844, 0d4100000000000000, %fd851;
	div.rn.f64 	%fd853, %fd852, 0d41EFFFFFE5E00000;
	cvt.rmi.f64.f64 	%fd854, %fd853;
	mul.f64 	%fd855, %fd854, 0d41EFFFFFE5E00000;
	sub.f64 	%fd856, %fd852, %fd855;
	setp.lt.f64 	%p132, %fd856, 0d0000000000000000;
	add.f64 	%fd857, %fd856, 0d41EFFFFFE5E00000;
	selp.f64 	%fd858, %fd857, %fd856, %p132;
	setp.lt.f64 	%p133, %fd858, 0d0000000000000000;
	add.f64 	%fd859, %fd858, 0d41EFFFFFE5E00000;
	selp.f64 	%fd860, %fd859, %fd858, %p133;
	add.f64 	%fd861, %fd832, %fd860;
	cvt.rn.f64.u32 	%fd862, %r95;
	mul.f64 	%fd863, %fd862, 0d3EE0000000000000;
	cvt.rmi.f64.f64 	%fd864, %fd863;
	mul.f64 	%fd865, %fd864, 0d4100000000000000;
	sub.f64 	%fd866, %fd862, %fd865;
	mul.f64 	%fd867, %fd864, %fd3741;
	div.rn.f64 	%fd868, %fd867, 0d41EFFFFFE5E00000;
	cvt.rmi.f64.f64 	%fd869, %fd868;
	mul.f64 	%fd870, %fd869, 0d41EFFFFFE5E00000;
	sub.f64 	%fd871, %fd867, %fd870;
	setp.lt.f64 	%p134, %fd871, 0d0000000000000000;
	add.f64 	%fd872, %fd871, 0d41EFFFFFE5E00000;
	selp.f64 	%fd873, %fd872, %fd871, %p134;
	mul.f64 	%fd874, %fd866, %fd3741;
	div.rn.f64 	%fd875, %fd874, 0d41EFFFFFE5E00000;
	cvt.rmi.f64.f64 	%fd876, %fd875;
	mul.f64 	%fd877, %fd876, 0d41EFFFFFE5E00000;
	sub.f64 	%fd878, %fd874, %fd877;
	setp.lt.f64 	%p135, %fd878, 0d0000000000000000;
	add.f64 	%fd879, %fd878, 0d41EFFFFFE5E00000;
	selp.f64 	%fd880, %fd879, %fd878, %p135;
	fma.rn.f64 	%fd881, %fd873, 0d4100000000000000, %fd880;
	div.rn.f64 	%fd882, %fd881, 0d41EFFFFFE5E00000;
	cvt.rmi.f64.f64 	%fd883, %fd882;
	mul.f64 	%fd884, %fd883, 0d41EFFFFFE5E00000;
	sub.f64 	%fd885, %fd881, %fd884;
	setp.lt.f64 	%p136, %fd885, 0d0000000000000000;
	add.f64 	%fd886, %fd885, 0d41EFFFFFE5E00000;
	selp.f64 	%fd887, %fd886, %fd885, %p136;
	setp.lt.f64 	%p137, %fd887, 0d0000000000000000;
	add.f64 	%fd888, %fd887, 0d41EFFFFFE5E00000;
	selp.f64 	%fd889, %fd888, %fd887, %p137;
	add.f64 	%fd890, %fd861, %fd889;
	div.rn.f64 	%fd891, %fd890, 0d41EFFFFFE5E00000;
	cvt.rmi.f64.f64 	%fd892, %fd891;
	mul.f64 	%fd893, %fd892, 0d41EFFFFFE5E00000;
	sub.f64 	%fd894, %fd890, %fd893;
	setp.lt.f64 	%p138, %fd894, 0d0000000000000000;
	add.f64 	%fd895, %fd894, 0d41EFFFFFE5E00000;
	selp.f64 	%fd896, %fd895, %fd894, %p138;
	cvt.rzi.u32.f64 	%r3, %fd712;
	cvta.to.global.u64 	%rd15, %rd31;
	mul.wide.s32 	%rd16, %r1, 48;
	add.s64 	%rd17, %rd15, %rd16;
	st.global.u32 	[%rd17], %r3;
	cvt.rzi.u32.f64 	%r4, %fd804;
	st.global.u32 	[%rd17+4], %r4;
	cvt.rzi.u32.f64 	%r5, %fd896;
	st.global.u32 	[%rd17+8], %r5;
	ld.global.u32 	%r99, [mrg32k3aM2SubSeq];
	cvt.rn.f64.u32 	%fd897, %r99;
	mul.f64 	%fd898, %fd897, 0d3EE0000000000000;
	cvt.rmi.f64.f64 	%fd899, %fd898;
	mul.f64 	%fd900, %fd899, 0d4100000000000000;
	sub.f64 	%fd901, %fd897, %fd900;
	ld.global.u32 	%r100, [mrg32k3aM2SubSeq+4];
	cvt.rn.f64.u32 	%fd902, %r100;
	mul.f64 	%fd903, %fd902, 0d3EE0000000000000;
	cvt.rmi.f64.f64 	%fd904, %fd903;
	mul.f64 	%fd905, %fd904, 0d4100000000000000;
	sub.f64 	%fd906, %fd902, %fd905;
	ld.global.u32 	%r101, [mrg32k3aM2SubSeq+8];
	cvt.rn.f64.u32 	%fd907, %r101;
	mul.f64 	%fd908, %fd907, 0d3EE0000000000000;
	cvt.rmi.f64.f64 	%fd909, %fd908;
	mul.f64 	%fd910, %fd909, 0d4100000000000000;
	sub.f64 	%fd911, %fd907, %fd910;
	div.rn.f64 	%fd912, %fd899, 0d41EFFFF4D7600000;
	cvt.rmi.f64.f64 	%fd913, %fd912;
	mul.f64 	%fd914, %fd913, 0d41EFFFF4D7600000;
	sub.f64 	%fd915, %fd899, %fd914;
	setp.lt.f64 	%p139, %fd915, 0d0000000000000000;
	add.f64 	%fd916, %fd915, 0d41EFFFF4D7600000;
	selp.f64 	%fd917, %fd916, %fd915, %p139;
	div.rn.f64 	%fd918, %fd901, 0d41EFFFF4D7600000;
	cvt.rmi.f64.f64 	%fd919, %fd918;
	mul.f64 	%fd920, %fd919, 0d41EFFFF4D7600000;
	sub.f64 	%fd921, %fd901, %fd920;
	setp.lt.f64 	%p140, %fd921, 0d0000000000000000;
	add.f64 	%fd922, %fd921, 0d41EFFFF4D7600000;
	selp.f64 	%fd923, %fd922, %fd921, %p140;
	fma.rn.f64 	%fd924, %fd917, 0d4100000000000000, %fd923;
	div.rn.f64 	%fd925, %fd924, 0d41EFFFF4D7600000;
	cvt.rmi.f64.f64 	%fd926, %fd925;
	mul.f64 	%fd927, %fd926, 0d41EFFFF4D7600000;
	sub.f64 	%fd928, %fd924, %fd927;
	setp.lt.f64 	%p141, %fd928, 0d0000000000000000;
	add.f64 	%fd929, %fd928, 0d41EFFFF4D7600000;
	selp.f64 	%fd930, %fd929, %fd928, %p141;
	setp.lt.f64 	%p142, %fd930, 0d0000000000000000;
	add.f64 	%fd931, %fd930, 0d41EFFFF4D7600000;
	selp.f64 	%fd932, %fd931, %fd930, %p142;
	mul.f64 	%fd933, %fd904, 0d0000000000000000;
	div.rn.f64 	%fd934, %fd933, 0d41EFFFF4D7600000;
	cvt.rmi.f64.f64 	%fd935, %fd934;
	mul.f64 	%fd936, %fd935, 0d41EFFFF4D7600000;
	sub.f64 	%fd937, %fd933, %fd936;
	setp.lt.f64 	%p143, %fd937, 0d0000000000000000;
	add.f64 	%fd938, %fd937, 0d41EFFFF4D7600000;
	selp.f64 	%fd939, %fd938, %fd937, %p143;
	mul.f64 	%fd940, %fd906, 0d0000000000000000;
	div.rn.f64 	%fd941, %fd940, 0d41EFFFF4D7600000;
	cvt.rmi.f64.f64 	%fd942, %fd941;
	mul.f64 	%fd943, %fd942, 0d41EFFFF4D7600000;
	sub.f64 	%fd944, %fd940, %fd943;
	setp.lt.f64 	%p144, %fd944, 0d0000000000000000;
	add.f64 	%fd945, %fd944, 0d41EFFFF4D7600000;
	selp.f64 	%fd946, %fd945, %fd944, %p144;
	fma.rn.f64 	%fd947, %fd939, 0d4100000000000000, %fd946;
	div.rn.f64 	%fd948, %fd947, 0d41EFFFF4D7600000;
	cvt.rmi.f64.f64 	%fd949, %fd948;
	mul.f64 	%fd950, %fd949, 0d41EFFFF4D7600000;
	sub.f64 	%fd951, %fd947, %fd950;
	setp.lt.f64 	%p145, %fd951, 0d0000000000000000;
	add.f64 	%fd952, %fd951, 0d41EFFFF4D7600000;
	selp.f64 	%fd953, %fd952, %fd951, %p145;
	setp.lt.f64 	%p146, %fd953, 0d0000000000000000;
	add.f64 	%fd954, %fd953, 0d41EFFFF4D7600000;
	selp.f64 	%fd955, %fd954, %fd953, %p146;
	add.f64 	%fd956, %fd932, %fd955;
	mul.f64 	%fd957, %fd909, 0d0000000000000000;
	div.rn.f64 	%fd958, %fd957, 0d41EFFFF4D7600000;
	cvt.rmi.f64.f64 	%fd959, %fd958;
	mul.f64 	%fd960, %fd959, 0d41EFFFF4D7600000;
	sub.f64 	%fd961, %fd957, %fd960;
	setp.lt.f64 	%p147, %fd961, 0d0000000000000000;
	add.f64 	%fd962, %fd961, 0d41EFFFF4D7600000;
	selp.f64 	%fd963, %fd962, %fd961, %p147;
	mul.f64 	%fd964, %fd911, 0d0000000000000000;
	div.rn.f64 	%fd965, %fd964, 0d41EFFFF4D7600000;
	cvt.rmi.f64.f64 	%fd966, %fd965;
	mul.f64 	%fd967, %fd966, 0d41EFFFF4D7600000;
	sub.f64 	%fd968, %fd964, %fd967;
	setp.lt.f64 	%p148, %fd968, 0d0000000000000000;
	add.f64 	%fd969, %fd968, 0d41EFFFF4D7600000;
	selp.f64 	%fd970, %fd969, %fd968, %p148;
	fma.rn.f64 	%fd971, %fd963, 0d4100000000000000, %fd970;
	div.rn.f64 	%fd972, %fd971, 0d41EFFFF4D7600000;
	cvt.rmi.f64.f64 	%fd973, %fd972;
	mul.f64 	%fd974, %fd973, 0d41EFFFF4D7600000;
	sub.f64 	%fd975, %fd971, %fd974;
	setp.lt.f64 	%p149, %fd975, 0d0000000000000000;
	add.f64 	%fd976, %fd975, 0d41EFFFF4D7600000;
	selp.f64 	%fd977, %fd976, %fd975, %p149;
	setp.lt.f64 	%p150, %fd977, 0d0000000000000000;
	add.f64 	%fd978, %fd977, 0d41EFFFF4D7600000;
	selp.f64 	%fd979, %fd978, %fd977, %p150;
	add.f64 	%fd980, %fd956, %fd979;
	div.rn.f64 	%fd981, %fd980, 0d41EFFFF4D7600000;
	cvt.rmi.f64.f64 	%fd982, %fd981;
	mul.f64 	%fd983, %fd982, 0d41EFFFF4D7600000;
	sub.f64 	%fd984, %fd980, %fd983;
	setp.lt.f64 	%p151, %fd984, 0d0000000000000000;
	add.f64 	%fd985, %fd984, 0d41EFFFF4D7600000;
	selp.f64 	%fd986, %fd985, %fd984, %p151;
	mul.f64 	%fd987, %fd899, 0d0000000000000000;
	div.rn.f64 	%fd988, %fd987, 0d41EFFFF4D7600000;
	cvt.rmi.f64.f64 	%fd989, %fd988;
	mul.f64 	%fd990, %fd989, 0d41EFFFF4D7600000;
	sub.f64 	%fd991, %fd987, %fd990;
	setp.lt.f64 	%p152, %fd991, 0d0000000000000000;
	add.f64 	%fd992, %fd991, 0d41EFFFF4D7600000;
	selp.f64 	%fd993, %fd992, %fd991, %p152;
	mul.f64 	%fd994, %fd901, 0d0000000000000000;
	div.rn.f64 	%fd995, %fd994, 0d41EFFFF4D7600000;
	cvt.rmi.f64.f64 	%fd996, %fd995;
	mul.f64 	%fd997, %fd996, 0d41EFFFF4D7600000;
	sub.f64 	%fd998, %fd994, %fd997;
	setp.lt.f64 	%p153, %fd998, 0d0000000000000000;
	add.f64 	%fd999, %fd998, 0d41EFFFF4D7600000;
	selp.f64 	%fd1000, %fd999, %fd998, %p153;
	fma.rn.f64 	%fd1001, %fd993, 0d4100000000000000, %fd1000;
	div.rn.f64 	%fd1002, %fd1001, 0d41EFFFF4D7600000;
	cvt.rmi.f64.f64 	%fd1003, %fd1002;
	mul.f64 	%fd1004, %fd1003, 0d41EFFFF4D7600000;
	sub.f64 	%fd1005, %fd1001, %fd1004;
	setp.lt.f64 	%p154, %fd1005, 0d0000000000000000;
	add.f64 	%fd1006, %fd1005, 0d41EFFFF4D7600000;
	selp.f64 	%fd1007, %fd1006, %fd1005, %p154;
	setp.lt.f64 	%p155, %fd1007, 0d0000000000000000;
	add.f64 	%fd1008, %fd1007, 0d41EFFFF4D7600000;
	selp.f64 	%fd1009, %fd1008, %fd1007, %p155;
	div.rn.f64 	%fd1010, %fd904, 0d41EFFFF4D7600000;
	cvt.rmi.f64.f64 	%fd1011, %fd1010;
	mul.f64 	%fd1012, %fd1011, 0d41EFFFF4D7600000;
	sub.f64 	%fd1013, %fd904, %fd1012;
	setp.lt.f64 	%p156, %fd1013, 0d0000000000000000;
	add.f64 	%fd1014, %fd1013, 0d41EFFFF4D7600000;
	selp.f64 	%fd1015, %fd1014, %fd1013, %p156;
	div.rn.f64 	%fd1016, %fd906, 0d41EFFFF4D7600000;
	cvt.rmi.f64.f64 	%fd1017, %fd1016;
	mul.f64 	%fd1018, %fd1017, 0d41EFFFF4D7600000;
	sub.f64 	%fd1019, %fd906, %fd1018;
	setp.lt.f64 	%p157, %fd1019, 0d0000000000000000;
	add.f64 	%fd1020, %fd1019, 0d41EFFFF4D7600000;
	selp.f64 	%fd1021, %fd1020, %fd1019, %p157;
	fma.rn.f64 	%fd1022, %fd1015, 0d4100000000000000, %fd1021;
	div.rn.f64 	%fd1023, %fd1022, 0d41EFFFF4D7600000;
	cvt.rmi.f64.f64 	%fd1024, %fd1023;
	mul.f64 	%fd1025, %fd1024, 0d41EFFFF4D7600000;
	sub.f64 	%fd1026, %fd1022, %fd1025;
	setp.lt.f64 	%p158, %fd1026, 0d0000000000000000;
	add.f64 	%fd1027, %fd1026, 0d41EFFFF4D7600000;
	selp.f64 	%fd1028, %fd1027, %fd1026, %p158;
	setp.lt.f64 	%p159, %fd1028, 0d0000000000000000;
	add.f64 	%fd1029, %fd1028, 0d41EFFFF4D7600000;
	selp.f64 	%fd1030, %fd1029, %fd1028, %p159;
	add.f64 	%fd1031, %fd1009, %fd1030;
	add.f64 	%fd1032, %fd1031, %fd979;
	div.rn.f64 	%fd1033, %fd1032, 0d41EFFFF4D7600000;
	cvt.rmi.f64.f64 	%fd1034, %fd1033;
	mul.f64 	%fd1035, %fd1034, 0d41EFFFF4D7600000;
	sub.f64 	%fd1036, %fd1032, %fd1035;
	setp.lt.f64 	%p160, %fd1036, 0d0000000000000000;
	add.f64 	%fd1037, %fd1036, 0d41EFFFF4D7600000;
	selp.f64 	%fd1038, %fd1037, %fd1036, %p160;
	add.f64 	%fd1039, %fd1009, %fd955;
	div.rn.f64 	%fd1040, %fd909, 0d41EFFFF4D7600000;
	cvt.rmi.f64.f64 	%fd1041, %fd1040;
	mul.f64 	%fd1042, %fd1041, 0d41EFFFF4D7600000;
	sub.f64 	%fd1043, %fd909, %fd1042;
	setp.lt.f64 	%p161, %fd1043, 0d0000000000000000;
	add.f64 	%fd1044, %fd1043, 0d41EFFFF4D7600000;
	selp.f64 	%fd1045, %fd1044, %fd1043, %p161;
	div.rn.f64 	%fd1046, %fd911, 0d41EFFFF4D7600000;
	cvt.rmi.f64.f64 	%fd1047, %fd1046;
	mul.f64 	%fd1048, %fd1047, 0d41EFFFF4D7600000;
	sub.f64 	%fd1049, %fd911, %fd1048;
	setp.lt.f64 	%p162, %fd1049, 0d0000000000000000;
	add.f64 	%fd1050, %fd1049, 0d41EFFFF4D7600000;
	selp.f64 	%fd1051, %fd1050, %fd1049, %p162;
	fma.rn.f64 	%fd1052, %fd1045, 0d4100000000000000, %fd1051;
	div.rn.f64 	%fd1053, %fd1052, 0d41EFFFF4D7600000;
	cvt.rmi.f64.f64 	%fd1054, %fd1053;
	mul.f64 	%fd1055, %fd1054, 0d41EFFFF4D7600000;
	sub.f64 	%fd1056, %fd1052, %fd1055;
	setp.lt.f64 	%p163, %fd1056, 0d0000000000000000;
	add.f64 	%fd1057, %fd1056, 0d41EFFFF4D7600000;
	selp.f64 	%fd1058, %fd1057, %fd1056, %p163;
	setp.lt.f64 	%p164, %fd1058, 0d0000000000000000;
	add.f64 	%fd1059, %fd1058, 0d41EFFFF4D7600000;
	selp.f64 	%fd1060, %fd1059, %fd1058, %p164;
	add.f64 	%fd1061, %fd1039, %fd1060;
	div.rn.f64 	%fd1062, %fd1061, 0d41EFFFF4D7600000;
	cvt.rmi.f64.f64 	%fd1063, %fd1062;
	mul.f64 	%fd1064, %fd1063, 0d41EFFFF4D7600000;
	sub.f64 	%fd1065, %fd1061, %fd1064;
	setp.lt.f64 	%p165, %fd1065, 0d0000000000000000;
	add.f64 	%fd1066, %fd1065, 0d41EFFFF4D7600000;
	selp.f64 	%fd1067, %fd1066, %fd1065, %p165;
	ld.global.u32 	%r102, [mrg32k3aM2SubSeq+12];
	cvt.rn.f64.u32 	%fd1068, %r102;
	mul.f64 	%fd1069, %fd1068, 0d3EE0000000000000;
	cvt.rmi.f64.f64 	%fd1070, %fd1069;
	mul.f64 	%fd1071, %fd1070, 0d4100000000000000;
	sub.f64 	%fd1072, %fd1068, %fd1071;
	ld.global.u32 	%r103, [mrg32k3aM2SubSeq+16];
	cvt.rn.f64.u32 	%fd1073, %r103;
	mul.f64 	%fd1074, %fd1073, 0d3EE0000000000000;
	cvt.rmi.f64.f64 	%fd1075, %fd1074;
	mul.f64 	%fd1076, %fd1075, 0d4100000000000000;
	sub.f64 	%fd1077, %fd1073, %fd1076;
	ld.global.u32 	%r104, [mrg32k3aM2SubSeq+20];
	cvt.rn.f64.u32 	%fd1078, %r104;
	mul.f64 	%fd1079, %fd1078, 0d3EE0000000000000;
	cvt.rmi.f64.f64 	%fd1080, %fd1079;
	mul.f64 	%fd1081, %fd1080, 0d4100000000000000;
	sub.f64 	%fd1082, %fd1078, %fd1081;
	div.rn.f64 	%fd1083, %fd1070, 0d41EFFFF4D7600000;
	cvt.rmi.f64.f64 	%fd1084, %fd1083;
	mul.f64 	%fd1085, %fd1084, 0d41EFFFF4D7600000;
	sub.f64 	%fd1086, %fd1070, %fd1085;
	setp.lt.f64 	%p166, %fd1086, 0d0000000000000000;
	add.f64 	%fd1087, %fd1086, 0d41EFFFF4D7600000;
	selp.f64 	%fd1088, %fd1087, %fd1086, %p166;
	div.rn.f64 	%fd1089, %fd1072, 0d41EFFFF4D7600000;
	cvt.rmi.f64.f64 	%fd1090, %fd1089;
	mul.f64 	%fd1091, %fd1090, 0d41EFFFF4D7600000;
	sub.f64 	%fd1092, %fd1072, %fd1091;
	setp.lt.f64 	%p167, %fd1092, 0d0000000000000000;
	add.f64 	%fd1093, %fd1092, 0d41EFFFF4D7600000;
	selp.f64 	%fd1094, %fd1093, %fd1092, %p167;
	fma.rn.f64 	%fd1095, %fd1088, 0d4100000000000000, %fd1094;
	div.rn.f64 	%fd1096, %fd1095, 0d41EFFFF4D7600000;
	cvt.rmi.f64.f64 	%fd1097, %fd1096;
	mul.f64 	%fd1098, %fd1097, 0d41EFFFF4D7600000;
	sub.f64 	%fd1099, %fd1095, %fd1098;
	setp.lt.f64 	%p168, %fd1099, 0d0000000000000000;
	add.f64 	%fd1100, %fd1099, 0d41EFFFF4D7600000;
	selp.f64 	%fd1101, %fd1100, %fd1099, %p168;
	setp.lt.f64 	%p169, %fd1101, 0d0000000000000000;
	add.f64 	%fd1102, %fd1101, 0d41EFFFF4D7600000;
	selp.f64 	%fd1103, %fd1102, %fd1101, %p169;
	mul.f64 	%fd1104, %fd1075, 0d0000000000000000;
	div.rn.f64 	%fd1105, %fd1104, 0d41EFFFF4D7600000;
	cvt.rmi.f64.f64 	%fd1106, %fd1105;
	mul.f64 	%fd1107, %fd1106, 0d41EFFFF4D7600000;
	sub.f64 	%fd1108, %fd1104, %fd1107;
	setp.lt.f64 	%p170, %fd1108, 0d0000000000000000;
	add.f64 	%fd1109, %fd1108, 0d41EFFFF4D7600000;
	selp.f64 	%fd1110, %fd1109, %fd1108, %p170;
	mul.f64 	%fd1111, %fd1077, 0d0000000000000000;
	div.rn.f64 	%fd1112, %fd1111, 0d41EFFFF4D7600000;
	cvt.rmi.f64.f64 	%fd1113, %fd1112;
	mul.f64 	%fd1114, %fd1113, 0d41EFFFF4D7600000;
	sub.f64 	%fd1115, %fd1111, %fd1114;
	setp.lt.f64 	%p171, %fd1115, 0d0000000000000000;
	add.f64 	%fd1116, %fd1115, 0d41EFFFF4D7600000;
	selp.f64 	%fd1117, %fd1116, %fd1115, %p171;
	fma.rn.f64 	%fd1118, %fd1110, 0d4100000000000000, %fd1117;
	div.rn.f64 	%fd1119, %fd1118, 0d41EFFFF4D7600000;
	cvt.rmi.f64.f64 	%fd1120, %fd1119;
	mul.f64 	%fd1121, %fd1120, 0d41EFFFF4D7600000;
	sub.f64 	%fd1122, %fd1118, %fd1121;
	setp.lt.f64 	%p172, %fd1122, 0d0000000000000000;
	add.f64 	%fd1123, %fd1122, 0d41EFFFF4D7600000;
	selp.f64 	%fd1124, %fd1123, %fd1122, %p172;
	setp.lt.f64 	%p173, %fd1124, 0d0000000000000000;
	add.f64 	%fd1125, %fd1124, 0d41EFFFF4D7600000;
	selp.f64 	%fd1126, %fd1125, %fd1124, %p173;
	add.f64 	%fd1127, %fd1103, %fd1126;
	mul.f64 	%fd1128, %fd1080, 0d0000000000000000;
	div.rn.f64 	%fd1129, %fd1128, 0d41EFFFF4D7600000;
	cvt.rmi.f64.f64 	%fd1130, %fd1129;
	mul.f64 	%fd1131, %fd1130, 0d41EFFFF4D7600000;
	sub.f64 	%fd1132, %fd1128, %fd1131;
	setp.lt.f64 	%p174, %fd1132, 0d0000000000000000;
	add.f64 	%fd1133, %fd1132, 0d41EFFFF4D7600000;
	selp.f64 	%fd1134, %fd1133, %fd1132, %p174;
	mul.f64 	%fd1135, %fd1082, 0d0000000000000000;
	div.rn.f64 	%fd1136, %fd1135, 0d41EFFFF4D7600000;
	cvt.rmi.f64.f64 	%fd1137, %fd1136;
	mul.f64 	%fd1138, %fd1137, 0d41EFFFF4D7600000;
	sub.f64 	%fd1139, %fd1135, %fd1138;
	setp.lt.f64 	%p175, %fd1139, 0d0000000000000000;
	add.f64 	%fd1140, %fd1139, 0d41EFFFF4D7600000;
	selp.f64 	%fd1141, %fd1140, %fd1139, %p175;
	fma.rn.f64 	%fd1142, %fd1134, 0d4100000000000000, %fd1141;
	div.rn.f64 	%fd1143, %fd1142, 0d41EFFFF4D7600000;
	cvt.rmi.f64.f64 	%fd1144, %fd1143;
	mul.f64 	%fd1145, %fd1144, 0d41EFFFF4D7600000;
	sub.f64 	%fd1146, %fd1142, %fd1145;
	setp.lt.f64 	%p176, %fd1146, 0d0000000000000000;
	add.f64 	%fd1147, %fd1146, 0d41EFFFF4D7600000;
	selp.f64 	%fd1148, %fd1147, %fd1146, %p176;
	setp.lt.f64 	%p177, %fd1148, 0d0000000000000000;
	add.f64 	%fd1149, %fd1148, 0d41EFFFF4D7600000;
	selp.f64 	%fd1150, %fd1149, %fd1148, %p177;
	add.f64 	%fd1151, %fd1127, %fd1150;
	div.rn.f64 	%fd1152, %fd1151, 0d41EFFFF4D7600000;
	cvt.rmi.f64.f64 	%fd1153, %fd1152;
	mul.f64 	%fd1154, %fd1153, 0d41EFFFF4D7600000;
	sub.f64 	%fd1155, %fd1151, %fd1154;
	setp.lt.f64 	%p178, %fd1155, 0d0000000000000000;
	add.f64 	%fd1156, %fd1155, 0d41EFFFF4D7600000;
	selp.f64 	%fd1157, %fd1156, %fd1155, %p178;
	mul.f64 	%fd1158, %fd1070, 0d0000000000000000;
	div.rn.f64 	%fd1159, %fd1158, 0d41EFFFF4D7600000;
	cvt.rmi.f64.f64 	%fd1160, %fd1159;
	mul.f64 	%fd1161, %fd1160, 0d41EFFFF4D7600000;
	sub.f64 	%fd1162, %fd1158, %fd1161;
	setp.lt.f64 	%p179, %fd1162, 0d0000000000000000;
	add.f64 	%fd1163, %fd1162, 0d41EFFFF4D7600000;
	selp.f64 	%fd1164, %fd1163, %fd1162, %p179;
	mul.f64 	%fd1165, %fd1072, 0d0000000000000000;
	div.rn.f64 	%fd1166, %fd1165, 0d41EFFFF4D7600000;
	cvt.rmi.f64.f64 	%fd1167, %fd1166;
	mul.f64 	%fd1168, %fd1167, 0d41EFFFF4D7600000;
	sub.f64 	%fd1169, %fd1165, %fd1168;
	setp.lt.f64 	%p180, %fd1169, 0d0000000000000000;
	add.f64 	%fd1170, %fd1169, 0d41EFFFF4D7600000;
	selp.f64 	%fd1171, %fd1170, %fd1169, %p180;
	fma.rn.f64 	%fd1172, %fd1164, 0d4100000000000000, %fd1171;
	div.rn.f64 	%fd1173, %fd1172, 0d41EFFFF4D7600000;
	cvt.rmi.f64.f64 	%fd1174, %fd1173;
	mul.f64 	%fd1175, %fd1174, 0d41EFFFF4D7600000;
	sub.f64 	%fd1176, %fd1172, %fd1175;
	setp.lt.f64 	%p181, %fd1176, 0d0000000000000000;
	add.f64 	%fd1177, %fd1176, 0d41EFFFF4D7600000;
	selp.f64 	%fd1178, %fd1177, %fd1176, %p181;
	setp.lt.f64 	%p182, %fd1178, 0d0000000000000000;
	add.f64 	%fd1179, %fd1178, 0d41EFFFF4D7600000;
	selp.f64 	%fd1180, %fd1179, %fd1178, %p182;
	div.rn.f64 	%fd1181, %fd1075, 0d41EFFFF4D7600000;
	cvt.rmi.f64.f64 	%fd1182, %fd1181;
	mul.f64 	%fd1183, %fd1182, 0d41EFFFF4D7600000;
	sub.f64 	%fd1184, %fd1075, %fd1183;
	setp.lt.f64 	%p183, %fd1184, 0d0000000000000000;
	add.f64 	%fd1185, %fd1184, 0d41EFFFF4D7600000;
	selp.f64 	%fd1186, %fd1185, %fd1184, %p183;
	div.rn.f64 	%fd1187, %fd1077, 0d41EFFFF4D7600000;
	cvt.rmi.f64.f64 	%fd1188, %fd1187;
	mul.f64 	%fd1189, %fd1188, 0d41EFFFF4D7600000;
	sub.f64 	%fd1190, %fd1077, %fd1189;
	setp.lt.f64 	%p184, %fd1190, 0d0000000000000000;
	add.f64 	%fd1191, %fd1190, 0d41EFFFF4D7600000;
	selp.f64 	%fd1192, %fd1191, %fd1190, %p184;
	fma.rn.f64 	%fd1193, %fd1186, 0d4100000000000000, %fd1192;
	div.rn.f64 	%fd1194, %fd1193, 0d41EFFFF4D7600000;
	cvt.rmi.f64.f64 	%fd1195, %fd1194;
	mul.f64 	%fd1196, %fd1195, 0d41EFFFF4D7600000;
	sub.f64 	%fd1197, %fd1193, %fd1196;
	setp.lt.f64 	%p185, %fd1197, 0d0000000000000000;
	add.f64 	%fd1198, %fd1197, 0d41EFFFF4D7600000;
	selp.f64 	%fd1199, %fd1198, %fd1197, %p185;
	setp.lt.f64 	%p186, %fd1199, 0d0000000000000000;
	add.f64 	%fd1200, %fd1199, 0d41EFFFF4D7600000;
	selp.f64 	%fd1201, %fd1200, %fd1199, %p186;
	add.f64 	%fd1202, %fd1180, %fd1201;
	add.f64 	%fd1203, %fd1202, %fd1150;
	div.rn.f64 	%fd1204, %fd1203, 0d41EFFFF4D7600000;
	cvt.rmi.f64.f64 	%fd1205, %fd1204;
	mul.f64 	%fd1206, %fd1205, 0d41EFFFF4D7600000;
	sub.f64 	%fd1207, %fd1203, %fd1206;
	setp.lt.f64 	%p187, %fd1207, 0d0000000000000000;
	add.f64 	%fd1208, %fd1207, 0d41EFFFF4D7600000;
	selp.f64 	%fd1209, %fd1208, %fd1207, %p187;
	add.f64 	%fd1210, %fd1180, %fd1126;
	div.rn.f64 	%fd1211, %fd1080, 0d41EFFFF4D7600000;
	cvt.rmi.f64.f64 	%fd1212, %fd1211;
	mul.f64 	%fd1213, %fd1212, 0d41EFFFF4D7600000;
	sub.f64 	%fd1214, %fd1080, %fd1213;
	setp.lt.f64 	%p188, %fd1214, 0d0000000000000000;
	add.f64 	%fd1215, %fd1214, 0d41EFFFF4D7600000;
	selp.f64 	%fd1216, %fd1215, %fd1214, %p188;
	div.rn.f64 	%fd1217, %fd1082, 0d41EFFFF4D7600000;
	cvt.rmi.f64.f64 	%fd1218, %fd1217;
	mul.f64 	%fd1219, %fd1218, 0d41EFFFF4D7600000;
	sub.f64 	%fd1220, %fd1082, %fd1219;
	setp.lt.f64 	%p189, %fd1220, 0d0000000000000000;
	add.f64 	%fd1221, %fd1220, 0d41EFFFF4D7600000;
	selp.f64 	%fd1222, %fd1221, %fd1220, %p189;
	fma.rn.f64 	%fd1223, %fd1216, 0d4100000000000000, %fd1222;
	div.rn.f64 	%fd1224, %fd1223, 0d41EFFFF4D7600000;
	cvt.rmi.f64.f64 	%fd1225, %fd1224;
	mul.f64 	%fd1226, %fd1225, 0d41EFFFF4D7600000;
	sub.f64 	%fd1227, %fd1223, %fd1226;
	setp.lt.f64 	%p190, %fd1227, 0d0000000000000000;
	add.f64 	%fd1228, %fd1227, 0d41EFFFF4D7600000;
	selp.f64 	%fd1229, %fd1228, %fd1227, %p190;
	setp.lt.f64 	%p191, %fd1229, 0d0000000000000000;
	add.f64 	%fd1230, %fd1229, 0d41EFFFF4D7600000;
	selp.f64 	%fd1231, %fd1230, %fd1229, %p191;
	add.f64 	%fd1232, %fd1210, %fd1231;
	div.rn.f64 	%fd1233, %fd1232, 0d41EFFFF4D7600000;
	cvt.rmi.f64.f64 	%fd1234, %fd1233;
	mul.f64 	%fd1235, %fd1234, 0d41EFFFF4D7600000;
	sub.f64 	%fd1236, %fd1232, %fd1235;
	setp.lt.f64 	%p192, %fd1236, 0d0000000000000000;
	add.f64 	%fd1237, %fd1236, 0d41EFFFF4D7600000;
	selp.f64 	%fd1238, %fd1237, %fd1236, %p192;
	ld.global.u32 	%r105, [mrg32k3aM2SubSeq+24];
	cvt.rn.f64.u32 	%fd1239, %r105;
	mul.f64 	%fd1240, %fd1239, 0d3EE0000000000000;
	cvt.rmi.f64.f64 	%fd1241, %fd1240;
	mul.f64 	%fd1242, %fd1241, 0d4100000000000000;
	sub.f64 	%fd1243, %fd1239, %fd1242;
	ld.global.u32 	%r106, [mrg32k3aM2SubSeq+28];
	cvt.rn.f64.u32 	%fd1244, %r106;
	mul.f64 	%fd1245, %fd1244, 0d3EE0000000000000;
	cvt.rmi.f64.f64 	%fd1246, %fd1245;
	mul.f64 	%fd1247, %fd1246, 0d4100000000000000;
	sub.f64 	%fd1248, %fd1244, %fd1247;
	ld.global.u32 	%r107, [mrg32k3aM2SubSeq+32];
	cvt.rn.f64.u32 	%fd1249, %r107;
	mul.f64 	%fd1250, %fd1249, 0d3EE0000000000000;
	cvt.rmi.f64.f64 	%fd1251, %fd1250;
	mul.f64 	%fd1252, %fd1251, 0d4100000000000000;
	sub.f64 	%fd1253, %fd1249, %fd1252;
	div.rn.f64 	%fd1254, %fd1241, 0d41EFFFF4D7600000;
	cvt.rmi.f64.f64 	%fd1255, %fd1254;
	mul.f64 	%fd1256, %fd1255, 0d41EFFFF4D7600000;
	sub.f64 	%fd1257, %fd1241, %fd1256;
	setp.lt.f64 	%p193, %fd1257, 0d0000000000000000;
	add.f64 	%fd1258, %fd1257, 0d41EFFFF4D7600000;
	selp.f64 	%fd1259, %fd1258, %fd1257, %p193;
	div.rn.f64 	%fd1260, %fd1243, 0d41EFFFF4D7600000;
	cvt.rmi.f64.f64 	%fd1261, %fd1260;
	mul.f64 	%fd1262, %fd1261, 0d41EFFFF4D7600000;
	sub.f64 	%fd1263, %fd1243, %fd1262;
	setp.lt.f64 	%p194, %fd1263, 0d0000000000000000;
	add.f64 	%fd1264, %fd1263, 0d41EFFFF4D7600000;
	selp.f64 	%fd1265, %fd1264, %fd1263, %p194;
	fma.rn.f64 	%fd1266, %fd1259, 0d4100000000000000, %fd1265;
	div.rn.f64 	%fd1267, %fd1266, 0d41EFFFF4D7600000;
	cvt.rmi.f64.f64 	%fd1268, %fd1267;
	mul.f64 	%fd1269, %fd1268, 0d41EFFFF4D7600000;
	sub.f64 	%fd1270, %fd1266, %fd1269;
	setp.lt.f64 	%p195, %fd1270, 0d0000000000000000;
	add.f64 	%fd1271, %fd1270, 0d41EFFFF4D7600000;
	selp.f64 	%fd1272, %fd1271, %fd1270, %p195;
	setp.lt.f64 	%p196, %fd1272, 0d0000000000000000;
	add.f64 	%fd1273, %fd1272, 0d41EFFFF4D7600000;
	selp.f64 	%fd1274, %fd1273, %fd1272, %p196;
	mul.f64 	%fd1275, %fd1246, 0d0000000000000000;
	div.rn.f64 	%fd1276, %fd1275, 0d41EFFFF4D7600000;
	cvt.rmi.f64.f64 	%fd1277, %fd1276;
	mul.f64 	%fd1278, %fd1277, 0d41EFFFF4D7600000;
	sub.f64 	%fd1279, %fd1275, %fd1278;
	setp.lt.f64 	%p197, %fd1279, 0d0000000000000000;
	add.f64 	%fd1280, %fd1279, 0d41EFFFF4D7600000;
	selp.f64 	%fd1281, %fd1280, %fd1279, %p197;
	mul.f64 	%fd1282, %fd1248, 0d0000000000000000;
	div.rn.f64 	%fd1283, %fd1282, 0d41EFFFF4D7600000;
	cvt.rmi.f64.f64 	%fd1284, %fd1283;
	mul.f64 	%fd1285, %fd1284, 0d41EFFFF4D7600000;
	sub.f64 	%fd1286, %fd1282, %fd1285;
	setp.lt.f64 	%p198, %fd1286, 0d0000000000000000;
	add.f64 	%fd1287, %fd1286, 0d41EFFFF4D7600000;
	selp.f64 	%fd1288, %fd1287, %fd1286, %p198;
	fma.rn.f64 	%fd1289, %fd1281, 0d4100000000000000, %fd1288;
	div.rn.f64 	%fd1290, %fd1289, 0d41EFFFF4D7600000;
	cvt.rmi.f64.f64 	%fd1291, %fd1290;
	mul.f64 	%fd1292, %fd1291, 0d41EFFFF4D7600000;
	sub.f64 	%fd1293, %fd1289, %fd1292;
	setp.lt.f64 	%p199, %fd1293, 0d0000000000000000;
	add.f64 	%fd1294, %fd1293, 0d41EFFFF4D7600000;
	selp.f64 	%fd1295, %fd1294, %fd1293, %p199;
	setp.lt.f64 	%p200, %fd1295, 0d0000000000000000;
	add.f64 	%fd1296, %fd1295, 0d41EFFFF4D7600000;
	selp.f64 	%fd1297, %fd1296, %fd1295, %p200;
	add.f64 	%fd1298, %fd1274, %fd1297;
	mul.f64 	%fd1299, %fd1251, 0d0000000000000000;
	div.rn.f64 	%fd1300, %fd1299, 0d41EFFFF4D7600000;
	cvt.rmi.f64.f64 	%fd1301, %fd1300;
	mul.f64 	%fd1302, %fd1301, 0d41EFFFF4D7600000;
	sub.f64 	%fd1303, %fd1299, %fd1302;
	setp.lt.f64 	%p201, %fd1303, 0d0000000000000000;
	add.f64 	%fd1304, %fd1303, 0d41EFFFF4D7600000;
	selp.f64 	%fd1305, %fd1304, %fd1303, %p201;
	mul.f64 	%fd1306, %fd1253, 0d0000000000000000;
	div.rn.f64 	%fd1307, %fd1306, 0d41EFFFF4D7600000;
	cvt.rmi.f64.f64 	%fd1308, %fd1307;
	mul.f64 	%fd1309, %fd1308, 0d41EFFFF4D7600000;
	sub.f64 	%fd1310, %fd1306, %fd1309;
	setp.lt.f64 	%p202, %fd1310, 0d0000000000000000;
	add.f64 	%fd1311, %fd1310, 0d41EFFFF4D7600000;
	selp.f64 	%fd1312, %fd1311, %fd1310, %p202;
	fma.rn.f64 	%fd1313, %fd1305, 0d4100000000000000, %fd1312;
	div.rn.f64 	%fd1314, %fd1313, 0d41EFFFF4D7600000;
	cvt.rmi.f64.f64 	%fd1315, %fd1314;
	mul.f64 	%fd1316, %fd1315, 0d41EFFFF4D7600000;
	sub.f64 	%fd1317, %fd1313, %fd1316;
	setp.lt.f64 	%p203, %fd1317, 0d0000000000000000;
	add.f64 	%fd1318, %fd1317, 0d41EFFFF4D7600000;
	selp.f64 	%fd1319, %fd1318, %fd1317, %p203;
	setp.lt.f64 	%p204, %fd1319, 0d0000000000000000;
	add.f64 	%fd1320, %fd1319, 0d41EFFFF4D7600000;
	selp.f64 	%fd1321, %fd1320, %fd1319, %p204;
	add.f64 	%fd1322, %fd1298, %fd1321;
	div.rn.f64 	%fd1323, %fd1322, 0d41EFFFF4D7600000;
	cvt.rmi.f64.f64 	%fd1324, %fd1323;
	mul.f64 	%fd1325, %fd1324, 0d41EFFFF4D7600000;
	sub.f64 	%fd1326, %fd1322, %fd1325;
	setp.lt.f64 	%p205, %fd1326, 0d0000000000000000;
	add.f64 	%fd1327, %fd1326, 0d41EFFFF4D7600000;
	selp.f64 	%fd1328, %fd1327, %fd1326, %p205;
	mul.f64 	%fd1329, %fd1241, 0d0000000000000000;
	div.rn.f64 	%fd1330, %fd1329, 0d41EFFFF4D7600000;
	cvt.rmi.f64.f64 	%fd1331, %fd1330;
	mul.f64 	%fd1332, %fd1331, 0d41EFFFF4D7600000;
	sub.f64 	%fd1333, %fd1329, %fd1332;
	setp.lt.f64 	%p206, %fd1333, 0d0000000000000000;
	add.f64 	%fd1334, %fd1333, 0d41EFFFF4D7600000;
	selp.f64 	%fd1335, %fd1334, %fd1333, %p206;
	mul.f64 	%fd1336, %fd1243, 0d0000000000000000;
	div.rn.f64 	%fd1337, %fd1336, 0d41EFFFF4D7600000;
	cvt.rmi.f64.f64 	%fd1338, %fd1337;
	mul.f64 	%fd1339, %fd1338, 0d41EFFFF4D7600000;
	sub.f64 	%fd1340, %fd1336, %fd1339;
	setp.lt.f64 	%p207, %fd1340, 0d0000000000000000;
	add.f64 	%fd1341, %fd1340, 0d41EFFFF4D7600000;
	selp.f64 	%fd1342, %fd1341, %fd1340, %p207;
	fma.rn.f64 	%fd1343, %fd1335, 0d4100000000000000, %fd1342;
	div.rn.f64 	%fd1344, %fd1343, 0d41EFFFF4D7600000;
	cvt.rmi.f64.f64 	%fd1345, %fd1344;
	mul.f64 	%fd1346, %fd1345, 0d41EFFFF4D7600000;
	sub.f64 	%fd1347, %fd1343, %fd1346;
	setp.lt.f64 	%p208, %fd1347, 0d0000000000000000;
	add.f64 	%fd1348, %fd1347, 0d41EFFFF4D7600000;
	selp.f64 	%fd1349, %fd1348, %fd1347, %p208;
	setp.lt.f64 	%p209, %fd1349, 0d0000000000000000;
	add.f64 	%fd1350, %fd1349, 0d41EFFFF4D7600000;
	selp.f64 	%fd1351, %fd1350, %fd1349, %p209;
	div.rn.f64 	%fd1352, %fd1246, 0d41EFFFF4D7600000;
	cvt.rmi.f64.f64 	%fd1353, %fd1352;
	mul.f64 	%fd1354, %fd1353, 0d41EFFFF4D7600000;
	sub.f64 	%fd1355, %fd1246, %fd1354;
	setp.lt.f64 	%p210, %fd1355, 0d0000000000000000;
	add.f64 	%fd1356, %fd1355, 0d41EFFFF4D7600000;
	selp.f64 	%fd1357, %fd1356, %fd1355, %p210;
	div.rn.f64 	%fd1358, %fd1248, 0d41EFFFF4D7600000;
	cvt.rmi.f64.f64 	%fd1359, %fd1358;
	mul.f64 	%fd1360, %fd1359, 0d41EFFFF4D7600000;
	sub.f64 	%fd1361, %fd1248, %fd1360;
	setp.lt.f64 	%p211, %fd1361, 0d0000000000000000;
	add.f64 	%fd1362, %fd1361, 0d41EFFFF4D7600000;
	selp.f64 	%fd1363, %fd1362, %fd1361, %p211;
	fma.rn.f64 	%fd1364, %fd1357, 0d4100000000000000, %fd1363;
	div.rn.f64 	%fd1365, %fd1364, 0d41EFFFF4D7600000;
	cvt.rmi.f64.f64 	%fd1366, %fd1365;
	mul.f64 	%fd1367, %fd1366, 0d41EFFFF4D7600000;
	sub.f64 	%fd1368, %fd1364, %fd1367;
	setp.lt.f64 	%p212, %fd1368, 0d0000000000000000;
	add.f64 	%fd1369, %fd1368, 0d41EFFFF4D7600000;
	selp.f64 	%fd1370, %fd1369, %fd1368, %p212;
	setp.lt.f64 	%p213, %fd1370, 0d0000000000000000;
	add.f64 	%fd1371, %fd1370, 0d41EFFFF4D7600000;
	selp.f64 	%fd1372, %fd1371, %fd1370, %p213;
	add.f64 	%fd1373, %fd1351, %fd1372;
	add.f64 	%fd1374, %fd1373, %fd1321;
	div.rn.f64 	%fd1375, %fd1374, 0d41EFFFF4D7600000;
	cvt.rmi.f64.f64 	%fd1376, %fd1375;
	mul.f64 	%fd1377, %fd1376, 0d41EFFFF4D7600000;
	sub.f64 	%fd1378, %fd1374, %fd1377;
	setp.lt.f64 	%p214, %fd1378, 0d0000000000000000;
	add.f64 	%fd1379, %fd1378, 0d41EFFFF4D7600000;
	selp.f64 	%fd1380, %fd1379, %fd1378, %p214;
	add.f64 	%fd1381, %fd1351, %fd1297;
	div.rn.f64 	%fd1382, %fd1251, 0d41EFFFF4D7600000;
	cvt.rmi.f64.f64 	%fd1383, %fd1382;
	mul.f64 	%fd1384, %fd1383, 0d41EFFFF4D7600000;
	sub.f64 	%fd1385, %fd1251, %fd1384;
	setp.lt.f64 	%p215, %fd1385, 0d0000000000000000;
	add.f64 	%fd1386, %fd1385, 0d41EFFFF4D7600000;
	selp.f64 	%fd1387, %fd1386, %fd1385, %p215;
	div.rn.f64 	%fd1388, %fd1253, 0d41EFFFF4D7600000;
	cvt.rmi.f64.f64 	%fd1389, %fd1388;
	mul.f64 	%fd1390, %fd1389, 0d41EFFFF4D7600000;
	sub.f64 	%fd1391, %fd1253, %fd1390;
	setp.lt.f64 	%p216, %fd1391, 0d0000000000000000;
	add.f64 	%fd1392, %fd1391, 0d41EFFFF4D7600000;
	selp.f64 	%fd1393, %fd1392, %fd1391, %p216;
	fma.rn.f64 	%fd1394, %fd1387, 0d4100000000000000, %fd1393;
	div.rn.f64 	%fd1395, %fd1394, 0d41EFFFF4D7600000;
	cvt.rmi.f64.f64 	%fd1396, %fd1395;
	mul.f64 	%fd1397, %fd1396, 0d41EFFFF4D7600000;
	sub.f64 	%fd1398, %fd1394, %fd1397;
	setp.lt.f64 	%p217, %fd1398, 0d0000000000000000;
	add.f64 	%fd1399, %fd1398, 0d41EFFFF4D7600000;
	selp.f64 	%fd1400, %fd1399, %fd1398, %p217;
	setp.lt.f64 	%p218, %fd1400, 0d0000000000000000;
	add.f64 	%fd1401, %fd1400, 0d41EFFFF4D7600000;
	selp.f64 	%fd1402, %fd1401, %fd1400, %p218;
	add.f64 	%fd1403, %fd1381, %fd1402;
	div.rn.f64 	%fd1404, %fd1403, 0d41EFFFF4D7600000;
	cvt.rmi.f64.f64 	%fd1405, %fd1404;
	mul.f64 	%fd1406, %fd1405, 0d41EFFFF4D7600000;
	sub.f64 	%fd1407, %fd1403, %fd1406;
	setp.lt.f64 	%p219, %fd1407, 0d0000000000000000;
	add.f64 	%fd1408, %fd1407, 0d41EFFFF4D7600000;
	selp.f64 	%fd1409, %fd1408, %fd1407, %p219;
	cvt.rzi.u32.f64 	%r108, %fd986;
	cvt.rzi.u32.f64 	%r109, %fd1038;
	cvt.rzi.u32.f64 	%r110, %fd1067;
	cvt.rzi.u32.f64 	%r111, %fd1157;
	cvt.rzi.u32.f64 	%r112, %fd1209;
	cvt.rzi.u32.f64 	%r113, %fd1238;
	cvt.rzi.u32.f64 	%r114, %fd1328;
	cvt.rzi.u32.f64 	%r115, %fd1380;
	cvt.rzi.u32.f64 	%r116, %fd1409;
	cvt.rn.f64.u32 	%fd1410, %r108;
	mul.f64 	%fd1411, %fd1410, 0d3EE0000000000000;
	cvt.rmi.f64.f64 	%fd1412, %fd1411;
	mul.f64 	%fd1413, %fd1412, 0d4100000000000000;
	sub.f64 	%fd1414, %fd1410, %fd1413;
	mul.f64 	%fd1415, %fd1412, %fd3739;
	div.rn.f64 	%fd1416, %fd1415, 0d41EFFFF4D7600000;
	cvt.rmi.f64.f64 	%fd1417, %fd1416;
	mul.f64 	%fd1418, %fd1417, 0d41EFFFF4D7600000;
	sub.f64 	%fd1419, %fd1415, %fd1418;
	setp.lt.f64 	%p220, %fd1419, 0d0000000000000000;
	add.f64 	%fd1420, %fd1419, 0d41EFFFF4D7600000;
	selp.f64 	%fd1421, %fd1420, %fd1419, %p220;
	mul.f64 	%fd1422, %fd1414, %fd3739;
	div.rn.f64 	%fd1423, %fd1422, 0d41EFFFF4D7600000;
	cvt.rmi.f64.f64 	%fd1424, %fd1423;
	mul.f64 	%fd1425, %fd1424, 0d41EFFFF4D7600000;
	sub.f64 	%fd1426, %fd1422, %fd1425;
	setp.lt.f64 	%p221, %fd1426, 0d0000000000000000;
	add.f64 	%fd1427, %fd1426, 0d41EFFFF4D7600000;
	selp.f64 	%fd1428, %fd1427, %fd1426, %p221;
	fma.rn.f64 	%fd1429, %fd1421, 0d4100000000000000, %fd1428;
	div.rn.f64 	%fd1430, %fd1429, 0d41EFFFF4D7600000;
	cvt.rmi.f64.f64 	%fd1431, %fd1430;
	mul.f64 	%fd1432, %fd1431, 0d41EFFFF4D7600000;
	sub.f64 	%fd1433, %fd1429, %fd1432;
	setp.lt.f64 	%p222, %fd1433, 0d0000000000000000;
	add.f64 	%fd1434, %fd1433, 0d41EFFFF4D7600000;
	selp.f64 	%fd1435, %fd1434, %fd1433, %p222;
	setp.lt.f64 	%p223, %fd1435, 0d0000000000000000;
	add.f64 	%fd1436, %fd1435, 0d41EFFFF4D7600000;
	selp.f64 	%fd1437, %fd1436, %fd1435, %p223;
	cvt.rn.f64.u32 	%fd1438, %r109;
	mul.f64 	%fd1439, %fd1438, 0d3EE0000000000000;
	cvt.rmi.f64.f64 	%fd1440, %fd1439;
	mul.f64 	%fd1441, %fd1440, 0d4100000000000000;
	sub.f64 	%fd1442, %fd1438, %fd1441;
	mul.f64 	%fd1443, %fd1440, %fd3738;
	div.rn.f64 	%fd1444, %fd1443, 0d41EFFFF4D7600000;
	cvt.rmi.f64.f64 	%fd1445, %fd1444;
	mul.f64 	%fd1446, %fd1445, 0d41EFFFF4D7600000;
	sub.f64 	%fd1447, %fd1443, %fd1446;
	setp.lt.f64 	%p224, %fd1447, 0d0000000000000000;
	add.f64 	%fd1448, %fd1447, 0d41EFFFF4D7600000;
	selp.f64 	%fd1449, %fd1448, %fd1447, %p224;
	mul.f64 	%fd1450, %fd1442, %fd3738;
	div.rn.f64 	%fd1451, %fd1450, 0d41EFFFF4D7600000;
	cvt.rmi.f64.f64 	%fd1452, %fd1451;
	mul.f64 	%fd1453, %fd1452, 0d41EFFFF4D7600000;
	sub.f64 	%fd1454, %fd1450, %fd1453;
	setp.lt.f64 	%p225, %fd1454, 0d0000000000000000;
	add.f64 	%fd1455, %fd1454, 0d41EFFFF4D7600000;
	selp.f64 	%fd1456, %fd1455, %fd1454, %p225;
	fma.rn.f64 	%fd1457, %fd1449, 0d4100000000000000, %fd1456;
	div.rn.f64 	%fd1458, %fd1457, 0d41EFFFF4D7600000;
	cvt.rmi.f64.f64 	%fd1459, %fd1458;
	mul.f64 	%fd1460, %fd1459, 0d41EFFFF4D7600000;
	sub.f64 	%fd1461, %fd1457, %fd1460;
	setp.lt.f64 	%p226, %fd1461, 0d0000000000000000;
	add.f64 	%fd1462, %fd1461, 0d41EFFFF4D7600000;
	selp.f64 	%fd1463, %fd1462, %fd1461, %p226;
	setp.lt.f64 	%p227, %fd1463, 0d0000000000000000;
	add.f64 	%fd1464, %fd1463, 0d41EFFFF4D7600000;
	selp.f64 	%fd1465, %fd1464, %fd1463, %p227;
	add.f64 	%fd1466, %fd1437, %fd1465;
	cvt.rn.f64.u32 	%fd1467, %r110;
	mul.f64 	%fd1468, %fd1467, 0d3EE0000000000000;
	cvt.rmi.f64.f64 	%fd1469, %fd1468;
	mul.f64 	%fd1470, %fd1469, 0d4100000000000000;
	sub.f64 	%fd1471, %fd1467, %fd1470;
	mul.f64 	%fd1472, %fd1469, %fd3739;
	div.rn.f64 	%fd1473, %fd1472, 0d41EFFFF4D7600000;
	cvt.rmi.f64.f64 	%fd1474, %fd1473;
	mul.f64 	%fd1475, %fd1474, 0d41EFFFF4D7600000;
	sub.f64 	%fd1476, %fd1472, %fd1475;
	setp.lt.f64 	%p228, %fd1476, 0d0000000000000000;
	add.f64 	%fd1477, %fd1476, 0d41EFFFF4D7600000;
	selp.f64 	%fd1478, %fd1477, %fd1476, %p228;
	mul.f64 	%fd1479, %fd1471, %fd3739;
	div.rn.f64 	%fd1480, %fd1479, 0d41EFFFF4D7600000;
	cvt.rmi.f64.f64 	%fd1481, %fd1480;
	mul.f64 	%fd1482, %fd1481, 0d41EFFFF4D7600000;
	sub.f64 	%fd1483, %fd1479, %fd1482;
	setp.lt.f64 	%p229, %fd1483, 0d0000000000000000;
	add.f64 	%fd1484, %fd1483, 0d41EFFFF4D7600000;
	selp.f64 	%fd1485, %fd1484, %fd1483, %p229;
	fma.rn.f64 	%fd1486, %fd1478, 0d4100000000000000, %fd1485;
	div.rn.f64 	%fd1487, %fd1486, 0d41EFFFF4D7600000;
	cvt.rmi.f64.f64 	%fd1488, %fd1487;
	mul.f64 	%fd1489, %fd1488, 0d41EFFFF4D7600000;
	sub.f64 	%fd1490, %fd1486, %fd1489;
	setp.lt.f64 	%p230, %fd1490, 0d0000000000000000;
	add.f64 	%fd1491, %fd1490, 0d41EFFFF4D7600000;
	selp.f64 	%fd1492, %fd1491, %fd1490, %p230;
	setp.lt.f64 	%p231, %fd1492, 0d0000000000000000;
	add.f64 	%fd1493, %fd1492, 0d41EFFFF4D7600000;
	selp.f64 	%fd1494, %fd1493, %fd1492, %p231;
	add.f64 	%fd1495, %fd1466, %fd1494;
	div.rn.f64 	%fd1496, %fd1495, 0d41EFFFF4D7600000;
	cvt.rmi.f64.f64 	%fd1497, %fd1496;
	mul.f64 	%fd1498, %fd1497, 0d41EFFFF4D7600000;
	sub.f64 	%fd1499, %fd1495, %fd1498;
	setp.lt.f64 	%p232, %fd1499, 0d0000000000000000;
	add.f64 	%fd1500, %fd1499, 0d41EFFFF4D7600000;
	selp.f64 	%fd1501, %fd1500, %fd1499, %p232;
	cvt.rn.f64.u32 	%fd1502, %r111;
	mul.f64 	%fd1503, %fd1502, 0d3EE0000000000000;
	cvt.rmi.f64.f64 	%fd1504, %fd1503;
	mul.f64 	%fd1505, %fd1504, 0d4100000000000000;
	sub.f64 	%fd1506, %fd1502, %fd1505;
	mul.f64 	%fd1507, %fd1504, %fd3739;
	div.rn.f64 	%fd1508, %fd1507, 0d41EFFFF4D7600000;
	cvt.rmi.f64.f64 	%fd1509, %fd1508;
	mul.f64 	%fd1510, %fd1509, 0d41EFFFF4D7600000;
	sub.f64 	%fd1511, %fd1507, %fd1510;
	setp.lt.f64 	%p233, %fd1511, 0d0000000000000000;
	add.f64 	%fd1512, %fd1511, 0d41EFFFF4D7600000;
	selp.f64 	%fd1513, %fd1512, %fd1511, %p233;
	mul.f64 	%fd1514, %fd1506, %fd3739;
	div.rn.f64 	%fd1515, %fd1514, 0d41EFFFF4D7600000;
	cvt.rmi.f64.f64 	%fd1516, %fd1515;
	mul.f64 	%fd1517, %fd1516, 0d41EFFFF4D7600000;
	sub.f64 	%fd1518, %fd1514, %fd1517;
	setp.lt.f64 	%p234, %fd1518, 0d0000000000000000;
	add.f64 	%fd1519, %fd1518, 0d41EFFFF4D7600000;
	selp.f64 	%fd1520, %fd1519, %fd1518, %p234;
	fma.rn.f64 	%fd1521, %fd1513, 0d4100000000000000, %fd1520;
	div.rn.f64 	%fd1522, %fd1521, 0d41EFFFF4D7600000;
	cvt.rmi.f64.f64 	%fd1523, %fd1522;
	mul.f64 	%fd1524, %fd1523, 0d41EFFFF4D7600000;
	sub.f64 	%fd1525, %fd1521, %fd1524;
	setp.lt.f64 	%p235, %fd1525, 0d0000000000000000;
	add.f64 	%fd1526, %fd1525, 0d41EFFFF4D7600000;
	selp.f64 	%fd1527, %fd1526, %fd1525, %p235;
	setp.lt.f64 	%p236, %fd1527, 0d0000000000000000;
	add.f64 	%fd1528, %fd1527, 0d41EFFFF4D7600000;
	selp.f64 	%fd1529, %fd1528, %fd1527, %p236;
	cvt.rn.f64.u32 	%fd1530, %r112;
	mul.f64 	%fd1531, %fd1530, 0d3EE0000000000000;
	cvt.rmi.f64.f64 	%fd1532, %fd1531;
	mul.f64 	%fd1533, %fd1532, 0d4100000000000000;
	sub.f64 	%fd1534, %fd1530, %fd1533;
	mul.f64 	%fd1535, %fd1532, %fd3738;
	div.rn.f64 	%fd1536, %fd1535, 0d41EFFFF4D7600000;
	cvt.rmi.f64.f64 	%fd1537, %fd1536;
	mul.f64 	%fd1538, %fd1537, 0d41EFFFF4D7600000;
	sub.f64 	%fd1539, %fd1535, %fd1538;
	setp.lt.f64 	%p237, %fd1539, 0d0000000000000000;
	add.f64 	%fd1540, %fd1539, 0d41EFFFF4D7600000;
	selp.f64 	%fd1541, %fd1540, %fd1539, %p237;
	mul.f64 	%fd1542, %fd1534, %fd3738;
	div.rn.f64 	%fd1543, %fd1542, 0d41EFFFF4D7600000;
	cvt.rmi.f64.f64 	%fd1544, %fd1543;
	mul.f64 	%fd1545, %fd1544, 0d41EFFFF4D7600000;
	sub.f64 	%fd1546, %fd1542, %fd1545;
	setp.lt.f64 	%p238, %fd1546, 0d0000000000000000;
	add.f64 	%fd1547, %fd1546, 0d41EFFFF4D7600000;
	selp.f64 	%fd1548, %fd1547, %fd1546, %p238;
	fma.rn.f64 	%fd1549, %fd1541, 0d4100000000000000, %fd1548;
	div.rn.f64 	%fd1550, %fd1549, 0d41EFFFF4D7600000;
	cvt.rmi.f64.f64 	%fd1551, %fd1550;
	mul.f64 	%fd1552, %fd1551, 0d41EFFFF4D7600000;
	sub.f64 	%fd1553, %fd1549, %fd1552;
	setp.lt.f64 	%p239, %fd1553, 0d0000000000000000;
	add.f64 	%fd1554, %fd1553, 0d41EFFFF4D7600000;
	selp.f64 	%fd1555, %fd1554, %fd1553, %p239;
	setp.lt.f64 	%p240, %fd1555, 0d0000000000000000;
	add.f64 	%fd1556, %fd1555, 0d41EFFFF4D7600000;
	selp.f64 	%fd1557, %fd1556, %fd1555, %p240;
	add.f64 	%fd1558, %fd1529, %fd1557;
	cvt.rn.f64.u32 	%fd1559, %r113;
	mul.f64 	%fd1560, %fd1559, 0d3EE0000000000000;
	cvt.rmi.f64.f64 	%fd1561, %fd1560;
	mul.f64 	%fd1562, %fd1561, 0d4100000000000000;
	sub.f64 	%fd1563, %fd1559, %fd1562;
	mul.f64 	%fd1564, %fd1561, %fd3739;
	div.rn.f64 	%fd1565, %fd1564, 0d41EFFFF4D7600000;
	cvt.rmi.f64.f64 	%fd1566, %fd1565;
	mul.f64 	%fd1567, %fd1566, 0d41EFFFF4D7600000;
	sub.f64 	%fd1568, %fd1564, %fd1567;
	setp.lt.f64 	%p241, %fd1568, 0d0000000000000000;
	add.f64 	%fd1569, %fd1568, 0d41EFFFF4D7600000;
	selp.f64 	%fd1570, %fd1569, %fd1568, %p241;
	mul.f64 	%fd1571, %fd1563, %fd3739;
	div.rn.f64 	%fd1572, %fd1571, 0d41EFFFF4D7600000;
	cvt.rmi.f64.f64 	%fd1573, %fd1572;
	mul.f64 	%fd1574, %fd1573, 0d41EFFFF4D7600000;
	sub.f64 	%fd1575, %fd1571, %fd1574;
	setp.lt.f64 	%p242, %fd1575, 0d0000000000000000;
	add.f64 	%fd1576, %fd1575, 0d41EFFFF4D7600000;
	selp.f64 	%fd1577, %fd1576, %fd1575, %p242;
	fma.rn.f64 	%fd1578, %fd1570, 0d4100000000000000, %fd1577;
	div.rn.f64 	%fd1579, %fd1578, 0d41EFFFF4D7600000;
	cvt.rmi.f64.f64 	%fd1580, %fd1579;
	mul.f64 	%fd1581, %fd1580, 0d41EFFFF4D7600000;
	sub.f64 	%fd1582, %fd1578, %fd1581;
	setp.lt.f64 	%p243, %fd1582, 0d0000000000000000;
	add.f64 	%fd1583, %fd1582, 0d41EFFFF4D7600000;
	selp.f64 	%fd1584, %fd1583, %fd1582, %p243;
	setp.lt.f64 	%p244, %fd1584, 0d0000000000000000;
	add.f64 	%fd1585, %fd1584, 0d41EFFFF4D7600000;
	selp.f64 	%fd1586, %fd1585, %fd1584, %p244;
	add.f64 	%fd1587, %fd1558, %fd1586;
	div.rn.f64 	%fd1588, %fd1587, 0d41EFFFF4D7600000;
	cvt.rmi.f64.f64 	%fd1589, %fd1588;
	mul.f64 	%fd1590, %fd1589, 0d41EFFFF4D7600000;
	sub.f64 	%fd1591, %fd1587, %fd1590;
	setp.lt.f64 	%p245, %fd1591, 0d0000000000000000;
	add.f64 	%fd1592, %fd1591, 0d41EFFFF4D7600000;
	selp.f64 	%fd1593, %fd1592, %fd1591, %p245;
	cvt.rn.f64.u32 	%fd1594, %r114;
	mul.f64 	%fd1595, %fd1594, 0d3EE0000000000000;
	cvt.rmi.f64.f64 	%fd1596, %fd1595;
	mul.f64 	%fd1597, %fd1596, 0d4100000000000000;
	sub.f64 	%fd1598, %fd1594, %fd1597;
	mul.f64 	%fd1599, %fd1596, %fd3739;
	div.rn.f64 	%fd1600, %fd1599, 0d41EFFFF4D7600000;
	cvt.rmi.f64.f64 	%fd1601, %fd1600;
	mul.f64 	%fd1602, %fd1601, 0d41EFFFF4D7600000;
	sub.f64 	%fd1603, %fd1599, %fd1602;
	setp.lt.f64 	%p246, %fd1603, 0d0000000000000000;
	add.f64 	%fd1604, %fd1603, 0d41EFFFF4D7600000;
	selp.f64 	%fd1605, %fd1604, %fd1603, %p246;
	mul.f64 	%fd1606, %fd1598, %fd3739;
	div.rn.f64 	%fd1607, %fd1606, 0d41EFFFF4D7600000;
	cvt.rmi.f64.f64 	%fd1608, %fd1607;
	mul.f64 	%fd1609, %fd1608, 0d41EFFFF4D7600000;
	sub.f64 	%fd1610, %fd1606, %fd1609;
	setp.lt.f64 	%p247, %fd1610, 0d0000000000000000;
	add.f64 	%fd1611, %fd1610, 0d41EFFFF4D7600000;
	selp.f64 	%fd1612, %fd1611, %fd1610, %p247;
	fma.rn.f64 	%fd1613, %fd1605, 0d4100000000000000, %fd1612;
	div.rn.f64 	%fd1614, %fd1613, 0d41EFFFF4D7600000;
	cvt.rmi.f64.f64 	%fd1615, %fd1614;
	mul.f64 	%fd1616, %fd1615, 0d41EFFFF4D7600000;
	sub.f64 	%fd1617, %fd1613, %fd1616;
	setp.lt.f64 	%p248, %fd1617, 0d0000000000000000;
	add.f64 	%fd1618, %fd1617, 0d41EFFFF4D7600000;
	selp.f64 	%fd1619, %fd1618, %fd1617, %p248;
	setp.lt.f64 	%p249, %fd1619, 0d0000000000000000;
	add.f64 	%fd1620, %fd1619, 0d41EFFFF4D7600000;
	selp.f64 	%fd1621, %fd1620, %fd1619, %p249;
	cvt.rn.f64.u32 	%fd1622, %r115;
	mul.f64 	%fd1623, %fd1622, 0d3EE0000000000000;
	cvt.rmi.f64.f64 	%fd1624, %fd1623;
	mul.f64 	%fd1625, %fd1624, 0d4100000000000000;
	sub.f64 	%fd1626, %fd1622, %fd1625;
	mul.f64 	%fd1627, %fd1624, %fd3738;
	div.rn.f64 	%fd1628, %fd1627, 0d41EFFFF4D7600000;
	cvt.rmi.f64.f64 	%fd1629, %fd1628;
	mul.f64 	%fd1630, %fd1629, 0d41EFFFF4D7600000;
	sub.f64 	%fd1631, %fd1627, %fd1630;
	setp.lt.f64 	%p250, %fd1631, 0d0000000000000000;
	add.f64 	%fd1632, %fd1631, 0d41EFFFF4D7600000;
	selp.f64 	%fd1633, %fd1632, %fd1631, %p250;
	mul.f64 	%fd1634, %fd1626, %fd3738;
	div.rn.f64 	%fd1635, %fd1634, 0d41EFFFF4D7600000;
	cvt.rmi.f64.f64 	%fd1636, %fd1635;
	mul.f64 	%fd1637, %fd1636, 0d41EFFFF4D7600000;
	sub.f64 	%fd1638, %fd1634, %fd1637;
	setp.lt.f64 	%p251, %fd1638, 0d0000000000000000;
	add.f64 	%fd1639, %fd1638, 0d41EFFFF4D7600000;
	selp.f64 	%fd1640, %fd1639, %fd1638, %p251;
	fma.rn.f64 	%fd1641, %fd1633, 0d4100000000000000, %fd1640;
	div.rn.f64 	%fd1642, %fd1641, 0d41EFFFF4D7600000;
	cvt.rmi.f64.f64 	%fd1643, %fd1642;
	mul.f64 	%fd1644, %fd1643, 0d41EFFFF4D7600000;
	sub.f64 	%fd1645, %fd1641, %fd1644;
	setp.lt.f64 	%p252, %fd1645, 0d0000000000000000;
	add.f64 	%fd1646, %fd1645, 0d41EFFFF4D7600000;
	selp.f64 	%fd1647, %fd1646, %fd1645, %p252;
	setp.lt.f64 	%p253, %fd1647, 0d0000000000000000;
	add.f64 	%fd1648, %fd1647, 0d41EFFFF4D7600000;
	selp.f64 	%fd1649, %fd1648, %fd1647, %p253;
	add.f64 	%fd1650, %fd1621, %fd1649;
	cvt.rn.f64.u32 	%fd1651, %r116;
	mul.f64 	%fd1652, %fd1651, 0d3EE0000000000000;
	cvt.rmi.f64.f64 	%fd1653, %fd1652;
	mul.f64 	%fd1654, %fd1653, 0d4100000000000000;
	sub.f64 	%fd1655, %fd1651, %fd1654;
	mul.f64 	%fd1656, %fd1653, %fd3739;
	div.rn.f64 	%fd1657, %fd1656, 0d41EFFFF4D7600000;
	cvt.rmi.f64.f64 	%fd1658, %fd1657;
	mul.f64 	%fd1659, %fd1658, 0d41EFFFF4D7600000;
	sub.f64 	%fd1660, %fd1656, %fd1659;
	setp.lt.f64 	%p254, %fd1660, 0d0000000000000000;
	add.f64 	%fd1661, %fd1660, 0d41EFFFF4D7600000;
	selp.f64 	%fd1662, %fd1661, %fd1660, %p254;
	mul.f64 	%fd1663, %fd1655, %fd3739;
	div.rn.f64 	%fd1664, %fd1663, 0d41EFFFF4D7600000;
	cvt.rmi.f64.f64 	%fd1665, %fd1664;
	mul.f64 	%fd1666, %fd1665, 0d41EFFFF4D7600000;
	sub.f64 	%fd1667, %fd1663, %fd1666;
	setp.lt.f64 	%p255, %fd1667, 0d0000000000000000;
	add.f64 	%fd1668, %fd1667, 0d41EFFFF4D7600000;
	selp.f64 	%fd1669, %fd1668, %fd1667, %p255;
	fma.rn.f64 	%fd1670, %fd1662, 0d4100000000000000, %fd1669;
	div.rn.f64 	%fd1671, %fd1670, 0d41EFFFF4D7600000;
	cvt.rmi.f64.f64 	%fd1672, %fd1671;
	mul.f64 	%fd1673, %fd1672, 0d41EFFFF4D7600000;
	sub.f64 	%fd1674, %fd1670, %fd1673;
	setp.lt.f64 	%p256, %fd1674, 0d0000000000000000;
	add.f64 	%fd1675, %fd1674, 0d41EFFFF4D7600000;
	selp.f64 	%fd1676, %fd1675, %fd1674, %p256;
	setp.lt.f64 	%p257, %fd1676, 0d0000000000000000;
	add.f64 	%fd1677, %fd1676, 0d41EFFFF4D7600000;
	selp.f64 	%fd1678, %fd1677, %fd1676, %p257;
	add.f64 	%fd1679, %fd1650, %fd1678;
	div.rn.f64 	%fd1680, %fd1679, 0d41EFFFF4D7600000;
	cvt.rmi.f64.f64 	%fd1681, %fd1680;
	mul.f64 	%fd1682, %fd1681, 0d41EFFFF4D7600000;
	sub.f64 	%fd1683, %fd1679, %fd1682;
	setp.lt.f64 	%p258, %fd1683, 0d0000000000000000;
	add.f64 	%fd1684, %fd1683, 0d41EFFFF4D7600000;
	selp.f64 	%fd1685, %fd1684, %fd1683, %p258;
	cvt.rzi.u32.f64 	%r6, %fd1501;
	st.global.u32 	[%rd17+12], %r6;
	cvt.rzi.u32.f64 	%r7, %fd1593;
	st.global.u32 	[%rd17+16], %r7;
	cvt.rzi.u32.f64 	%r8, %fd1685;
	st.global.u32 	[%rd17+20], %r8;
	mov.u64 	%rd18, mrg32k3aM1;
	add.s64 	%rd34, %rd18, 16;
	mov.b64 	%rd35, 71;
	mov.b32 	%r161, 0;
	mov.b32 	%r160, 1;
	mov.u32 	%r162, %r161;
	mov.u32 	%r163, %r161;
	mov.u32 	%r164, %r160;
	mov.u32 	%r165, %r161;
	mov.u32 	%r166, %r161;
	mov.u32 	%r167, %r161;
	mov.u32 	%r168, %r160;
	mov.u32 	%r159, %r161;
$L__BB0_3:
	and.b64  	%rd19, %rd35, 1;
	setp.eq.b64 	%p259, %rd19, 1;
	not.pred 	%p260, %p259;
	@%p260 bra 	$L__BB0_5;
	ld.global.u32 	%r117, [%rd34+-16];
	cvt.rn.f64.u32 	%fd1686, %r117;
	mul.f64 	%fd1687, %fd1686, 0d3EE0000000000000;
	cvt.rmi.f64.f64 	%fd1688, %fd1687;
	mul.f64 	%fd1689, %fd1688, 0d4100000000000000;
	sub.f64 	%fd1690, %fd1686, %fd1689;
	ld.global.u32 	%r118, [%rd34+-12];
	cvt.rn.f64.u32 	%fd1691, %r118;
	mul.f64 	%fd1692, %fd1691, 0d3EE0000000000000;
	cvt.rmi.f64.f64 	%fd1693, %fd1692;
	mul.f64 	%fd1694, %fd1693, 0d4100000000000000;
	sub.f64 	%fd1695, %fd1691, %fd1694;
	ld.global.u32 	%r119, [%rd34+-8];
	cvt.rn.f64.u32 	%fd1696, %r119;
	mul.f64 	%fd1697, %fd1696, 0d3EE0000000000000;
	cvt.rmi.f64.f64 	%fd1698, %fd1697;
	mul.f64 	%fd1699, %fd1698, 0d4100000000000000;
	sub.f64 	%fd1700, %fd1696, %fd1699;
	cvt.rn.f64.u32 	%fd1701, %r160;
	mul.f64 	%fd1702, %fd1688, %fd1701;
	div.rn.f64 	%fd1703, %fd1702, 0d41EFFFFFE5E00000;
	cvt.rmi.f64.f64 	%fd1704, %fd1703;
	mul.f64 	%fd1705, %fd1704, 0d41EFFFFFE5E00000;
	sub.f64 	%fd1706, %fd1702, %fd1705;
	setp.lt.f64 	%p261, %fd1706, 0d0000000000000000;
	add.f64 	%fd1707, %fd1706, 0d41EFFFFFE5E00000;
	selp.f64 	%fd1708, %fd1707, %fd1706, %p261;
	mul.f64 	%fd1709, %fd1690, %fd1701;
	div.rn.f64 	%fd1710, %fd1709, 0d41EFFFFFE5E00000;
	cvt.rmi.f64.f64 	%fd1711, %fd1710;
	mul.f64 	%fd1712, %fd1711, 0d41EFFFFFE5E00000;
	sub.f64 	%fd1713, %fd1709, %fd1712;
	setp.lt.f64 	%p262, %fd1713, 0d0000000000000000;
	add.f64 	%fd1714, %fd1713, 0d41EFFFFFE5E00000;
	selp.f64 	%fd1715, %fd1714, %fd1713, %p262;
	fma.rn.f64 	%fd1716, %fd1708, 0d4100000000000000, %fd1715;
	div.rn.f64 	%fd1717, %fd1716, 0d41EFFFFFE5E00000;
	cvt.rmi.f64.f64 	%fd1718, %fd1717;
	mul.f64 	%fd1719, %fd1718, 0d41EFFFFFE5E00000;
	sub.f64 	%fd1720, %fd1716, %fd1719;
	setp.lt.f64 	%p263, %fd1720, 0d0000000000000000;
	add.f64 	%fd1721, %fd1720, 0d41EFFFFFE5E00000;
	selp.f64 	%fd1722, %fd1721, %fd1720, %p263;
	setp.lt.f64 	%p264, %fd1722, 0d0000000000000000;
	add.f64 	%fd1723, %fd1722, 0d41EFFFFFE5E00000;
	selp.f64 	%fd1724, %fd1723, %fd1722, %p264;
	cvt.rn.f64.u32 	%fd1725, %r163;
	mul.f64 	%fd1726, %fd1693, %fd1725;
	div.rn.f64 	%fd1727, %fd1726, 0d41EFFFFFE5E00000;
	cvt.rmi.f64.f64 	%fd1728, %fd1727;
	mul.f64 	%fd1729, %fd1728, 0d41EFFFFFE5E00000;
	sub.f64 	%fd1730, %fd1726, %fd1729;
	setp.lt.f64 	%p265, %fd1730, 0d0000000000000000;
	add.f64 	%fd1731, %fd1730, 0d41EFFFFFE5E00000;
	selp.f64 	%fd1732, %fd1731, %fd1730, %p265;
	mul.f64 	%fd1733, %fd1695, %fd1725;
	div.rn.f64 	%fd1734, %fd1733, 0d41EFFFFFE5E00000;
	cvt.rmi.f64.f64 	%fd1735, %fd1734;
	mul.f64 	%fd1736, %fd1735, 0d41EFFFFFE5E00000;
	sub.f64 	%fd1737, %fd1733, %fd1736;
	setp.lt.f64 	%p266, %fd1737, 0d0000000000000000;
	add.f64 	%fd1738, %fd1737, 0d41EFFFFFE5E00000;
	selp.f64 	%fd1739, %fd1738, %fd1737, %p266;
	fma.rn.f64 	%fd1740, %fd1732, 0d4100000000000000, %fd1739;
	div.rn.f64 	%fd1741, %fd1740, 0d41EFFFFFE5E00000;
	cvt.rmi.f64.f64 	%fd1742, %fd1741;
	mul.f64 	%fd1743, %fd1742, 0d41EFFFFFE5E00000;
	sub.f64 	%fd1744, %fd1740, %fd1743;
	setp.lt.f64 	%p267, %fd1744, 0d0000000000000000;
	add.f64 	%fd1745, %fd1744, 0d41EFFFFFE5E00000;
	selp.f64 	%fd1746, %fd1745, %fd1744, %p267;
	setp.lt.f64 	%p268, %fd1746, 0d0000000000000000;
	add.f64 	%fd1747, %fd1746, 0d41EFFFFFE5E00000;
	selp.f64 	%fd1748, %fd1747, %fd1746, %p268;
	add.f64 	%fd1749, %fd1724, %fd1748;
	cvt.rn.f64.u32 	%fd1750, %r166;
	mul.f64 	%fd1751, %fd1698, %fd1750;
	div.rn.f64 	%fd1752, %fd1751, 0d41EFFFFFE5E00000;
	cvt.rmi.f64.f64 	%fd1753, %fd1752;
	mul.f64 	%fd1754, %fd1753, 0d41EFFFFFE5E00000;
	sub.f64 	%fd1755, %fd1751, %fd1754;
	setp.lt.f64 	%p269, %fd1755, 0d0000000000000000;
	add.f64 	%fd1756, %fd1755, 0d41EFFFFFE5E00000;
	selp.f64 	%fd1757, %fd1756, %fd1755, %p269;
	mul.f64 	%fd1758, %fd1700, %fd1750;
	div.rn.f64 	%fd1759, %fd1758, 0d41EFFFFFE5E00000;
	cvt.rmi.f64.f64 	%fd1760, %fd1759;
	mul.f64 	%fd1761, %fd1760, 0d41EFFFFFE5E00000;
	sub.f64 	%fd1762, %fd1758, %fd1761;
	setp.lt.f64 	%p270, %fd1762, 0d0000000000000000;
	add.f64 	%fd1763, %fd1762, 0d41EFFFFFE5E00000;
	selp.f64 	%fd1764, %fd1763, %fd1762, %p270;
	fma.rn.f64 	%fd1765, %fd1757, 0d4100000000000000, %fd1764;
	div.rn.f64 	%fd1766, %fd1765, 0d41EFFFFFE5E00000;
	cvt.rmi.f64.f64 	%fd1767, %fd1766;
	mul.f64 	%fd1768, %fd1767, 0d41EFFFFFE5E00000;
	sub.f64 	%fd1769, %fd1765, %fd1768;
	setp.lt.f64 	%p271, %fd1769, 0d0000000000000000;
	add.f64 	%fd1770, %fd1769, 0d41EFFFFFE5E00000;
	selp.f64 	%fd1771, %fd1770, %fd1769, %p271;
	setp.lt.f64 	%p272, %fd1771, 0d0000000000000000;
	add.f64 	%fd1772, %fd1771, 0d41EFFFFFE5E00000;
	selp.f64 	%fd1773, %fd1772, %fd1771, %p272;
	add.f64 	%fd1774, %fd1749, %fd1773;
	div.rn.f64 	%fd1775, %fd1774, 0d41EFFFFFE5E00000;
	cvt.rmi.f64.f64 	%fd1776, %fd1775;
	mul.f64 	%fd1777, %fd1776, 0d41EFFFFFE5E00000;
	sub.f64 	%fd1778, %fd1774, %fd1777;
	setp.lt.f64 	%p273, %fd1778, 0d0000000000000000;
	add.f64 	%fd1779, %fd1778, 0d41EFFFFFE5E00000;
	selp.f64 	%fd1780, %fd1779, %fd1778, %p273;
	cvt.rn.f64.u32 	%fd1781, %r161;
	mul.f64 	%fd1782, %fd1688, %fd1781;
	div.rn.f64 	%fd1783, %fd1782, 0d41EFFFFFE5E00000;
	cvt.rmi.f64.f64 	%fd1784, %fd1783;
	mul.f64 	%fd1785, %fd1784, 0d41EFFFFFE5E00000;
	sub.f64 	%fd1786, %fd1782, %fd1785;
	setp.lt.f64 	%p274, %fd1786, 0d0000000000000000;
	add.f64 	%fd1787, %fd1786, 0d41EFFFFFE5E00000;
	selp.f64 	%fd1788, %fd1787, %fd1786, %p274;
	mul.f64 	%fd1789, %fd1690, %fd1781;
	div.rn.f64 	%fd1790, %fd1789, 0d41EFFFFFE5E00000;
	cvt.rmi.f64.f64 	%fd1791, %fd1790;
	mul.f64 	%fd1792, %fd1791, 0d41EFFFFFE5E00000;
	sub.f64 	%fd1793, %fd1789, %fd1792;
	setp.lt.f64 	%p275, %fd1793, 0d0000000000000000;
	add.f64 	%fd1794, %fd1793, 0d41EFFFFFE5E00000;
	selp.f64 	%fd1795, %fd1794, %fd1793, %p275;
	fma.rn.f64 	%fd1796, %fd1788, 0d4100000000000000, %fd1795;
	div.rn.f64 	%fd1797, %fd1796, 0d41EFFFFFE5E00000;
	cvt.rmi.f64.f64 	%fd1798, %fd1797;
	mul.f64 	%fd1799, %fd1798, 0d41EFFFFFE5E00000;
	sub.f64 	%fd1800, %fd1796, %fd1799;
	setp.lt.f64 	%p276, %fd1800, 0d0000000000000000;
	add.f64 	%fd1801, %fd1800, 0d41EFFFFFE5E00000;
	selp.f64 	%fd1802, %fd1801, %fd1800, %p276;
	setp.lt.f64 	%p277, %fd1802, 0d0000000000000000;
	add.f64 	%fd1803, %fd1802, 0d41EFFFFFE5E00000;
	selp.f64 	%fd1804, %fd1803, %fd1802, %p277;
	cvt.rn.f64.u32 	%fd1805, %r164;
	mul.f64 	%fd1806, %fd1693, %fd1805;
	div.rn.f64 	%fd1807, %fd1806, 0d41EFFFFFE5E00000;
	cvt.rmi.f64.f64 	%fd1808, %fd1807;
	mul.f64 	%fd1809, %fd1808, 0d41EFFFFFE5E00000;
	sub.f64 	%fd1810, %fd1806, %fd1809;
	setp.lt.f64 	%p278, %fd1810, 0d0000000000000000;
	add.f64 	%fd1811, %fd1810, 0d41EFFFFFE5E00000;
	selp.f64 	%fd1812, %fd1811, %fd1810, %p278;
	mul.f64 	%fd1813, %fd1695, %fd1805;
	div.rn.f64 	%fd1814, %fd1813, 0d41EFFFFFE5E00000;
	cvt.rmi.f64.f64 	%fd1815, %fd1814;
	mul.f64 	%fd1816, %fd1815, 0d41EFFFFFE5E00000;
	sub.f64 	%fd1817, %fd1813, %fd1816;
	setp.lt.f64 	%p279, %fd1817, 0d0000000000000000;
	add.f64 	%fd1818, %fd1817, 0d41EFFFFFE5E00000;
	selp.f64 	%fd1819, %fd1818, %fd1817, %p279;
	fma.rn.f64 	%fd1820, %fd1812, 0d4100000000000000, %fd1819;
	div.rn.f64 	%fd1821, %fd1820, 0d41EFFFFFE5E00000;
	cvt.rmi.f64.f64 	%fd1822, %fd1821;
	mul.f64 	%fd1823, %fd1822, 0d41EFFFFFE5E00000;
	sub.f64 	%fd1824, %fd1820, %fd1823;
	setp.lt.f64 	%p280, %fd1824, 0d0000000000000000;
	add.f64 	%fd1825, %fd1824, 0d41EFFFFFE5E00000;
	selp.f64 	%fd1826, %fd1825, %fd1824, %p280;
	setp.lt.f64 	%p281, %fd1826, 0d0000000000000000;
	add.f64 	%fd1827, %fd1826, 0d41EFFFFFE5E00000;
	selp.f64 	%fd1828, %fd1827, %fd1826, %p281;
	add.f64 	%fd1829, %fd1804, %fd1828;
	cvt.rn.f64.u32 	%fd1830, %r167;
	mul.f64 	%fd1831, %fd1698, %fd1830;
	div.rn.f64 	%fd1832, %fd1831, 0d41EFFFFFE5E00000;
	cvt.rmi.f64.f64 	%fd1833, %fd1832;
	mul.f64 	%fd1834, %fd1833, 0d41EFFFFFE5E00000;
	sub.f64 	%fd1835, %fd1831, %fd1834;
	setp.lt.f64 	%p282, %fd1835, 0d0000000000000000;
	add.f64 	%fd1836, %fd1835, 0d41EFFFFFE5E00000;
	selp.f64 	%fd1837, %fd1836, %fd1835, %p282;
	mul.f64 	%fd1838, %fd1700, %fd1830;
	div.rn.f64 	%fd1839, %fd1838, 0d41EFFFFFE5E00000;
	cvt.rmi.f64.f64 	%fd1840, %fd1839;
	mul.f64 	%fd1841, %fd1840, 0d41EFFFFFE5E00000;
	sub.f64 	%fd1842, %fd1838, %fd1841;
	setp.lt.f64 	%p283, %fd1842, 0d0000000000000000;
	add.f64 	%fd1843, %fd1842, 0d41EFFFFFE5E00000;
	selp.f64 	%fd1844, %fd1843, %fd1842, %p283;
	fma.rn.f64 	%fd1845, %fd1837, 0d4100000000000000, %fd1844;
	div.rn.f64 	%fd1846, %fd1845, 0d41EFFFFFE5E00000;
	cvt.rmi.f64.f64 	%fd1847, %fd1846;
	mul.f64 	%fd1848, %fd1847, 0d41EFFFFFE5E00000;
	sub.f64 	%fd1849, %fd1845, %fd1848;
	setp.lt.f64 	%p284, %fd1849, 0d0000000000000000;
	add.f64 	%fd1850, %fd1849, 0d41EFFFFFE5E00000;
	selp.f64 	%fd1851, %fd1850, %fd1849, %p284;
	setp.lt.f64 	%p285, %fd1851, 0d0000000000000000;
	add.f64 	%fd1852, %fd1851, 0d41EFFFFFE5E00000;
	selp.f64 	%fd1853, %fd1852, %fd1851, %p285;
	add.f64 	%fd1854, %fd1829, %fd1853;
	div.rn.f64 	%fd1855, %fd1854, 0d41EFFFFFE5E00000;
	cvt.rmi.f64.f64 	%fd1856, %fd1855;
	mul.f64 	%fd1857, %fd1856, 0d41EFFFFFE5E00000;
	sub.f64 	%fd1858, %fd1854, %fd1857;
	setp.lt.f64 	%p286, %fd1858, 0d0000000000000000;
	add.f64 	%fd1859, %fd1858, 0d41EFFFFFE5E00000;
	selp.f64 	%fd1860, %fd1859, %fd1858, %p286;
	cvt.rn.f64.u32 	%fd1861, %r162;
	mul.f64 	%fd1862, %fd1688, %fd1861;
	div.rn.f64 	%fd1863, %fd1862, 0d41EFFFFFE5E00000;
	cvt.rmi.f64.f64 	%fd1864, %fd1863;
	mul.f64 	%fd1865, %fd1864, 0d41EFFFFFE5E00000;
	sub.f64 	%fd1866, %fd1862, %fd1865;
	setp.lt.f64 	%p287, %fd1866, 0d0000000000000000;
	add.f64 	%fd1867, %fd1866, 0d41EFFFFFE5E00000;
	selp.f64 	%fd1868, %fd1867, %fd1866, %p287;
	mul.f64 	%fd1869, %fd1690, %fd1861;
	div.rn.f64 	%fd1870, %fd1869, 0d41EFFFFFE5E00000;
	cvt.rmi.f64.f64 	%fd1871, %fd1870;
	mul.f64 	%fd1872, %fd1871, 0d41EFFFFFE5E00000;
	sub.f64 	%fd1873, %fd1869, %fd1872;
	setp.lt.f64 	%p288, %fd1873, 0d0000000000000000;
	add.f64 	%fd1874, %fd1873, 0d41EFFFFFE5E00000;
	selp.f64 	%fd1875, %fd1874, %fd1873, %p288;
	fma.rn.f64 	%fd1876, %fd1868, 0d4100000000000000, %fd1875;
	div.rn.f64 	%fd1877, %fd1876, 0d41EFFFFFE5E00000;
	cvt.rmi.f64.f64 	%fd1878, %fd1877;
	mul.f64 	%fd1879, %fd1878, 0d41EFFFFFE5E00000;
	sub.f64 	%fd1880, %fd1876, %fd1879;
	setp.lt.f64 	%p289, %fd1880, 0d0000000000000000;
	add.f64 	%fd1881, %fd1880, 0d41EFFFFFE5E00000;
	selp.f64 	%fd1882, %fd1881, %fd1880, %p289;
	setp.lt.f64 	%p290, %fd1882, 0d0000000000000000;
	add.f64 	%fd1883, %fd1882, 0d41EFFFFFE5E00000;
	selp.f64 	%fd1884, %fd1883, %fd1882, %p290;
	cvt.rn.f64.u32 	%fd1885, %r165;
	mul.f64 	%fd1886, %fd1693, %fd1885;
	div.rn.f64 	%fd1887, %fd1886, 0d41EFFFFFE5E00000;
	cvt.rmi.f64.f64 	%fd1888, %fd1887;
	mul.f64 	%fd1889, %fd1888, 0d41EFFFFFE5E00000;
	sub.f64 	%fd1890, %fd1886, %fd1889;
	setp.lt.f64 	%p291, %fd1890, 0d0000000000000000;
	add.f64 	%fd1891, %fd1890, 0d41EFFFFFE5E00000;
	selp.f64 	%fd1892, %fd1891, %fd1890, %p291;
	mul.f64 	%fd1893, %fd1695, %fd1885;
	div.rn.f64 	%fd1894, %fd1893, 0d41EFFFFFE5E00000;
	cvt.rmi.f64.f64 	%fd1895, %fd1894;
	mul.f64 	%fd1896, %fd1895, 0d41EFFFFFE5E00000;
	sub.f64 	%fd1897, %fd1893, %fd1896;
	setp.lt.f64 	%p292, %fd1897, 0d0000000000000000;
	add.f64 	%fd1898, %fd1897, 0d41EFFFFFE5E00000;
	selp.f64 	%fd1899, %fd1898, %fd1897, %p292;
	fma.rn.f64 	%fd1900, %fd1892, 0d4100000000000000, %fd1899;
	div.rn.f64 	%fd1901, %fd1900, 0d41EFFFFFE5E00000;
	cvt.rmi.f64.f64 	%fd1902, %fd1901;
	mul.f64 	%fd1903, %fd1902, 0d41EFFFFFE5E00000;
	sub.f64 	%fd1904, %fd1900, %fd1903;
	setp.lt.f64 	%p293, %fd1904, 0d0000000000000000;
	add.f64 	%fd1905, %fd1904, 0d41EFFFFFE5E00000;
	selp.f64 	%fd1906, %fd1905, %fd1904, %p293;
	setp.lt.f64 	%p294, %fd1906, 0d0000000000000000;
	add.f64 	%fd1907, %fd1906, 0d41EFFFFFE5E00000;
	selp.f64 	%fd1908, %fd1907, %fd1906, %p294;
	add.f64 	%fd1909, %fd1884, %fd1908;
	cvt.rn.f64.u32 	%fd1910, %r168;
	mul.f64 	%fd1911, %fd1698, %fd1910;
	div.rn.f64 	%fd1912, %fd1911, 0d41EFFFFFE5E00000;
	cvt.rmi.f64.f64 	%fd1913, %fd1912;
	mul.f64 	%fd1914, %fd1913, 0d41EFFFFFE5E00000;
	sub.f64 	%fd1915, %fd1911, %fd1914;
	setp.lt.f64 	%p295, %fd1915, 0d0000000000000000;
	add.f64 	%fd1916, %fd1915, 0d41EFFFFFE5E00000;
	selp.f64 	%fd1917, %fd1916, %fd1915, %p295;
	mul.f64 	%fd1918, %fd1700, %fd1910;
	div.rn.f64 	%fd1919, %fd1918, 0d41EFFFFFE5E00000;
	cvt.rmi.f64.f64 	%fd1920, %fd1919;
	mul.f64 	%fd1921, %fd1920, 0d41EFFFFFE5E00000;
	sub.f64 	%fd1922, %fd1918, %fd1921;
	setp.lt.f64 	%p296, %fd1922, 0d0000000000000000;
	add.f64 	%fd1923, %fd1922, 0d41EFFFFFE5E00000;
	selp.f64 	%fd1924, %fd1923, %fd1922, %p296;
	fma.rn.f64 	%fd1925, %fd1917, 0d4100000000000000, %fd1924;
	div.rn.f64 	%fd1926, %fd1925, 0d41EFFFFFE5E00000;
	cvt.rmi.f64.f64 	%fd1927, %fd1926;
	mul.f64 	%fd1928, %fd1927, 0d41EFFFFFE5E00000;
	sub.f64 	%fd1929, %fd1925, %fd1928;
	setp.lt.f64 	%p297, %fd1929, 0d0000000000000000;
	add.f64 	%fd1930, %fd1929, 0d41EFFFFFE5E00000;
	selp.f64 	%fd1931, %fd1930, %fd1929, %p297;
	setp.lt.f64 	%p298, %fd1931, 0d0000000000000000;
	add.f64 	%fd1932, %fd1931, 0d41EFFFFFE5E00000;
	selp.f64 	%fd1933, %fd1932, %fd1931, %p298;
	add.f64 	%fd1934, %fd1909, %fd1933;
	div.rn.f64 	%fd1935, %fd1934, 0d41EFFFFFE5E00000;
	cvt.rmi.f64.f64 	%fd1936, %fd1935;
	mul.f64 	%fd1937, %fd1936, 0d41EFFFFFE5E00000;
	sub.f64 	%fd1938, %fd1934, %fd1937;
	setp.lt.f64 	%p299, %fd1938, 0d0000000000000000;
	add.f64 	%fd1939, %fd1938, 0d41EFFFFFE5E00000;
	selp.f64 	%fd1940, %fd1939, %fd1938, %p299;
	ld.global.u32 	%r120, [%rd34+-4];
	cvt.rn.f64.u32 	%fd1941, %r120;
	mul.f64 	%fd1942, %fd1941, 0d3EE0000000000000;
	cvt.rmi.f64.f64 	%fd1943, %fd1942;
	mul.f64 	%fd1944, %fd1943, 0d4100000000000000;
	sub.f64 	%fd1945, %fd1941, %fd1944;
	ld.global.u32 	%r121, [%rd34];
	cvt.rn.f64.u32 	%fd1946, %r121;
	mul.f64 	%fd1947, %fd1946, 0d3EE0000000000000;
	cvt.rmi.f64.f64 	%fd1948, %fd1947;
	mul.f64 	%fd1949, %fd1948, 0d4100000000000000;
	sub.f64 	%fd1950, %fd1946, %fd1949;
	ld.global.u32 	%r122, [%rd34+4];
	cvt.rn.f64.u32 	%fd1951, %r122;
	mul.f64 	%fd1952, %fd1951, 0d3EE0000000000000;
	cvt.rmi.f64.f64 	%fd1953, %fd1952;
	mul.f64 	%fd1954, %fd1953, 0d4100000000000000;
	sub.f64 	%fd1955, %fd1951, %fd1954;
	mul.f64 	%fd1956, %fd1943, %fd1701;
	div.rn.f64 	%fd1957, %fd1956, 0d41EFFFFFE5E00000;
	cvt.rmi.f64.f64 	%fd1958, %fd1957;
	mul.f64 	%fd1959, %fd1958, 0d41EFFFFFE5E00000;
	sub.f64 	%fd1960, %fd1956, %fd1959;
	setp.lt.f64 	%p300, %fd1960, 0d0000000000000000;
	add.f64 	%fd1961, %fd1960, 0d41EFFFFFE5E00000;
	selp.f64 	%fd1962, %fd1961, %fd1960, %p300;
	mul.f64 	%fd1963, %fd1945, %fd1701;
	div.rn.f64 	%fd1964, %fd1963, 0d41EFFFFFE5E00000;
	cvt.rmi.f64.f64 	%fd1965, %fd1964;
	mul.f64 	%fd1966, %fd1965, 0d41EFFFFFE5E00000;
	sub.f64 	%fd1967, %fd1963, %fd1966;
	setp.lt.f64 	%p301, %fd1967, 0d0000000000000000;
	add.f64 	%fd1968, %fd1967, 0d41EFFFFFE5E00000;
	selp.f64 	%fd1969, %fd1968, %fd1967, %p301;
	fma.rn.f64 	%fd1970, %fd1962, 0d4100000000000000, %fd1969;
	div.rn.f64 	%fd1971, %fd1970, 0d41EFFFFFE5E00000;
	cvt.rmi.f64.f64 	%fd1972, %fd1971;
	mul.f64 	%fd1973, %fd1972, 0d41EFFFFFE5E00000;
	sub.f64 	%fd1974, %fd1970, %fd1973;
	setp.lt.f64 	%p302, %fd1974, 0d0000000000000000;
	add.f64 	%fd1975, %fd1974, 0d41EFFFFFE5E00000;
	selp.f64 	%fd1976, %fd1975, %fd1974, %p302;
	setp.lt.f64 	%p303, %fd1976, 0d0000000000000000;
	add.f64 	%fd1977, %fd1976, 0d41EFFFFFE5E00000;
	selp.f64 	%fd1978, %fd1977, %fd1976, %p303;
	mul.f64 	%fd1979, %fd1948, %fd1725;
	div.rn.f64 	%fd1980, %fd1979, 0d41EFFFFFE5E00000;
	cvt.rmi.f64.f64 	%fd1981, %fd1980;
	mul.f64 	%fd1982, %fd1981, 0d41EFFFFFE5E00000;
	sub.f64 	%fd1983, %fd1979, %fd1982;
	setp.lt.f64 	%p304, %fd1983, 0d0000000000000000;
	add.f64 	%fd1984, %fd1983, 0d41EFFFFFE5E00000;
	selp.f64 	%fd1985, %fd1984, %fd1983, %p304;
	mul.f64 	%fd1986, %fd1950, %fd1725;
	div.rn.f64 	%fd1987, %fd1986, 0d41EFFFFFE5E00000;
	cvt.rmi.f64.f64 	%fd1988, %fd1987;
	mul.f64 	%fd1989, %fd1988, 0d41EFFFFFE5E00000;
	sub.f64 	%fd1990, %fd1986, %fd1989;
	setp.lt.f64 	%p305, %fd1990, 0d0000000000000000;
	add.f64 	%fd1991, %fd1990, 0d41EFFFFFE5E00000;
	selp.f64 	%fd1992, %fd1991, %fd1990, %p305;
	fma.rn.f64 	%fd1993, %fd1985, 0d4100000000000000, %fd1992;
	div.rn.f64 	%fd1994, %fd1993, 0d41EFFFFFE5E00000;
	cvt.rmi.f64.f64 	%fd1995, %fd1994;
	mul.f64 	%fd1996, %fd1995, 0d41EFFFFFE5E00000;
	sub.f64 	%fd1997, %fd1993, %fd1996;
	setp.lt.f64 	%p306, %fd1997, 0d0000000000000000;
	add.f64 	%fd1998, %fd1997, 0d41EFFFFFE5E00000;
	selp.f64 	%fd1999, %fd1998, %fd1997, %p306;
	setp.lt.f64 	%p307, %fd1999, 0d0000000000000000;
	add.f64 	%fd2000, %fd1999, 0d41EFFFFFE5E00000;
	selp.f64 	%fd2001, %fd2000, %fd1999, %p307;
	add.f64 	%fd2002, %fd1978, %fd2001;
	mul.f64 	%fd2003, %fd1953, %fd1750;
	div.rn.f64 	%fd2004, %fd2003, 0d41EFFFFFE5E00000;
	cvt.rmi.f64.f64 	%fd2005, %fd2004;
	mul.f64 	%fd2006, %fd2005, 0d41EFFFFFE5E00000;
	sub.f64 	%fd2007, %fd2003, %fd2006;
	setp.lt.f64 	%p308, %fd2007, 0d0000000000000000;
	add.f64 	%fd2008, %fd2007, 0d41EFFFFFE5E00000;
	selp.f64 	%fd2009, %fd2008, %fd2007, %p308;
	mul.f64 	%fd2010, %fd1955, %fd1750;
	div.rn.f64 	%fd2011, %fd2010, 0d41EFFFFFE5E00000;
	cvt.rmi.f64.f64 	%fd2012, %fd2011;
	mul.f64 	%fd2013, %fd2012, 0d41EFFFFFE5E00000;
	sub.f64 	%fd2014, %fd2010, %fd2013;
	setp.lt.f64 	%p309, %fd2014, 0d0000000000000000;
	add.f64 	%fd2015, %fd2014, 0d41EFFFFFE5E00000;
	selp.f64 	%fd2016, %fd2015, %fd2014, %p309;
	fma.rn.f64 	%fd2017, %fd2009, 0d4100000000000000, %fd2016;
	div.rn.f64 	%fd2018, %fd2017, 0d41EFFFFFE5E00000;
	cvt.rmi.f64.f64 	%fd2019, %fd2018;
	mul.f64 	%fd2020, %fd2019, 0d41EFFFFFE5E00000;
	sub.f64 	%fd2021, %fd2017, %fd2020;
	setp.lt.f64 	%p310, %fd2021, 0d0000000000000000;
	add.f64 	%fd2022, %fd2021, 0d41EFFFFFE5E00000;
	selp.f64 	%fd2023, %fd2022, %fd2021, %p310;
	setp.lt.f64 	%p311, %fd2023, 0d0000000000000000;
	add.f64 	%fd2024, %fd2023, 0d41EFFFFFE5E00000;
	selp.f64 	%fd2025, %fd2024, %fd2023, %p311;
	add.f64 	%fd2026, %fd2002, %fd2025;
	div.rn.f64 	%fd2027, %fd2026, 0d41EFFFFFE5E00000;
	cvt.rmi.f64.f64 	%fd2028, %fd2027;
	mul.f64 	%fd2029, %fd2028, 0d41EFFFFFE5E00000;
	sub.f64 	%fd2030, %fd2026, %fd2029;
	setp.lt.f64 	%p312, %fd2030, 0d0000000000000000;
	add.f64 	%fd2031, %fd2030, 0d41EFFFFFE5E00000;
	selp.f64 	%fd2032, %fd2031, %fd2030, %p312;
	mul.f64 	%fd2033, %fd1943, %fd1781;
	div.rn.f64 	%fd2034, %fd2033, 0d41EFFFFFE5E00000;
	cvt.rmi.f64.f64 	%fd2035, %fd2034;
	mul.f64 	%fd2036, %fd2035, 0d41EFFFFFE5E00000;
	sub.f64 	%fd2037, %fd2033, %fd2036;
	setp.lt.f64 	%p313, %fd2037, 0d0000000000000000;
	add.f64 	%fd2038, %fd2037, 0d41EFFFFFE5E00000;
	selp.f64 	%fd2039, %fd2038, %fd2037, %p313;
	mul.f64 	%fd2040, %fd1945, %fd1781;
	div.rn.f64 	%fd2041, %fd2040, 0d41EFFFFFE5E00000;
	cvt.rmi.f64.f64 	%fd2042, %fd2041;
	mul.f64 	%fd2043, %fd2042, 0d41EFFFFFE5E00000;
	sub.f64 	%fd2044, %fd2040, %fd2043;
	setp.lt.f64 	%p314, %fd2044, 0d0000000000000000;
	add.f64 	%fd2045, %fd2044, 0d41EFFFFFE5E00000;
	selp.f64 	%fd2046, %fd2045, %fd2044, %p314;
	fma.rn.f64 	%fd2047, %fd2039, 0d4100000000000000, %fd2046;
	div.rn.f64 	%fd2048, %fd2047, 0d41EFFFFFE5E00000;
	cvt.rmi.f64.f64 	%fd2049, %fd2048;
	mul.f64 	%fd2050, %fd2049, 0d41EFFFFFE5E00000;
	sub.f64 	%fd2051, %fd2047, %fd2050;
	setp.lt.f64 	%p315, %fd2051, 0d0000000000000000;
	add.f64 	%fd2052, %fd2051, 0d41EFFFFFE5E00000;
	selp.f64 	%fd2053, %fd2052, %fd2051, %p315;
	setp.lt.f64 	%p316, %fd2053, 0d0000000000000000;
	add.f64 	%fd2054, %fd2053, 0d41EFFFFFE5E00000;
	selp.f64 	%fd2055, %fd2054, %fd2053, %p316;
	mul.f64 	%fd2056, %fd1948, %fd1805;
	div.rn.f64 	%fd2057, %fd2056, 0d41EFFFFFE5E00000;
	cvt.rmi.f64.f64 	%fd2058, %fd2057;
	mul.f64 	%fd2059, %fd2058, 0d41EFFFFFE5E00000;
	sub.f64 	%fd2060, %fd2056, %fd2059;
	setp.lt.f64 	%p317, %fd2060, 0d0000000000000000;
	add.f64 	%fd2061, %fd2060, 0d41EFFFFFE5E00000;
	selp.f64 	%fd2062, %fd2061, %fd2060, %p317;
	mul.f64 	%fd2063, %fd1950, %fd1805;
	div.rn.f64 	%fd2064, %fd2063, 0d41EFFFFFE5E00000;
	cvt.rmi.f64.f64 	%fd2065, %fd2064;
	mul.f64 	%fd2066, %fd2065, 0d41EFFFFFE5E00000;
	sub.f64 	%fd2067, %fd2063, %fd2066;
	setp.lt.f64 	%p318, %fd2067, 0d0000000000000000;
	add.f64 	%fd2068, %fd2067, 0d41EFFFFFE5E00000;
	selp.f64 	%fd2069, %fd2068, %fd2067, %p318;
	fma.rn.f64 	%fd2070, %fd2062, 0d4100000000000000, %fd2069;
	div.rn.f64 	%fd2071, %fd2070, 0d41EFFFFFE5E00000;
	cvt.rmi.f64.f64 	%fd2072, %fd2071;
	mul.f64 	%fd2073, %fd2072, 0d41EFFFFFE5E00000;
	sub.f64 	%fd2074, %fd2070, %fd2073;
	setp.lt.f64 	%p319, %fd2074, 0d0000000000000000;
	add.f64 	%fd2075, %fd2074, 0d41EFFFFFE5E00000;
	selp.f64 	%fd2076, %fd2075, %fd2074, %p319;
	setp.lt.f64 	%p320, %fd2076, 0d0000000000000000;
	add.f64 	%fd2077, %fd2076, 0d41EFFFFFE5E00000;
	selp.f64 	%fd2078, %fd2077, %fd2076, %p320;
	add.f64 	%fd2079, %fd2055, %fd2078;
	mul.f64 	%fd2080, %fd1953, %fd1830;
	div.rn.f64 	%fd2081, %fd2080, 0d41EFFFFFE5E00000;
	cvt.rmi.f64.f64 	%fd2082, %fd2081;
	mul.f64 	%fd2083, %fd2082, 0d41EFFFFFE5E00000;
	sub.f64 	%fd2084, %fd2080, %fd2083;
	setp.lt.f64 	%p321, %fd2084, 0d0000000000000000;
	add.f64 	%fd2085, %fd2084, 0d41EFFFFFE5E00000;
	selp.f64 	%fd2086, %fd2085, %fd2084, %p321;
	mul.f64 	%fd2087, %fd1955, %fd1830;
	div.rn.f64 	%fd2088, %fd2087, 0d41EFFFFFE5E00000;
	cvt.rmi.f64.f64 	%fd2089, %fd2088;
	mul.f64 	%fd2090, %fd2089, 0d41EFFFFFE5E00000;
	sub.f64 	%fd2091, %fd2087, %fd2090;
	setp.lt.f64 	%p322, %fd2091, 0d0000000000000000;
	add.f64 	%fd2092, %fd2091, 0d41EFFFFFE5E00000;
	selp.f64 	%fd2093, %fd2092, %fd2091, %p322;
	fma.rn.f64 	%fd2094, %fd2086, 0d4100000000000000, %fd2093;
	div.rn.f64 	%fd2095, %fd2094, 0d41EFFFFFE5E00000;
	cvt.rmi.f64.f64 	%fd2096, %fd2095;
	mul.f64 	%fd2097, %fd2096, 0d41EFFFFFE5E00000;
	sub.f64 	%fd2098, %fd2094, %fd2097;
	setp.lt.f64 	%p323, %fd2098, 0d0000000000000000;
	add.f64 	%fd2099, %fd2098, 0d41EFFFFFE5E00000;
	selp.f64 	%fd2100, %fd2099, %fd2098, %p323;
	setp.lt.f64 	%p324, %fd2100, 0d0000000000000000;
	add.f64 	%fd2101, %fd2100, 0d41EFFFFFE5E00000;
	selp.f64 	%fd2102, %fd2101, %fd2100, %p324;
	add.f64 	%fd2103, %fd2079, %fd2102;
	div.rn.f64 	%fd2104, %fd2103, 0d41EFFFFFE5E00000;
	cvt.rmi.f64.f64 	%fd2105, %fd2104;
	mul.f64 	%fd2106, %fd2105, 0d41EFFFFFE5E00000;
	sub.f64 	%fd2107, %fd2103, %fd2106;
	setp.lt.f64 	%p325, %fd2107, 0d0000000000000000;
	add.f64 	%fd2108, %fd2107, 0d41EFFFFFE5E00000;
	selp.f64 	%fd2109, %fd2108, %fd2107, %p325;
	mul.f64 	%fd2110, %fd1943, %fd1861;
	div.rn.f64 	%fd2111, %fd2110, 0d41EFFFFFE5E00000;
	cvt.rmi.f64.f64 	%fd2112, %fd2111;
	mul.f64 	%fd2113, %fd2112, 0d41EFFFFFE5E00000;
	sub.f64 	%fd2114, %fd2110, %fd2113;
	setp.lt.f64 	%p326, %fd2114, 0d0000000000000000;
	add.f64 	%fd2115, %fd2114, 0d41EFFFFFE5E00000;
	selp.f64 	%fd2116, %fd2115, %fd2114, %p326;
	mul.f64 	%fd2117, %fd1945, %fd1861;
	div.rn.f64 	%fd2118, %fd2117, 0d41EFFFFFE5E00000;
	cvt.rmi.f64.f64 	%fd2119, %fd2118;
	mul.f64 	%fd2120, %fd2119, 0d41EFFFFFE5E00000;
	sub.f64 	%fd2121, %fd2117, %fd2120;
	setp.lt.f64 	%p327, %fd2121, 0d0000000000000000;
	add.f64 	%fd2122, %fd2121, 0d41EFFFFFE5E00000;
	selp.f64 	%fd2123, %fd2122, %fd2121, %p327;
	fma.rn.f64 	%fd2124, %fd2116, 0d4100000000000000, %fd2123;
	div.rn.f64 	%fd2125, %fd2124, 0d41EFFFFFE5E00000;
	cvt.rmi.f64.f64 	%fd2126, %fd2125;
	mul.f64 	%fd2127, %fd2126, 0d41EFFFFFE5E00000;
	sub.f64 	%fd2128, %fd2124, %fd2127;
	setp.lt.f64 	%p328, %fd2128, 0d0000000000000000;
	add.f64 	%fd2129, %fd2128, 0d41EFFFFFE5E00000;
	selp.f64 	%fd2130, %fd2129, %fd2128, %p328;
	setp.lt.f64 	%p329, %fd2130, 0d0000000000000000;
	add.f64 	%fd2131, %fd2130, 0d41EFFFFFE5E00000;
	selp.f64 	%fd2132, %fd2131, %fd2130, %p329;
	mul.f64 	%fd2133, %fd1948, %fd1885;
	div.rn.f64 	%fd2134, %fd2133, 0d41EFFFFFE5E00000;
	cvt.rmi.f64.f64 	%fd2135, %fd2134;
	mul.f64 	%fd2136, %fd2135, 0d41EFFFFFE5E00000;
	sub.f64 	%fd2137, %fd2133, %fd2136;
	setp.lt.f64 	%p330, %fd2137, 0d0000000000000000;
	add.f64 	%fd2138, %fd2137, 0d41EFFFFFE5E00000;
	selp.f64 	%fd2139, %fd2138, %fd2137, %p330;
	mul.f64 	%fd2140, %fd1950, %fd1885;
	div.rn.f64 	%fd2141, %fd2140, 0d41EFFFFFE5E00000;
	cvt.rmi.f64.f64 	%fd2142, %fd2141;
	mul.f64 	%fd2143, %fd2142, 0d41EFFFFFE5E00000;
	sub.f64 	%fd2144, %fd2140, %fd2143;
	setp.lt.f64 	%p331, %fd2144, 0d0000000000000000;
	add.f64 	%fd2145, %fd2144, 0d41EFFFFFE5E00000;
	selp.f64 	%fd2146, %fd2145, %fd2144, %p331;
	fma.rn.f64 	%fd2147, %fd2139, 0d4100000000000000, %fd2146;
	div.rn.f64 	%fd2148, %fd2147, 0d41EFFFFFE5E00000;
	cvt.rmi.f64.f64 	%fd2149, %fd2148;
	mul.f64 	%fd2150, %fd2149, 0d41EFFFFFE5E00000;
	sub.f64 	%fd2151, %fd2147, %fd2150;
	setp.lt.f64 	%p332, %fd2151, 0d0000000000000000;
	add.f64 	%fd2152, %fd2151, 0d41EFFFFFE5E00000;
	selp.f64 	%fd2153, %fd2152, %fd2151, %p332;
	setp.lt.f64 	%p333, %fd2153, 0d0000000000000000;
	add.f64 	%fd2154, %fd2153, 0d41EFFFFFE5E00000;
	selp.f64 	%fd2155, %fd2154, %fd2153, %p333;
	add.f64 	%fd2156, %fd2132, %fd2155;
	mul.f64 	%fd2157, %fd1953, %fd1910;
	div.rn.f64 	%fd2158, %fd2157, 0d41EFFFFFE5E00000;
	cvt.rmi.f64.f64 	%fd2159, %fd2158;
	mul.f64 	%fd2160, %fd2159, 0d41EFFFFFE5E00000;
	sub.f64 	%fd2161, %fd2157, %fd2160;
	setp.lt.f64 	%p334, %fd2161, 0d0000000000000000;
	add.f64 	%fd2162, %fd2161, 0d41EFFFFFE5E00000;
	selp.f64 	%fd2163, %fd2162, %fd2161, %p334;
	mul.f64 	%fd2164, %fd1955, %fd1910;
	div.rn.f64 	%fd2165, %fd2164, 0d41EFFFFFE5E00000;
	cvt.rmi.f64.f64 	%fd2166, %fd2165;
	mul.f64 	%fd2167, %fd2166, 0d41EFFFFFE5E00000;
	sub.f64 	%fd2168, %fd2164, %fd2167;
	setp.lt.f64 	%p335, %fd2168, 0d0000000000000000;
	add.f64 	%fd2169, %fd2168, 0d41EFFFFFE5E00000;
	selp.f64 	%fd2170, %fd2169, %fd2168, %p335;
	fma.rn.f64 	%fd2171, %fd2163, 0d4100000000000000, %fd2170;
	div.rn.f64 	%fd2172, %fd2171, 0d41EFFFFFE5E00000;
	cvt.rmi.f64.f64 	%fd2173, %fd2172;
	mul.f64 	%fd2174, %fd2173, 0d41EFFFFFE5E00000;
	sub.f64 	%fd2175, %fd2171, %fd2174;
	setp.lt.f64 	%p336, %fd2175, 0d0000000000000000;
	add.f64 	%fd2176, %fd2175, 0d41EFFFFFE5E00000;
	selp.f64 	%fd2177, %fd2176, %fd2175, %p336;
	setp.lt.f64 	%p337, %fd2177, 0d0000000000000000;
	add.f64 	%fd2178, %fd2177, 0d41EFFFFFE5E00000;
	selp.f64 	%fd2179, %fd2178, %fd2177, %p337;
	add.f64 	%fd2180, %fd2156, %fd2179;
	div.rn.f64 	%fd2181, %fd2180, 0d41EFFFFFE5E00000;
	cvt.rmi.f64.f64 	%fd2182, %fd2181;
	mul.f64 	%fd2183, %fd2182, 0d41EFFFFFE5E00000;
	sub.f64 	%fd2184, %fd2180, %fd2183;
	setp.lt.f64 	%p338, %fd2184, 0d0000000000000000;
	add.f64 	%fd2185, %fd2184, 0d41EFFFFFE5E00000;
	selp.f64 	%fd2186, %fd2185, %fd2184, %p338;
	ld.global.u32 	%r123, [%rd34+8];
	cvt.rn.f64.u32 	%fd2187, %r123;
	mul.f64 	%fd2188, %fd2187, 0d3EE0000000000000;
	cvt.rmi.f64.f64 	%fd2189, %fd2188;
	mul.f64 	%fd2190, %fd2189, 0d4100000000000000;
	sub.f64 	%fd2191, %fd2187, %fd2190;
	ld.global.u32 	%r124, [%rd34+12];
	cvt.rn.f64.u32 	%fd2192, %r124;
	mul.f64 	%fd2193, %fd2192, 0d3EE0000000000000;
	cvt.rmi.f64.f64 	%fd2194, %fd2193;
	mul.f64 	%fd2195, %fd2194, 0d4100000000000000;
	sub.f64 	%fd2196, %fd2192, %fd2195;
	ld.global.u32 	%r125, [%rd34+16];
	cvt.rn.f64.u32 	%fd2197, %r125;
	mul.f64 	%fd2198, %fd2197, 0d3EE0000000000000;
	cvt.rmi.f64.f64 	%fd2199, %fd2198;
	mul.f64 	%fd2200, %fd2199, 0d4100000000000000;
	sub.f64 	%fd2201, %fd2197, %fd2200;
	mul.f64 	%fd2202, %fd2189, %fd1701;
	div.rn.f64 	%fd2203, %fd2202, 0d41EFFFFFE5E00000;
	cvt.rmi.f64.f64 	%fd2204, %fd2203;
	mul.f64 	%fd2205, %fd2204, 0d41EFFFFFE5E00000;
	sub.f64 	%fd2206, %fd2202, %fd2205;
	setp.lt.f64 	%p339, %fd2206, 0d0000000000000000;
	add.f64 	%fd2207, %fd2206, 0d41EFFFFFE5E00000;
	selp.f64 	%fd2208, %fd2207, %fd2206, %p339;
	mul.f64 	%fd2209, %fd2191, %fd1701;
	div.rn.f64 	%fd2210, %fd2209, 0d41EFFFFFE5E00000;
	cvt.rmi.f64.f64 	%fd2211, %fd2210;
	mul.f64 	%fd2212, %fd2211, 0d41EFFFFFE5E00000;
	sub.f64 	%fd2213, %fd2209, %fd2212;
	setp.lt.f64 	%p340, %fd2213, 0d0000000000000000;
	add.f64 	%fd2214, %fd2213, 0d41EFFFFFE5E00000;
	selp.f64 	%fd2215, %fd2214, %fd2213, %p340;
	fma.rn.f64 	%fd2216, %fd2208, 0d4100000000000000, %fd2215;
	div.rn.f64 	%fd2217, %fd2216, 0d41EFFFFFE5E00000;
	cvt.rmi.f64.f64 	%fd2218, %fd2217;
	mul.f64 	%fd2219, %fd2218, 0d41EFFFFFE5E00000;
	sub.f64 	%fd2220, %fd2216, %fd2219;
	setp.lt.f64 	%p341, %fd2220, 0d0000000000000000;
	add.f64 	%fd2221, %fd2220, 0d41EFFFFFE5E00000;
	selp.f64 	%fd2222, %fd2221, %fd2220, %p341;
	setp.lt.f64 	%p342, %fd2222, 0d0000000000000000;
	add.f64 	%fd2223, %fd2222, 0d41EFFFFFE5E00000;
	selp.f64 	%fd2224, %fd2223, %fd2222, %p342;
	mul.f64 	%fd2225, %fd2194, %fd1725;
	div.rn.f64 	%fd2226, %fd2225, 0d41EFFFFFE5E00000;
	cvt.rmi.f64.f64 	%fd2227, %fd2226;
	mul.f64 	%fd2228, %fd2227, 0d41EFFFFFE5E00000;
	sub.f64 	%fd2229, %fd2225, %fd2228;
	setp.lt.f64 	%p343, %fd2229, 0d0000000000000000;
	add.f64 	%fd2230, %fd2229, 0d41EFFFFFE5E00000;
	selp.f64 	%fd2231, %fd2230, %fd2229, %p343;
	mul.f64 	%fd2232, %fd2196, %fd1725;
	div.rn.f64 	%fd2233, %fd2232, 0d41EFFFFFE5E00000;
	cvt.rmi.f64.f64 	%fd2234, %fd2233;
	mul.f64 	%fd2235, %fd2234, 0d41EFFFFFE5E00000;
	sub.f64 	%fd2236, %fd2232, %fd2235;
	setp.lt.f64 	%p344, %fd2236, 0d0000000000000000;
	add.f64 	%fd2237, %fd2236, 0d41EFFFFFE5E00000;
	selp.f64 	%fd2238, %fd2237, %fd2236, %p344;
	fma.rn.f64 	%fd2239, %fd2231, 0d4100000000000000, %fd2238;
	div.rn.f64 	%fd2240, %fd2239, 0d41EFFFFFE5E00000;
	cvt.rmi.f64.f64 	%fd2241, %fd2240;
	mul.f64 	%fd2242, %fd2241, 0d41EFFFFFE5E00000;
	sub.f64 	%fd2243, %fd2239, %fd2242;
	setp.lt.f64 	%p345, %fd2243, 0d0000000000000000;
	add.f64 	%fd2244, %fd2243, 0d41EFFFFFE5E00000;
	selp.f64 	%fd2245, %fd2244, %fd2243, %p345;
	setp.lt.f64 	%p346, %fd2245, 0d0000000000000000;
	add.f64 	%fd2246, %fd2245, 0d41EFFFFFE5E00000;
	selp.f64 	%fd2247, %fd2246, %fd2245, %p346;
	add.f64 	%fd2248, %fd2224, %fd2247;
	mul.f64 	%fd2249, %fd2199, %fd1750;
	div.rn.f64 	%fd2250, %fd2249, 0d41EFFFFFE5E00000;
	cvt.rmi.f64.f64 	%fd2251, %fd2250;
	mul.f64 	%fd2252, %fd2251, 0d41EFFFFFE5E00000;
	sub.f64 	%fd2253, %fd2249, %fd2252;
	setp.lt.f64 	%p347, %fd2253, 0d0000000000000000;
	add.f64 	%fd2254, %fd2253, 0d41EFFFFFE5E00000;
	selp.f64 	%fd2255, %fd2254, %fd2253, %p347;
	mul.f64 	%fd2256, %fd2201, %fd1750;
	div.rn.f64 	%fd2257, %fd2256, 0d41EFFFFFE5E00000;
	cvt.rmi.f64.f64 	%fd2258, %fd2257;
	mul.f64 	%fd2259, %fd2258, 0d41EFFFFFE5E00000;
	sub.f64 	%fd2260, %fd2256, %fd2259;
	setp.lt.f64 	%p348, %fd2260, 0d0000000000000000;
	add.f64 	%fd2261, %fd2260, 0d41EFFFFFE5E00000;
	selp.f64 	%fd2262, %fd2261, %fd2260, %p348;
	fma.rn.f64 	%fd2263, %fd2255, 0d4100000000000000, %fd2262;
	div.rn.f64 	%fd2264, %fd2263, 0d41EFFFFFE5E00000;
	cvt.rmi.f64.f64 	%fd2265, %fd2264;
	mul.f64 	%fd2266, %fd2265, 0d41EFFFFFE5E00000;
	sub.f64 	%fd2267, %fd2263, %fd2266;
	setp.lt.f64 	%p349, %fd2267, 0d0000000000000000;
	add.f64 	%fd2268, %fd2267, 0d41EFFFFFE5E00000;
	selp.f64 	%fd2269, %fd2268, %fd2267, %p349;
	setp.lt.f64 	%p350, %fd2269, 0d0000000000000000;
	add.f64 	%fd2270, %fd2269, 0d41EFFFFFE5E00000;
	selp.f64 	%fd2271, %fd2270, %fd2269, %p350;
	add.f64 	%fd2272, %fd2248, %fd2271;
	div.rn.f64 	%fd2273, %fd2272, 0d41EFFFFFE5E00000;
	cvt.rmi.f64.f64 	%fd2274, %fd2273;
	mul.f64 	%fd2275, %fd2274, 0d41EFFFFFE5E00000;
	sub.f64 	%fd2276, %fd2272, %fd2275;
	setp.lt.f64 	%p351, %fd2276, 0d0000000000000000;
	add.f64 	%fd2277, %fd2276, 0d41EFFFFFE5E00000;
	selp.f64 	%fd2278, %fd2277, %fd2276, %p351;
	mul.f64 	%fd2279, %fd2189, %fd1781;
	div.rn.f64 	%fd2280, %fd2279, 0d41EFFFFFE5E00000;
	cvt.rmi.f64.f64 	%fd2281, %fd2280;
	mul.f64 	%fd2282, %fd2281, 0d41EFFFFFE5E00000;
	sub.f64 	%fd2283, %fd2279, %fd2282;
	setp.lt.f64 	%p352, %fd2283, 0d0000000000000000;
	add.f64 	%fd2284, %fd2283, 0d41EFFFFFE5E00000;
	selp.f64 	%fd2285, %fd2284, %fd2283, %p352;
	mul.f64 	%fd2286, %fd2191, %fd1781;
	div.rn.f64 	%fd2287, %fd2286, 0d41EFFFFFE5E00000;
	cvt.rmi.f64.f64 	%fd2288, %fd2287;
	mul.f64 	%fd2289, %fd2288, 0d41EFFFFFE5E00000;
	sub.f64 	%fd2290, %fd2286, %fd2289;
	setp.lt.f64 	%p353, %fd2290, 0d0000000000000000;
	add.f64 	%fd2291, %fd2290, 0d41EFFFFFE5E00000;
	selp.f64 	%fd2292, %fd2291, %fd2290, %p353;
	fma.rn.f64 	%fd2293, %fd2285, 0d4100000000000000, %fd2292;
	div.rn.f64 	%fd2294, %fd2293, 0d41EFFFFFE5E00000;
	cvt.rmi.f64.f64 	%fd2295, %fd2294;
	mul.f64 	%fd2296, %fd2295, 0d41EFFFFFE5E00000;
	sub.f64 	%fd2297, %fd2293, %fd2296;
	setp.lt.f64 	%p354, %fd2297, 0d0000000000000000;
	add.f64 	%fd2298, %fd2297, 0d41EFFFFFE5E00000;
	selp.f64 	%fd2299, %fd2298, %fd2297, %p354;
	setp.lt.f64 	%p355, %fd2299, 0d0000000000000000;
	add.f64 	%fd2300, %fd2299, 0d41EFFFFFE5E00000;
	selp.f64 	%fd2301, %fd2300, %fd2299, %p355;
	mul.f64 	%fd2302, %fd2194, %fd1805;
	div.rn.f64 	%fd2303, %fd2302, 0d41EFFFFFE5E00000;
	cvt.rmi.f64.f64 	%fd2304, %fd2303;
	mul.f64 	%fd2305, %fd2304, 0d41EFFFFFE5E00000;
	sub.f64 	%fd2306, %fd2302, %fd2305;
	setp.lt.f64 	%p356, %fd2306, 0d0000000000000000;
	add.f64 	%fd2307, %fd2306, 0d41EFFFFFE5E00000;
	selp.f64 	%fd2308, %fd2307, %fd2306, %p356;
	mul.f64 	%fd2309, %fd2196, %fd1805;
	div.rn.f64 	%fd2310, %fd2309, 0d41EFFFFFE5E00000;
	cvt.rmi.f64.f64 	%fd2311, %fd2310;
	mul.f64 	%fd2312, %fd2311, 0d41EFFFFFE5E00000;
	sub.f64 	%fd2313, %fd2309, %fd2312;
	setp.lt.f64 	%p357, %fd2313, 0d0000000000000000;
	add.f64 	%fd2314, %fd2313, 0d41EFFFFFE5E00000;
	selp.f64 	%fd2315, %fd2314, %fd2313, %p357;
	fma.rn.f64 	%fd2316, %fd2308, 0d4100000000000000, %fd2315;
	div.rn.f64 	%fd2317, %fd2316, 0d41EFFFFFE5E00000;
	cvt.rmi.f64.f64 	%fd2318, %fd2317;
	mul.f64 	%fd2319, %fd2318, 0d41EFFFFFE5E00000;
	sub.f64 	%fd2320, %fd2316, %fd2319;
	setp.lt.f64 	%p358, %fd2320, 0d0000000000000000;
	add.f64 	%fd2321, %fd2320, 0d41EFFFFFE5E00000;
	selp.f64 	%fd2322, %fd2321, %fd2320, %p358;
	setp.lt.f64 	%p359, %fd2322, 0d0000000000000000;
	add.f64 	%fd2323, %fd2322, 0d41EFFFFFE5E00000;
	selp.f64 	%fd2324, %fd2323, %fd2322, %p359;
	add.f64 	%fd2325, %fd2301, %fd2324;
	mul.f64 	%fd2326, %fd2199, %fd1830;
	div.rn.f64 	%fd2327, %fd2326, 0d41EFFFFFE5E00000;
	cvt.rmi.f64.f64 	%fd2328, %fd2327;
	mul.f64 	%fd2329, %fd2328, 0d41EFFFFFE5E00000;
	sub.f64 	%fd2330, %fd2326, %fd2329;
	setp.lt.f64 	%p360, %fd2330, 0d0000000000000000;
	add.f64 	%fd2331, %fd2330, 0d41EFFFFFE5E00000;
	selp.f64 	%fd2332, %fd2331, %fd2330, %p360;
	mul.f64 	%fd2333, %fd2201, %fd1830;
	div.rn.f64 	%fd2334, %fd2333, 0d41EFFFFFE5E00000;
	cvt.rmi.f64.f64 	%fd2335, %fd2334;
	mul.f64 	%fd2336, %fd2335, 0d41EFFFFFE5E00000;
	sub.f64 	%fd2337, %fd2333, %fd2336;
	setp.lt.f64 	%p361, %fd2337, 0d0000000000000000;
	add.f64 	%fd2338, %fd2337, 0d41EFFFFFE5E00000;
	selp.f64 	%fd2339, %fd2338, %fd2337, %p361;
	fma.rn.f64 	%fd2340, %fd2332, 0d4100000000000000, %fd2339;
	div.rn.f64 	%fd2341, %fd2340, 0d41EFFFFFE5E00000;
	cvt.rmi.f64.f64 	%fd2342, %fd2341;
	mul.f64 	%fd2343, %fd2342, 0d41EFFFFFE5E00000;
	sub.f64 	%fd2344, %fd2340, %fd2343;
	setp.lt.f64 	%p362, %fd2344, 0d0000000000000000;
	add.f64 	%fd2345, %fd2344, 0d41EFFFFFE5E00000;
	selp.f64 	%fd2346, %fd2345, %fd2344, %p362;
	setp.lt.f64 	%p363, %fd2346, 0d0000000000000000;
	add.f64 	%fd2347, %fd2346, 0d41EFFFFFE5E00000;
	selp.f64 	%fd2348, %fd2347, %fd2346, %p363;
	add.f64 	%fd2349, %fd2325, %fd2348;
	div.rn.f64 	%fd2350, %fd2349, 0d41EFFFFFE5E00000;
	cvt.rmi.f64.f64 	%fd2351, %fd2350;
	mul.f64 	%fd2352, %fd2351, 0d41EFFFFFE5E00000;
	sub.f64 	%fd2353, %fd2349, %fd2352;
	setp.lt.f64 	%p364, %fd2353, 0d0000000000000000;
	add.f64 	%fd2354, %fd2353, 0d41EFFFFFE5E00000;
	selp.f64 	%fd2355, %fd2354, %fd2353, %p364;
	mul.f64 	%fd2356, %fd2189, %fd1861;
	div.rn.f64 	%fd2357, %fd2356, 0d41EFFFFFE5E00000;
	cvt.rmi.f64.f64 	%fd2358, %fd2357;
	mul.f64 	%fd2359, %fd2358, 0d41EFFFFFE5E00000;
	sub.f64 	%fd2360, %fd2356, %fd2359;
	setp.lt.f64 	%p365, %fd2360, 0d0000000000000000;
	add.f64 	%fd2361, %fd2360, 0d41EFFFFFE5E00000;
	selp.f64 	%fd2362, %fd2361, %fd2360, %p365;
	mul.f64 	%fd2363, %fd2191, %fd1861;
	div.rn.f64 	%fd2364, %fd2363, 0d41EFFFFFE5E00000;
	cvt.rmi.f64.f64 	%fd2365, %fd2364;
	mul.f64 	%fd2366, %fd2365, 0d41EFFFFFE5E00000;
	sub.f64 	%fd2367, %fd2363, %fd2366;
	setp.lt.f64 	%p366, %fd2367, 0d0000000000000000;
	add.f64 	%fd2368, %fd2367, 0d41EFFFFFE5E00000;
	selp.f64 	%fd2369, %fd2368, %fd2367, %p366;
	fma.rn.f64 	%fd2370, %fd2362, 0d4100000000000000, %fd2369;
	div.rn.f64 	%fd2371, %fd2370, 0d41EFFFFFE5E00000;
	cvt.rmi.f64.f64 	%fd2372, %fd2371;
	mul.f64 	%fd2373, %fd2372, 0d41EFFFFFE5E00000;
	sub.f64 	%fd2374, %fd2370, %fd2373;
	setp.lt.f64 	%p367, %fd2374, 0d0000000000000000;
	add.f64 	%fd2375, %fd2374, 0d41EFFFFFE5E00000;
	selp.f64 	%fd2376, %fd2375, %fd2374, %p367;
	setp.lt.f64 	%p368, %fd2376, 0d0000000000000000;
	add.f64 	%fd2377, %fd2376, 0d41EFFFFFE5E00000;
	selp.f64 	%fd2378, %fd2377, %fd2376, %p368;
	mul.f64 	%fd2379, %fd2194, %fd1885;
	div.rn.f64 	%fd2380, %fd2379, 0d41EFFFFFE5E00000;
	cvt.rmi.f64.f64 	%fd2381, %fd2380;
	mul.f64 	%fd2382, %fd2381, 0d41EFFFFFE5E00000;
	sub.f64 	%fd2383, %fd2379, %fd2382;
	setp.lt.f64 	%p369, %fd2383, 0d0000000000000000;
	add.f64 	%fd2384, %fd2383, 0d41EFFFFFE5E00000;
	selp.f64 	%fd2385, %fd2384, %fd2383, %p369;
	mul.f64 	%fd2386, %fd2196, %fd1885;
	div.rn.f64 	%fd2387, %fd2386, 0d41EFFFFFE5E00000;
	cvt.rmi.f64.f64 	%fd2388, %fd2387;
	mul.f64 	%fd2389, %fd2388, 0d41EFFFFFE5E00000;
	sub.f64 	%fd2390, %fd2386, %fd2389;
	setp.lt.f64 	%p370, %fd2390, 0d0000000000000000;
	add.f64 	%fd2391, %fd2390, 0d41EFFFFFE5E00000;
	selp.f64 	%fd2392, %fd2391, %fd2390, %p370;
	fma.rn.f64 	%fd2393, %fd2385, 0d4100000000000000, %fd2392;
	div.rn.f64 	%fd2394, %fd2393, 0d41EFFFFFE5E00000;
	cvt.rmi.f64.f64 	%fd2395, %fd2394;
	mul.f64 	%fd2396, %fd2395, 0d41EFFFFFE5E00000;
	sub.f64 	%fd2397, %fd2393, %fd2396;
	setp.lt.f64 	%p371, %fd2397, 0d0000000000000000;
	add.f64 	%fd2398, %fd2397, 0d41EFFFFFE5E00000;
	selp.f64 	%fd2399, %fd2398, %fd2397, %p371;
	setp.lt.f64 	%p372, %fd2399, 0d0000000000000000;
	add.f64 	%fd2400, %fd2399, 0d41EFFFFFE5E00000;
	selp.f64 	%fd2401, %fd2400, %fd2399, %p372;
	add.f64 	%fd2402, %fd2378, %fd2401;
	mul.f64 	%fd2403, %fd2199, %fd1910;
	div.rn.f64 	%fd2404, %fd2403, 0d41EFFFFFE5E00000;
	cvt.rmi.f64.f64 	%fd2405, %fd2404;
	mul.f64 	%fd2406, %fd2405, 0d41EFFFFFE5E00000;
	sub.f64 	%fd2407, %fd2403, %fd2406;
	setp.lt.f64 	%p373, %fd2407, 0d0000000000000000;
	add.f64 	%fd2408, %fd2407, 0d41EFFFFFE5E00000;
	selp.f64 	%fd2409, %fd2408, %fd2407, %p373;
	mul.f64 	%fd2410, %fd2201, %fd1910;
	div.rn.f64 	%fd2411, %fd2410, 0d41EFFFFFE5E00000;
	cvt.rmi.f64.f64 	%fd2412, %fd2411;
	mul.f64 	%fd2413, %fd2412, 0d41EFFFFFE5E00000;
	sub.f64 	%fd2414, %fd2410, %fd2413;
	setp.lt.f64 	%p374, %fd2414, 0d0000000000000000;
	add.f64 	%fd2415, %fd2414, 0d41EFFFFFE5E00000;
	selp.f64 	%fd2416, %fd2415, %fd2414, %p374;
	fma.rn.f64 	%fd2417, %fd2409, 0d4100000000000000, %fd2416;
	div.rn.f64 	%fd2418, %fd2417, 0d41EFFFFFE5E00000;
	cvt.rmi.f64.f64 	%fd2419, %fd2418;
	mul.f64 	%fd2420, %fd2419, 0d41EFFFFFE5E00000;
	sub.f64 	%fd2421, %fd2417, %fd2420;
	setp.lt.f64 	%p375, %fd2421, 0d0000000000000000;
	add.f64 	%fd2422, %fd2421, 0d41EFFFFFE5E00000;
	selp.f64 	%fd2423, %fd2422, %fd2421, %p375;
	setp.lt.f64 	%p376, %fd2423, 0d0000000000000000;
	add.f64 	%fd2424, %fd2423, 0d41EFFFFFE5E00000;
	selp.f64 	%fd2425, %fd2424, %fd2423, %p376;
	add.f64 	%fd2426, %fd2402, %fd2425;
	div.rn.f64 	%fd2427, %fd2426, 0d41EFFFFFE5E00000;
	cvt.rmi.f64.f64 	%fd2428, %fd2427;
	mul.f64 	%fd2429, %fd2428, 0d41EFFFFFE5E00000;
	sub.f64 	%fd2430, %fd2426, %fd2429;
	setp.lt.f64 	%p377, %fd2430, 0d0000000000000000;
	add.f64 	%fd2431, %fd2430, 0d41EFFFFFE5E00000;
	selp.f64 	%fd2432, %fd2431, %fd2430, %p377;
	cvt.rzi.u32.f64 	%r160, %fd1780;
	cvt.rzi.u32.f64 	%r161, %fd1860;
	cvt.rzi.u32.f64 	%r162, %fd1940;
	cvt.rzi.u32.f64 	%r163, %fd2032;
	cvt.rzi.u32.f64 	%r164, %fd2109;
	cvt.rzi.u32.f64 	%r165, %fd2186;
	cvt.rzi.u32.f64 	%r166, %fd2278;
	cvt.rzi.u32.f64 	%r167, %fd2355;
	cvt.rzi.u32.f64 	%r168, %fd2432;
$L__BB0_5:
	add.s32 	%r159, %r159, 1;
	shr.u64 	%rd35, %rd35, 1;
	add.s64 	%rd34, %rd34, 36;
	setp.ne.s32 	%p378, %r159, 7;
	@%p378 bra 	$L__BB0_3;
	ld.param.u64 	%rd32, [_Z12setup_kernelP19curandStateMRG32k3a_param_0];
	cvt.rn.f64.u32 	%fd2433, %r5;
	cvt.rn.f64.u32 	%fd2434, %r4;
	cvt.rn.f64.u32 	%fd2435, %r3;
	cvt.rn.f64.u32 	%fd2436, %r160;
	mul.f64 	%fd2437, %fd2436, 0d3EE0000000000000;
	cvt.rmi.f64.f64 	%fd2438, %fd2437;
	mul.f64 	%fd2439, %fd2438, 0d4100000000000000;
	sub.f64 	%fd2440, %fd2436, %fd2439;
	mul.f64 	%fd2441, %fd2438, %fd2435;
	div.rn.f64 	%fd2442, %fd2441, 0d41EFFFFFE5E00000;
	cvt.rmi.f64.f64 	%fd2443, %fd2442;
	mul.f64 	%fd2444, %fd2443, 0d41EFFFFFE5E00000;
	sub.f64 	%fd2445, %fd2441, %fd2444;
	setp.lt.f64 	%p379, %fd2445, 0d0000000000000000;
	add.f64 	%fd2446, %fd2445, 0d41EFFFFFE5E00000;
	selp.f64 	%fd2447, %fd2446, %fd2445, %p379;
	mul.f64 	%fd2448, %fd2440, %fd2435;
	div.rn.f64 	%fd2449, %fd2448, 0d41EFFFFFE5E00000;
	cvt.rmi.f64.f64 	%fd2450, %fd2449;
	mul.f64 	%fd2451, %fd2450, 0d41EFFFFFE5E00000;
	sub.f64 	%fd2452, %fd2448, %fd2451;
	setp.lt.f64 	%p380, %fd2452, 0d0000000000000000;
	add.f64 	%fd2453, %fd2452, 0d41EFFFFFE5E00000;
	selp.f64 	%fd2454, %fd2453, %fd2452, %p380;
	fma.rn.f64 	%fd2455, %fd2447, 0d4100000000000000, %fd2454;
	div.rn.f64 	%fd2456, %fd2455, 0d41EFFFFFE5E00000;
	cvt.rmi.f64.f64 	%fd2457, %fd2456;
	mul.f64 	%fd2458, %fd2457, 0d41EFFFFFE5E00000;
	sub.f64 	%fd2459, %fd2455, %fd2458;
	setp.lt.f64 	%p381, %fd2459, 0d0000000000000000;
	add.f64 	%fd2460, %fd2459, 0d41EFFFFFE5E00000;
	selp.f64 	%fd2461, %fd2460, %fd2459, %p381;
	setp.lt.f64 	%p382, %fd2461, 0d0000000000000000;
	add.f64 	%fd2462, %fd2461, 0d41EFFFFFE5E00000;
	selp.f64 	%fd2463, %fd2462, %fd2461, %p382;
	cvt.rn.f64.u32 	%fd2464, %r161;
	mul.f64 	%fd2465, %fd2464, 0d3EE0000000000000;
	cvt.rmi.f64.f64 	%fd2466, %fd2465;
	mul.f64 	%fd2467, %fd2466, 0d4100000000000000;
	sub.f64 	%fd2468, %fd2464, %fd2467;
	mul.f64 	%fd2469, %fd2466, %fd2434;
	div.rn.f64 	%fd2470, %fd2469, 0d41EFFFFFE5E00000;
	cvt.rmi.f64.f64 	%fd2471, %fd2470;
	mul.f64 	%fd2472, %fd2471, 0d41EFFFFFE5E00000;
	sub.f64 	%fd2473, %fd2469, %fd2472;
	setp.lt.f64 	%p383, %fd2473, 0d0000000000000000;
	add.f64 	%fd2474, %fd2473, 0d41EFFFFFE5E00000;
	selp.f64 	%fd2475, %fd2474, %fd2473, %p383;
	mul.f64 	%fd2476, %fd2468, %fd2434;
	div.rn.f64 	%fd2477, %fd2476, 0d41EFFFFFE5E00000;
	cvt.rmi.f64.f64 	%fd2478, %fd2477;
	mul.f64 	%fd2479, %fd2478, 0d41EFFFFFE5E00000;
	sub.f64 	%fd2480, %fd2476, %fd2479;
	setp.lt.f64 	%p384, %fd2480, 0d0000000000000000;
	add.f64 	%fd2481, %fd2480, 0d41EFFFFFE5E00000;
	selp.f64 	%fd2482, %fd2481, %fd2480, %p384;
	fma.rn.f64 	%fd2483, %fd2475, 0d4100000000000000, %fd2482;
	div.rn.f64 	%fd2484, %fd2483, 0d41EFFFFFE5E00000;
	cvt.rmi.f64.f64 	%fd2485, %fd2484;
	mul.f64 	%fd2486, %fd2485, 0d41EFFFFFE5E00000;
	sub.f64 	%fd2487, %fd2483, %fd2486;
	setp.lt.f64 	%p385, %fd2487, 0d0000000000000000;
	add.f64 	%fd2488, %fd2487, 0d41EFFFFFE5E00000;
	selp.f64 	%fd2489, %fd2488, %fd2487, %p385;
	setp.lt.f64 	%p386, %fd2489, 0d0000000000000000;
	add.f64 	%fd2490, %fd2489, 0d41EFFFFFE5E00000;
	selp.f64 	%fd2491, %fd2490, %fd2489, %p386;
	add.f64 	%fd2492, %fd2463, %fd2491;
	cvt.rn.f64.u32 	%fd2493, %r162;
	mul.f64 	%fd2494, %fd2493, 0d3EE0000000000000;
	cvt.rmi.f64.f64 	%fd2495, %fd2494;
	mul.f64 	%fd2496, %fd2495, 0d4100000000000000;
	sub.f64 	%fd2497, %fd2493, %fd2496;
	mul.f64 	%fd2498, %fd2495, %fd2433;
	div.rn.f64 	%fd2499, %fd2498, 0d41EFFFFFE5E00000;
	cvt.rmi.f64.f64 	%fd2500, %fd2499;
	mul.f64 	%fd2501, %fd2500, 0d41EFFFFFE5E00000;
	sub.f64 	%fd2502, %fd2498, %fd2501;
	setp.lt.f64 	%p387, %fd2502, 0d0000000000000000;
	add.f64 	%fd2503, %fd2502, 0d41EFFFFFE5E00000;
	selp.f64 	%fd2504, %fd2503, %fd2502, %p387;
	mul.f64 	%fd2505, %fd2497, %fd2433;
	div.rn.f64 	%fd2506, %fd2505, 0d41EFFFFFE5E00000;
	cvt.rmi.f64.f64 	%fd2507, %fd2506;
	mul.f64 	%fd2508, %fd2507, 0d41EFFFFFE5E00000;
	sub.f64 	%fd2509, %fd2505, %fd2508;
	setp.lt.f64 	%p388, %fd2509, 0d0000000000000000;
	add.f64 	%fd2510, %fd2509, 0d41EFFFFFE5E00000;
	selp.f64 	%fd2511, %fd2510, %fd2509, %p388;
	fma.rn.f64 	%fd2512, %fd2504, 0d4100000000000000, %fd2511;
	div.rn.f64 	%fd2513, %fd2512, 0d41EFFFFFE5E00000;
	cvt.rmi.f64.f64 	%fd2514, %fd2513;
	mul.f64 	%fd2515, %fd2514, 0d41EFFFFFE5E00000;
	sub.f64 	%fd2516, %fd2512, %fd2515;
	setp.lt.f64 	%p389, %fd2516, 0d0000000000000000;
	add.f64 	%fd2517, %fd2516, 0d41EFFFFFE5E00000;
	selp.f64 	%fd2518, %fd2517, %fd2516, %p389;
	setp.lt.f64 	%p390, %fd2518, 0d0000000000000000;
	add.f64 	%fd2519, %fd2518, 0d41EFFFFFE5E00000;
	selp.f64 	%fd2520, %fd2519, %fd2518, %p390;
	add.f64 	%fd2521, %fd2492, %fd2520;
	div.rn.f64 	%fd2522, %fd2521, 0d41EFFFFFE5E00000;
	cvt.rmi.f64.f64 	%fd2523, %fd2522;
	mul.f64 	%fd2524, %fd2523, 0d41EFFFFFE5E00000;
	sub.f64 	%fd2525, %fd2521, %fd2524;
	setp.lt.f64 	%p391, %fd2525, 0d0000000000000000;
	add.f64 	%fd2526, %fd2525, 0d41EFFFFFE5E00000;
	selp.f64 	%fd2527, %fd2526, %fd2525, %p391;
	cvt.rn.f64.u32 	%fd2528, %r163;
	mul.f64 	%fd2529, %fd2528, 0d3EE0000000000000;
	cvt.rmi.f64.f64 	%fd2530, %fd2529;
	mul.f64 	%fd2531, %fd2530, 0d4100000000000000;
	sub.f64 	%fd2532, %fd2528, %fd2531;
	mul.f64 	%fd2533, %fd2530, %fd2435;
	div.rn.f64 	%fd2534, %fd2533, 0d41EFFFFFE5E00000;
	cvt.rmi.f64.f64 	%fd2535, %fd2534;
	mul.f64 	%fd2536, %fd2535, 0d41EFFFFFE5E00000;
	sub.f64 	%fd2537, %fd2533, %fd2536;
	setp.lt.f64 	%p392, %fd2537, 0d0000000000000000;
	add.f64 	%fd2538, %fd2537, 0d41EFFFFFE5E00000;
	selp.f64 	%fd2539, %fd2538, %fd2537, %p392;
	mul.f64 	%fd2540, %fd2532, %fd2435;
	div.rn.f64 	%fd2541, %fd2540, 0d41EFFFFFE5E00000;
	cvt.rmi.f64.f64 	%fd2542, %fd2541;
	mul.f64 	%fd2543, %fd2542, 0d41EFFFFFE5E00000;
	sub.f64 	%fd2544, %fd2540, %fd2543;
	setp.lt.f64 	%p393, %fd2544, 0d0000000000000000;
	add.f64 	%fd2545, %fd2544, 0d41EFFFFFE5E00000;
	selp.f64 	%fd2546, %fd2545, %fd2544, %p393;
	fma.rn.f64 	%fd2547, %fd2539, 0d4100000000000000, %fd2546;
	div.rn.f64 	%fd2548, %fd2547, 0d41EFFFFFE5E00000;
	cvt.rmi.f64.f64 	%fd2549, %fd2548;
	mul.f64 	%fd2550, %fd2549, 0d41EFFFFFE5E00000;
	sub.f64 	%fd2551, %fd2547, %fd2550;
	setp.lt.f64 	%p394, %fd2551, 0d0000000000000000;
	add.f64 	%fd2552, %fd2551, 0d41EFFFFFE5E00000;
	selp.f64 	%fd2553, %fd2552, %fd2551, %p394;
	setp.lt.f64 	%p395, %fd2553, 0d0000000000000000;
	add.f64 	%fd2554, %fd2553, 0d41EFFFFFE5E00000;
	selp.f64 	%fd2555, %fd2554, %fd2553, %p395;
	cvt.rn.f64.u32 	%fd2556, %r164;
	mul.f64 	%fd2557, %fd2556, 0d3EE0000000000000;
	cvt.rmi.f64.f64 	%fd2558, %fd2557;
	mul.f64 	%fd2559, %fd2558, 0d4100000000000000;
	sub.f64 	%fd2560, %fd2556, %fd2559;
	mul.f64 	%fd2561, %fd2558, %fd2434;
	div.rn.f64 	%fd2562, %fd2561, 0d41EFFFFFE5E00000;
	cvt.rmi.f64.f64 	%fd2563, %fd2562;
	mul.f64 	%fd2564, %fd2563, 0d41EFFFFFE5E00000;
	sub.f64 	%fd2565, %fd2561, %fd2564;
	setp.lt.f64 	%p396, %fd2565, 0d0000000000000000;
	add.f64 	%fd2566, %fd2565, 0d41EFFFFFE5E00000;
	selp.f64 	%fd2567, %fd2566, %fd2565, %p396;
	mul.f64 	%fd2568, %fd2560, %fd2434;
	div.rn.f64 	%fd2569, %fd2568, 0d41EFFFFFE5E00000;
	cvt.rmi.f64.f64 	%fd2570, %fd2569;
	mul.f64 	%fd2571, %fd2570, 0d41EFFFFFE5E00000;
	sub.f64 	%fd2572, %fd2568, %fd2571;
	setp.lt.f64 	%p397, %fd2572, 0d0000000000000000;
	add.f64 	%fd2573, %fd2572, 0d41EFFFFFE5E00000;
	selp.f64 	%fd2574, %fd2573, %fd2572, %p397;
	fma.rn.f64 	%fd2575, %fd2567, 0d4100000000000000, %fd2574;
	div.rn.f64 	%fd2576, %fd2575, 0d41EFFFFFE5E00000;
	cvt.rmi.f64.f64 	%fd2577, %fd2576;
	mul.f64 	%fd2578, %fd2577, 0d41EFFFFFE5E00000;
	sub.f64 	%fd2579, %fd2575, %fd2578;
	setp.lt.f64 	%p398, %fd2579, 0d0000000000000000;
	add.f64 	%fd2580, %fd2579, 0d41EFFFFFE5E00000;
	selp.f64 	%fd2581, %fd2580, %fd2579, %p398;
	setp.lt.f64 	%p399, %fd2581, 0d0000000000000000;
	add.f64 	%fd2582, %fd2581, 0d41EFFFFFE5E00000;
	selp.f64 	%fd2583, %fd2582, %fd2581, %p399;
	add.f64 	%fd2584, %fd2555, %fd2583;
	cvt.rn.f64.u32 	%fd2585, %r165;
	mul.f64 	%fd2586, %fd2585, 0d3EE0000000000000;
	cvt.rmi.f64.f64 	%fd2587, %fd2586;
	mul.f64 	%fd2588, %fd2587, 0d4100000000000000;
	sub.f64 	%fd2589, %fd2585, %fd2588;
	mul.f64 	%fd2590, %fd2587, %fd2433;
	div.rn.f64 	%fd2591, %fd2590, 0d41EFFFFFE5E00000;
	cvt.rmi.f64.f64 	%fd2592, %fd2591;
	mul.f64 	%fd2593, %fd2592, 0d41EFFFFFE5E00000;
	sub.f64 	%fd2594, %fd2590, %fd2593;
	setp.lt.f64 	%p400, %fd2594, 0d0000000000000000;
	add.f64 	%fd2595, %fd2594, 0d41EFFFFFE5E00000;
	selp.f64 	%fd2596, %fd2595, %fd2594, %p400;
	mul.f64 	%fd2597, %fd2589, %fd2433;
	div.rn.f64 	%fd2598, %fd2597, 0d41EFFFFFE5E00000;
	cvt.rmi.f64.f64 	%fd2599, %fd2598;
	mul.f64 	%fd2600, %fd2599, 0d41EFFFFFE5E00000;
	sub.f64 	%fd2601, %fd2597, %fd2600;
	setp.lt.f64 	%p401, %fd2601, 0d0000000000000000;
	add.f64 	%fd2602, %fd2601, 0d41EFFFFFE5E00000;
	selp.f64 	%fd2603, %fd2602, %fd2601, %p401;
	fma.rn.f64 	%fd2604, %fd2596, 0d4100000000000000, %fd2603;
	div.rn.f64 	%fd2605, %fd2604, 0d41EFFFFFE5E00000;
	cvt.rmi.f64.f64 	%fd2606, %fd2605;
	mul.f64 	%fd2607, %fd2606, 0d41EFFFFFE5E00000;
	sub.f64 	%fd2608, %fd2604, %fd2607;
	setp.lt.f64 	%p402, %fd2608, 0d0000000000000000;
	add.f64 	%fd2609, %fd2608, 0d41EFFFFFE5E00000;
	selp.f64 	%fd2610, %fd2609, %fd2608, %p402;
	setp.lt.f64 	%p403, %fd2610, 0d0000000000000000;
	add.f64 	%fd2611, %fd2610, 0d41EFFFFFE5E00000;
	selp.f64 	%fd2612, %fd2611, %fd2610, %p403;
	add.f64 	%fd2613, %fd2584, %fd2612;
	div.rn.f64 	%fd2614, %fd2613, 0d41EFFFFFE5E00000;
	cvt.rmi.f64.f64 	%fd2615, %fd2614;
	mul.f64 	%fd2616, %fd2615, 0d41EFFFFFE5E00000;
	sub.f64 	%fd2617, %fd2613, %fd2616;
	setp.lt.f64 	%p404, %fd2617, 0d0000000000000000;
	add.f64 	%fd2618, %fd2617, 0d41EFFFFFE5E00000;
	selp.f64 	%fd2619, %fd2618, %fd2617, %p404;
	cvt.rn.f64.u32 	%fd2620, %r166;
	mul.f64 	%fd2621, %fd2620, 0d3EE0000000000000;
	cvt.rmi.f64.f64 	%fd2622, %fd2621;
	mul.f64 	%fd2623, %fd2622, 0d4100000000000000;
	sub.f64 	%fd2624, %fd2620, %fd2623;
	mul.f64 	%fd2625, %fd2622, %fd2435;
	div.rn.f64 	%fd2626, %fd2625, 0d41EFFFFFE5E00000;
	cvt.rmi.f64.f64 	%fd2627, %fd2626;
	mul.f64 	%fd2628, %fd2627, 0d41EFFFFFE5E00000;
	sub.f64 	%fd2629, %fd2625, %fd2628;
	setp.lt.f64 	%p405, %fd2629, 0d0000000000000000;
	add.f64 	%fd2630, %fd2629, 0d41EFFFFFE5E00000;
	selp.f64 	%fd2631, %fd2630, %fd2629, %p405;
	mul.f64 	%fd2632, %fd2624, %fd2435;
	div.rn.f64 	%fd2633, %fd2632, 0d41EFFFFFE5E00000;
	cvt.rmi.f64.f64 	%fd2634, %fd2633;
	mul.f64 	%fd2635, %fd2634, 0d41EFFFFFE5E00000;
	sub.f64 	%fd2636, %fd2632, %fd2635;
	setp.lt.f64 	%p406, %fd2636, 0d0000000000000000;
	add.f64 	%fd2637, %fd2636, 0d41EFFFFFE5E00000;
	selp.f64 	%fd2638, %fd2637, %fd2636, %p406;
	fma.rn.f64 	%fd2639, %fd2631, 0d4100000000000000, %fd2638;
	div.rn.f64 	%fd2640, %fd2639, 0d41EFFFFFE5E00000;
	cvt.rmi.f64.f64 	%fd2641, %fd2640;
	mul.f64 	%fd2642, %fd2641, 0d41EFFFFFE5E00000;
	sub.f64 	%fd2643, %fd2639, %fd2642;
	setp.lt.f64 	%p407, %fd2643, 0d0000000000000000;
	add.f64 	%fd2644, %fd2643, 0d41EFFFFFE5E00000;
	selp.f64 	%fd2645, %fd2644, %fd2643, %p407;
	setp.lt.f64 	%p408, %fd2645, 0d0000000000000000;
	add.f64 	%fd2646, %fd2645, 0d41EFFFFFE5E00000;
	selp.f64 	%fd2647, %fd2646, %fd2645, %p408;
	cvt.rn.f64.u32 	%fd2648, %r167;
	mul.f64 	%fd2649, %fd2648, 0d3EE0000000000000;
	cvt.rmi.f64.f64 	%fd2650, %fd2649;
	mul.f64 	%fd2651, %fd2650, 0d4100000000000000;
	sub.f64 	%fd2652, %fd2648, %fd2651;
	mul.f64 	%fd2653, %fd2650, %fd2434;
	div.rn.f64 	%fd2654, %fd2653, 0d41EFFFFFE5E00000;
	cvt.rmi.f64.f64 	%fd2655, %fd2654;
	mul.f64 	%fd2656, %fd2655, 0d41EFFFFFE5E00000;
	sub.f64 	%fd2657, %fd2653, %fd2656;
	setp.lt.f64 	%p409, %fd2657, 0d0000000000000000;
	add.f64 	%fd2658, %fd2657, 0d41EFFFFFE5E00000;
	selp.f64 	%fd2659, %fd2658, %fd2657, %p409;
	mul.f64 	%fd2660, %fd2652, %fd2434;
	div.rn.f64 	%fd2661, %fd2660, 0d41EFFFFFE5E00000;
	cvt.rmi.f64.f64 	%fd2662, %fd2661;
	mul.f64 	%fd2663, %fd2662, 0d41EFFFFFE5E00000;
	sub.f64 	%fd2664, %fd2660, %fd2663;
	setp.lt.f64 	%p410, %fd2664, 0d0000000000000000;
	add.f64 	%fd2665, %fd2664, 0d41EFFFFFE5E00000;
	selp.f64 	%fd2666, %fd2665, %fd2664, %p410;
	fma.rn.f64 	%fd2667, %fd2659, 0d4100000000000000, %fd2666;
	div.rn.f64 	%fd2668, %fd2667, 0d41EFFFFFE5E00000;
	cvt.rmi.f64.f64 	%fd2669, %fd2668;
	mul.f64 	%fd2670, %fd2669, 0d41EFFFFFE5E00000;
	sub.f64 	%fd2671, %fd2667, %fd2670;
	setp.lt.f64 	%p411, %fd2671, 0d0000000000000000;
	add.f64 	%fd2672, %fd2671, 0d41EFFFFFE5E00000;
	selp.f64 	%fd2673, %fd2672, %fd2671, %p411;
	setp.lt.f64 	%p412, %fd2673, 0d0000000000000000;
	add.f64 	%fd2674, %fd2673, 0d41EFFFFFE5E00000;
	selp.f64 	%fd2675, %fd2674, %fd2673, %p412;
	add.f64 	%fd2676, %fd2647, %fd2675;
	cvt.rn.f64.u32 	%fd2677, %r168;
	mul.f64 	%fd2678, %fd2677, 0d3EE0000000000000;
	cvt.rmi.f64.f64 	%fd2679, %fd2678;
	mul.f64 	%fd2680, %fd2679, 0d4100000000000000;
	sub.f64 	%fd2681, %fd2677, %fd2680;
	mul.f64 	%fd2682, %fd2679, %fd2433;
	div.rn.f64 	%fd2683, %fd2682, 0d41EFFFFFE5E00000;
	cvt.rmi.f64.f64 	%fd2684, %fd2683;
	mul.f64 	%fd2685, %fd2684, 0d41EFFFFFE5E00000;
	sub.f64 	%fd2686, %fd2682, %fd2685;
	setp.lt.f64 	%p413, %fd2686, 0d0000000000000000;
	add.f64 	%fd2687, %fd2686, 0d41EFFFFFE5E00000;
	selp.f64 	%fd2688, %fd2687, %fd2686, %p413;
	mul.f64 	%fd2689, %fd2681, %fd2433;
	div.rn.f64 	%fd2690, %fd2689, 0d41EFFFFFE5E00000;
	cvt.rmi.f64.f64 	%fd2691, %fd2690;
	mul.f64 	%fd2692, %fd2691, 0d41EFFFFFE5E00000;
	sub.f64 	%fd2693, %fd2689, %fd2692;
	setp.lt.f64 	%p414, %fd2693, 0d0000000000000000;
	add.f64 	%fd2694, %fd2693, 0d41EFFFFFE5E00000;
	selp.f64 	%fd2695, %fd2694, %fd2693, %p414;
	fma.rn.f64 	%fd2696, %fd2688, 0d4100000000000000, %fd2695;
	div.rn.f64 	%fd2697, %fd2696, 0d41EFFFFFE5E00000;
	cvt.rmi.f64.f64 	%fd2698, %fd2697;
	mul.f64 	%fd2699, %fd2698, 0d41EFFFFFE5E00000;
	sub.f64 	%fd2700, %fd2696, %fd2699;
	setp.lt.f64 	%p415, %fd2700, 0d0000000000000000;
	add.f64 	%fd2701, %fd2700, 0d41EFFFFFE5E00000;
	selp.f64 	%fd2702, %fd2701, %fd2700, %p415;
	setp.lt.f64 	%p416, %fd2702, 0d0000000000000000;
	add.f64 	%fd2703, %fd2702, 0d41EFFFFFE5E00000;
	selp.f64 	%fd2704, %fd2703, %fd2702, %p416;
	add.f64 	%fd2705, %fd2676, %fd2704;
	div.rn.f64 	%fd2706, %fd2705, 0d41EFFFFFE5E00000;
	cvt.rmi.f64.f64 	%fd2707, %fd2706;
	mul.f64 	%fd2708, %fd2707, 0d41EFFFFFE5E00000;
	sub.f64 	%fd2709, %fd2705, %fd2708;
	setp.lt.f64 	%p417, %fd2709, 0d0000000000000000;
	add.f64 	%fd2710, %fd2709, 0d41EFFFFFE5E00000;
	selp.f64 	%fd2711, %fd2710, %fd2709, %p417;
	cvt.rzi.u32.f64 	%r128, %fd2527;
	cvta.to.global.u64 	%rd22, %rd32;
	mov.u32 	%r129, %ctaid.x;
	mov.u32 	%r130, %tid.x;
	mad.lo.s32 	%r131, %r129, 3, %r130;
	mul.wide.s32 	%rd23, %r131, 48;
	add.s64 	%rd24, %rd22, %rd23;
	st.global.u32 	[%rd24], %r128;
	cvt.rzi.u32.f64 	%r132, %fd2619;
	st.global.u32 	[%rd24+4], %r132;
	cvt.rzi.u32.f64 	%r133, %fd2711;
	st.global.u32 	[%rd24+8], %r133;
	mov.u64 	%rd25, mrg32k3aM2;
	add.s64 	%rd36, %rd25, 16;
	mov.b64 	%rd37, 71;
	mov.b32 	%r180, 0;
	mov.b32 	%r179, 1;
	mov.u32 	%r181, %r180;
	mov.u32 	%r182, %r180;
	mov.u32 	%r183, %r179;
	mov.u32 	%r184, %r180;
	mov.u32 	%r185, %r180;
	mov.u32 	%r186, %r180;
	mov.u32 	%r187, %r179;
	mov.u32 	%r178, %r180;
$L__BB0_7:
	and.b64  	%rd26, %rd37, 1;
	setp.eq.b64 	%p418, %rd26, 1;
	not.pred 	%p419, %p418;
	@%p419 bra 	$L__BB0_9;
	ld.global.u32 	%r134, [%rd36+-16];
	cvt.rn.f64.u32 	%fd2712, %r134;
	mul.f64 	%fd2713, %fd2712, 0d3EE0000000000000;
	cvt.rmi.f64.f64 	%fd2714, %fd2713;
	mul.f64 	%fd2715, %fd2714, 0d4100000000000000;
	sub.f64 	%fd2716, %fd2712, %fd2715;
	ld.global.u32 	%r135, [%rd36+-12];
	cvt.rn.f64.u32 	%fd2717, %r135;
	mul.f64 	%fd2718, %fd2717, 0d3EE0000000000000;
	cvt.rmi.f64.f64 	%fd2719, %fd2718;
	mul.f64 	%fd2720, %fd2719, 0d4100000000000000;
	sub.f64 	%fd2721, %fd2717, %fd2720;
	ld.global.u32 	%r136, [%rd36+-8];
	cvt.rn.f64.u32 	%fd2722, %r136;
	mul.f64 	%fd2723, %fd2722, 0d3EE0000000000000;
	cvt.rmi.f64.f64 	%fd2724, %fd2723;
	mul.f64 	%fd2725, %fd2724, 0d4100000000000000;
	sub.f64 	%fd2726, %fd2722, %fd2725;
	cvt.rn.f64.u32 	%fd2727, %r179;
	mul.f64 	%fd2728, %fd2714, %fd2727;
	div.rn.f64 	%fd2729, %fd2728, 0d41EFFFF4D7600000;
	cvt.rmi.f64.f64 	%fd2730, %fd2729;
	mul.f64 	%fd2731, %fd2730, 0d41EFFFF4D7600000;
	sub.f64 	%fd2732, %fd2728, %fd2731;
	setp.lt.f64 	%p420, %fd2732, 0d0000000000000000;
	add.f64 	%fd2733, %fd2732, 0d41EFFFF4D7600000;
	selp.f64 	%fd2734, %fd2733, %fd2732, %p420;
	mul.f64 	%fd2735, %fd2716, %fd2727;
	div.rn.f64 	%fd2736, %fd2735, 0d41EFFFF4D7600000;
	cvt.rmi.f64.f64 	%fd2737, %fd2736;
	mul.f64 	%fd2738, %fd2737, 0d41EFFFF4D7600000;
	sub.f64 	%fd2739, %fd2735, %fd2738;
	setp.lt.f64 	%p421, %fd2739, 0d0000000000000000;
	add.f64 	%fd2740, %fd2739, 0d41EFFFF4D7600000;
	selp.f64 	%fd2741, %fd2740, %fd2739, %p421;
	fma.rn.f64 	%fd2742, %fd2734, 0d4100000000000000, %fd2741;
	div.rn.f64 	%fd2743, %fd2742, 0d41EFFFF4D7600000;
	cvt.rmi.f64.f64 	%fd2744, %fd2743;
	mul.f64 	%fd2745, %fd2744, 0d41EFFFF4D7600000;
	sub.f64 	%fd2746, %fd2742, %fd2745;
	setp.lt.f64 	%p422, %fd2746, 0d0000000000000000;
	add.f64 	%fd2747, %fd2746, 0d41EFFFF4D7600000;
	selp.f64 	%fd2748, %fd2747, %fd2746, %p422;
	setp.lt.f64 	%p423, %fd2748, 0d0000000000000000;
	add.f64 	%fd2749, %fd2748, 0d41EFFFF4D7600000;
	selp.f64 	%fd2750, %fd2749, %fd2748, %p423;
	cvt.rn.f64.u32 	%fd2751, %r182;
	mul.f64 	%fd2752, %fd2719, %fd2751;
	div.rn.f64 	%fd2753, %fd2752, 0d41EFFFF4D7600000;
	cvt.rmi.f64.f64 	%fd2754, %fd2753;
	mul.f64 	%fd2755, %fd2754, 0d41EFFFF4D7600000;
	sub.f64 	%fd2756, %fd2752, %fd2755;
	setp.lt.f64 	%p424, %fd2756, 0d0000000000000000;
	add.f64 	%fd2757, %fd2756, 0d41EFFFF4D7600000;
	selp.f64 	%fd2758, %fd2757, %fd2756, %p424;
	mul.f64 	%fd2759, %fd2721, %fd2751;
	div.rn.f64 	%fd2760, %fd2759, 0d41EFFFF4D7600000;
	cvt.rmi.f64.f64 	%fd2761, %fd2760;
	mul.f64 	%fd2762, %fd2761, 0d41EFFFF4D7600000;
	sub.f64 	%fd2763, %fd2759, %fd2762;
	setp.lt.f64 	%p425, %fd2763, 0d0000000000000000;
	add.f64 	%fd2764, %fd2763, 0d41EFFFF4D7600000;
	selp.f64 	%fd2765, %fd2764, %fd2763, %p425;
	fma.rn.f64 	%fd2766, %fd2758, 0d4100000000000000, %fd2765;
	div.rn.f64 	%fd2767, %fd2766, 0d41EFFFF4D7600000;
	cvt.rmi.f64.f64 	%fd2768, %fd2767;
	mul.f64 	%fd2769, %fd2768, 0d41EFFFF4D7600000;
	sub.f64 	%fd2770, %fd2766, %fd2769;
	setp.lt.f64 	%p426, %fd2770, 0d0000000000000000;
	add.f64 	%fd2771, %fd2770, 0d41EFFFF4D7600000;
	selp.f64 	%fd2772, %fd2771, %fd2770, %p426;
	setp.lt.f64 	%p427, %fd2772, 0d0000000000000000;
	add.f64 	%fd2773, %fd2772, 0d41EFFFF4D7600000;
	selp.f64 	%fd2774, %fd2773, %fd2772, %p427;
	add.f64 	%fd2775, %fd2750, %fd2774;
	cvt.rn.f64.u32 	%fd2776, %r185;
	mul.f64 	%fd2777, %fd2724, %fd2776;
	div.rn.f64 	%fd2778, %fd2777, 0d41EFFFF4D7600000;
	cvt.rmi.f64.f64 	%fd2779, %fd2778;
	mul.f64 	%fd2780, %fd2779, 0d41EFFFF4D7600000;
	sub.f64 	%fd2781, %fd2777, %fd2780;
	setp.lt.f64 	%p428, %fd2781, 0d0000000000000000;
	add.f64 	%fd2782, %fd2781, 0d41EFFFF4D7600000;
	selp.f64 	%fd2783, %fd2782, %fd2781, %p428;
	mul.f64 	%fd2784, %fd2726, %fd2776;
	div.rn.f64 	%fd2785, %fd2784, 0d41EFFFF4D7600000;
	cvt.rmi.f64.f64 	%fd2786, %fd2785;
	mul.f64 	%fd2787, %fd2786, 0d41EFFFF4D7600000;
	sub.f64 	%fd2788, %fd2784, %fd2787;
	setp.lt.f64 	%p429, %fd2788, 0d0000000000000000;
	add.f64 	%fd2789, %fd2788, 0d41EFFFF4D7600000;
	selp.f64 	%fd2790, %fd2789, %fd2788, %p429;
	fma.rn.f64 	%fd2791, %fd2783, 0d4100000000000000, %fd2790;
	div.rn.f64 	%fd2792, %fd2791, 0d41EFFFF4D7600000;
	cvt.rmi.f64.f64 	%fd2793, %fd2792;
	mul.f64 	%fd2794, %fd2793, 0d41EFFFF4D7600000;
	sub.f64 	%fd2795, %fd2791, %fd2794;
	setp.lt.f64 	%p430, %fd2795, 0d0000000000000000;
	add.f64 	%fd2796, %fd2795, 0d41EFFFF4D7600000;
	selp.f64 	%fd2797, %fd2796, %fd2795, %p430;
	setp.lt.f64 	%p431, %fd2797, 0d0000000000000000;
	add.f64 	%fd2798, %fd2797, 0d41EFFFF4D7600000;
	selp.f64 	%fd2799, %fd2798, %fd2797, %p431;
	add.f64 	%fd2800, %fd2775, %fd2799;
	div.rn.f64 	%fd2801, %fd2800, 0d41EFFFF4D7600000;
	cvt.rmi.f64.f64 	%fd2802, %fd2801;
	mul.f64 	%fd2803, %fd2802, 0d41EFFFF4D7600000;
	sub.f64 	%fd2804, %fd2800, %fd2803;
	setp.lt.f64 	%p432, %fd2804, 0d0000000000000000;
	add.f64 	%fd2805, %fd2804, 0d41EFFFF4D7600000;
	selp.f64 	%fd2806, %fd2805, %fd2804, %p432;
	cvt.rn.f64.u32 	%fd2807, %r180;
	mul.f64 	%fd2808, %fd2714, %fd2807;
	div.rn.f64 	%fd2809, %fd2808, 0d41EFFFF4D7600000;
	cvt.rmi.f64.f64 	%fd2810, %fd2809;
	mul.f64 	%fd2811, %fd2810, 0d41EFFFF4D7600000;
	sub.f64 	%fd2812, %fd2808, %fd2811;
	setp.lt.f64 	%p433, %fd2812, 0d0000000000000000;
	add.f64 	%fd2813, %fd2812, 0d41EFFFF4D7600000;
	selp.f64 	%fd2814, %fd2813, %fd2812, %p433;
	mul.f64 	%fd2815, %fd2716, %fd2807;
	div.rn.f64 	%fd2816, %fd2815, 0d41EFFFF4D7600000;
	cvt.rmi.f64.f64 	%fd2817, %fd2816;
	mul.f64 	%fd2818, %fd2817, 0d41EFFFF4D7600000;
	sub.f64 	%fd2819, %fd2815, %fd2818;
	setp.lt.f64 	%p434, %fd2819, 0d0000000000000000;
	add.f64 	%fd2820, %fd2819, 0d41EFFFF4D7600000;
	selp.f64 	%fd2821, %fd2820, %fd2819, %p434;
	fma.rn.f64 	%fd2822, %fd2814, 0d4100000000000000, %fd2821;
	div.rn.f64 	%fd2823, %fd2822, 0d41EFFFF4D7600000;
	cvt.rmi.f64.f64 	%fd2824, %fd2823;
	mul.f64 	%fd2825, %fd2824, 0d41EFFFF4D7600000;
	sub.f64 	%fd2826, %fd2822, %fd2825;
	setp.lt.f64 	%p435, %fd2826, 0d0000000000000000;
	add.f64 	%fd2827, %fd2826, 0d41EFFFF4D7600000;
	selp.f64 	%fd2828, %fd2827, %fd2826, %p435;
	setp.lt.f64 	%p436, %fd2828, 0d0000000000000000;
	add.f64 	%fd2829, %fd2828, 0d41EFFFF4D7600000;
	selp.f64 	%fd2830, %fd2829, %fd2828, %p436;
	cvt.rn.f64.u32 	%fd2831, %r183;
	mul.f64 	%fd2832, %fd2719, %fd2831;
	div.rn.f64 	%fd2833, %fd2832, 0d41EFFFF4D7600000;
	cvt.rmi.f64.f64 	%fd2834, %fd2833;
	mul.f64 	%fd2835, %fd2834, 0d41EFFFF4D7600000;
	sub.f64 	%fd2836, %fd2832, %fd2835;
	setp.lt.f64 	%p437, %fd2836, 0d0000000000000000;
	add.f64 	%fd2837, %fd2836, 0d41EFFFF4D7600000;
	selp.f64 	%fd2838, %fd2837, %fd2836, %p437;
	mul.f64 	%fd2839, %fd2721, %fd2831;
	div.rn.f64 	%fd2840, %fd2839, 0d41EFFFF4D7600000;
	cvt.rmi.f64.f64 	%fd2841, %fd2840;
	mul.f64 	%fd2842, %fd2841, 0d41EFFFF4D7600000;
	sub.f64 	%fd2843, %fd2839, %fd2842;
	setp.lt.f64 	%p438, %fd2843, 0d0000000000000000;
	add.f64 	%fd2844, %fd2843, 0d41EFFFF4D7600000;
	selp.f64 	%fd2845, %fd2844, %fd2843, %p438;
	fma.rn.f64 	%fd2846, %fd2838, 0d4100000000000000, %fd2845;
	div.rn.f64 	%fd2847, %fd2846, 0d41EFFFF4D7600000;
	cvt.rmi.f64.f64 	%fd2848, %fd2847;
	mul.f64 	%fd2849, %fd2848, 0d41EFFFF4D7600000;
	sub.f64 	%fd2850, %fd2846, %fd2849;
	setp.lt.f64 	%p439, %fd2850, 0d0000000000000000;
	add.f64 	%fd2851, %fd2850, 0d41EFFFF4D7600000;
	selp.f64 	%fd2852, %fd2851, %fd2850, %p439;
	setp.lt.f64 	%p440, %fd2852, 0d0000000000000000;
	add.f64 	%fd2853, %fd2852, 0d41EFFFF4D7600000;
	selp.f64 	%fd2854, %fd2853, %fd2852, %p440;
	add.f64 	%fd2855, %fd2830, %fd2854;
	cvt.rn.f64.u32 	%fd2856, %r186;
	mul.f64 	%fd2857, %fd2724, %fd2856;
	div.rn.f64 	%fd2858, %fd2857, 0d41EFFFF4D7600000;
	cvt.rmi.f64.f64 	%fd2859, %fd2858;
	mul.f64 	%fd2860, %fd2859, 0d41EFFFF4D7600000;
	sub.f64 	%fd2861, %fd2857, %fd2860;
	setp.lt.f64 	%p441, %fd2861, 0d0000000000000000;
	add.f64 	%fd2862, %fd2861, 0d41EFFFF4D7600000;
	selp.f64 	%fd2863, %fd2862, %fd2861, %p441;
	mul.f64 	%fd2864, %fd2726, %fd2856;
	div.rn.f64 	%fd2865, %fd2864, 0d41EFFFF4D7600000;
	cvt.rmi.f64.f64 	%fd2866, %fd2865;
	mul.f64 	%fd2867, %fd2866, 0d41EFFFF4D7600000;
	sub.f64 	%fd2868, %fd2864, %fd2867;
	setp.lt.f64 	%p442, %fd2868, 0d0000000000000000;
	add.f64 	%fd2869, %fd2868, 0d41EFFFF4D7600000;
	selp.f64 	%fd2870, %fd2869, %fd2868, %p442;
	fma.rn.f64 	%fd2871, %fd2863, 0d4100000000000000, %fd2870;
	div.rn.f64 	%fd2872, %fd2871, 0d41EFFFF4D7600000;
	cvt.rmi.f64.f64 	%fd2873, %fd2872;
	mul.f64 	%fd2874, %fd2873, 0d41EFFFF4D7600000;
	sub.f64 	%fd2875, %fd2871, %fd2874;
	setp.lt.f64 	%p443, %fd2875, 0d0000000000000000;
	add.f64 	%fd2876, %fd2875, 0d41EFFFF4D7600000;
	selp.f64 	%fd2877, %fd2876, %fd2875, %p443;
	setp.lt.f64 	%p444, %fd2877, 0d0000000000000000;
	add.f64 	%fd2878, %fd2877, 0d41EFFFF4D7600000;
	selp.f64 	%fd2879, %fd2878, %fd2877, %p444;
	add.f64 	%fd2880, %fd2855, %fd2879;
	div.rn.f64 	%fd2881, %fd2880, 0d41EFFFF4D7600000;
	cvt.rmi.f64.f64 	%fd2882, %fd2881;
	mul.f64 	%fd2883, %fd2882, 0d41EFFFF4D7600000;
	sub.f64 	%fd2884, %fd2880, %fd2883;
	setp.lt.f64 	%p445, %fd2884, 0d0000000000000000;
	add.f64 	%fd2885, %fd2884, 0d41EFFFF4D7600000;
	selp.f64 	%fd2886, %fd2885, %fd2884, %p445;
	cvt.rn.f64.u32 	%fd2887, %r181;
	mul.f64 	%fd2888, %fd2714, %fd2887;
	div.rn.f64 	%fd2889, %fd2888, 0d41EFFFF4D7600000;
	cvt.rmi.f64.f64 	%fd2890, %fd2889;
	mul.f64 	%fd2891, %fd2890, 0d41EFFFF4D7600000;
	sub.f64 	%fd2892, %fd2888, %fd2891;
	setp.lt.f64 	%p446, %fd2892, 0d0000000000000000;
	add.f64 	%fd2893, %fd2892, 0d41EFFFF4D7600000;
	selp.f64 	%fd2894, %fd2893, %fd2892, %p446;
	mul.f64 	%fd2895, %fd2716, %fd2887;
	div.rn.f64 	%fd2896, %fd2895, 0d41EFFFF4D7600000;
	cvt.rmi.f64.f64 	%fd2897, %fd2896;
	mul.f64 	%fd2898, %fd2897, 0d41EFFFF4D7600000;
	sub.f64 	%fd2899, %fd2895, %fd2898;
	setp.lt.f64 	%p447, %fd2899, 0d0000000000000000;
	add.f64 	%fd2900, %fd2899, 0d41EFFFF4D7600000;
	selp.f64 	%fd2901, %fd2900, %fd2899, %p447;
	fma.rn.f64 	%fd2902, %fd2894, 0d4100000000000000, %fd2901;
	div.rn.f64 	%fd2903, %fd2902, 0d41EFFFF4D7600000;
	cvt.rmi.f64.f64 	%fd2904, %fd2903;
	mul.f64 	%fd2905, %fd2904, 0d41EFFFF4D7600000;
	sub.f64 	%fd2906, %fd2902, %fd2905;
	setp.lt.f64 	%p448, %fd2906, 0d0000000000000000;
	add.f64 	%fd2907, %fd2906, 0d41EFFFF4D7600000;
	selp.f64 	%fd2908, %fd2907, %fd2906, %p448;
	setp.lt.f64 	%p449, %fd2908, 0d0000000000000000;
	add.f64 	%fd2909, %fd2908, 0d41EFFFF4D7600000;
	selp.f64 	%fd2910, %fd2909, %fd2908, %p449;
	cvt.rn.f64.u32 	%fd2911, %r184;
	mul.f64 	%fd2912, %fd2719, %fd2911;
	div.rn.f64 	%fd2913, %fd2912, 0d41EFFFF4D7600000;
	cvt.rmi.f64.f64 	%fd2914, %fd2913;
	mul.f64 	%fd2915, %fd2914, 0d41EFFFF4D7600000;
	sub.f64 	%fd2916, %fd2912, %fd2915;
	setp.lt.f64 	%p450, %fd2916, 0d0000000000000000;
	add.f64 	%fd2917, %fd2916, 0d41EFFFF4D7600000;
	selp.f64 	%fd2918, %fd2917, %fd2916, %p450;
	mul.f64 	%fd2919, %fd2721, %fd2911;
	div.rn.f64 	%fd2920, %fd2919, 0d41EFFFF4D7600000;
	cvt.rmi.f64.f64 	%fd2921, %fd2920;
	mul.f64 	%fd2922, %fd2921, 0d41EFFFF4D7600000;
	sub.f64 	%fd2923, %fd2919, %fd2922;
	setp.lt.f64 	%p451, %fd2923, 0d0000000000000000;
	add.f64 	%fd2924, %fd2923, 0d41EFFFF4D7600000;
	selp.f64 	%fd2925, %fd2924, %fd2923, %p451;
	fma.rn.f64 	%fd2926, %fd2918, 0d4100000000000000, %fd2925;
	div.rn.f64 	%fd2927, %fd2926, 0d41EFFFF4D7600000;
	cvt.rmi.f64.f64 	%fd2928, %fd2927;
	mul.f64 	%fd2929, %fd2928, 0d41EFFFF4D7600000;
	sub.f64 	%fd2930, %fd2926, %fd2929;
	setp.lt.f64 	%p452, %fd2930, 0d0000000000000000;
	add.f64 	%fd2931, %fd2930, 0d41EFFFF4D7600000;
	selp.f64 	%fd2932, %fd2931, %fd2930, %p452;
	setp.lt.f64 	%p453, %fd2932, 0d0000000000000000;
	add.f64 	%fd2933, %fd2932, 0d41EFFFF4D7600000;
	selp.f64 	%fd2934, %fd2933, %fd2932, %p453;
	add.f64 	%fd2935, %fd2910, %fd2934;
	cvt.rn.f64.u32 	%fd2936, %r187;
	mul.f64 	%fd2937, %fd2724, %fd2936;
	div.rn.f64 	%fd2938, %fd2937, 0d41EFFFF4D7600000;
	cvt.rmi.f64.f64 	%fd2939, %fd2938;
	mul.f64 	%fd2940, %fd2939, 0d41EFFFF4D7600000;
	sub.f64 	%fd2941, %fd2937, %fd2940;
	setp.lt.f64 	%p454, %fd2941, 0d0000000000000000;
	add.f64 	%fd2942, %fd2941, 0d41EFFFF4D7600000;
	selp.f64 	%fd2943, %fd2942, %fd2941, %p454;
	mul.f64 	%fd2944, %fd2726, %fd2936;
	div.rn.f64 	%fd2945, %fd2944, 0d41EFFFF4D7600000;
	cvt.rmi.f64.f64 	%fd2946, %fd2945;
	mul.f64 	%fd2947, %fd2946, 0d41EFFFF4D7600000;
	sub.f64 	%fd2948, %fd2944, %fd2947;
	setp.lt.f64 	%p455, %fd2948, 0d0000000000000000;
	add.f64 	%fd2949, %fd2948, 0d41EFFFF4D7600000;
	selp.f64 	%fd2950, %fd2949, %fd2948, %p455;
	fma.rn.f64 	%fd2951, %fd2943, 0d4100000000000000, %fd2950;
	div.rn.f64 	%fd2952, %fd2951, 0d41EFFFF4D7600000;
	cvt.rmi.f64.f64 	%fd2953, %fd2952;
	mul.f64 	%fd2954, %fd2953, 0d41EFFFF4D7600000;
	sub.f64 	%fd2955, %fd2951, %fd2954;
	setp.lt.f64 	%p456, %fd2955, 0d0000000000000000;
	add.f64 	%fd2956, %fd2955, 0d41EFFFF4D7600000;
	selp.f64 	%fd2957, %fd2956, %fd2955, %p456;
	setp.lt.f64 	%p457, %fd2957, 0d0000000000000000;
	add.f64 	%fd2958, %fd2957, 0d41EFFFF4D7600000;
	selp.f64 	%fd2959, %fd2958, %fd2957, %p457;
	add.f64 	%fd2960, %fd2935, %fd2959;
	div.rn.f64 	%fd2961, %fd2960, 0d41EFFFF4D7600000;
	cvt.rmi.f64.f64 	%fd2962, %fd2961;
	mul.f64 	%fd2963, %fd2962, 0d41EFFFF4D7600000;
	sub.f64 	%fd2964, %fd2960, %fd2963;
	setp.lt.f64 	%p458, %fd2964, 0d0000000000000000;
	add.f64 	%fd2965, %fd2964, 0d41EFFFF4D7600000;
	selp.f64 	%fd2966, %fd2965, %fd2964, %p458;
	ld.global.u32 	%r137, [%rd36+-4];
	cvt.rn.f64.u32 	%fd2967, %r137;
	mul.f64 	%fd2968, %fd2967, 0d3EE0000000000000;
	cvt.rmi.f64.f64 	%fd2969, %fd2968;
	mul.f64 	%fd2970, %fd2969, 0d4100000000000000;
	sub.f64 	%fd2971, %fd2967, %fd2970;
	ld.global.u32 	%r138, [%rd36];
	cvt.rn.f64.u32 	%fd2972, %r138;
	mul.f64 	%fd2973, %fd2972, 0d3EE0000000000000;
	cvt.rmi.f64.f64 	%fd2974, %fd2973;
	mul.f64 	%fd2975, %fd2974, 0d4100000000000000;
	sub.f64 	%fd2976, %fd2972, %fd2975;
	ld.global.u32 	%r139, [%rd36+4];
	cvt.rn.f64.u32 	%fd2977, %r139;
	mul.f64 	%fd2978, %fd2977, 0d3EE0000000000000;
	cvt.rmi.f64.f64 	%fd2979, %fd2978;
	mul.f64 	%fd2980, %fd2979, 0d4100000000000000;
	sub.f64 	%fd2981, %fd2977, %fd2980;
	mul.f64 	%fd2982, %fd2969, %fd2727;
	div.rn.f64 	%fd2983, %fd2982, 0d41EFFFF4D7600000;
	cvt.rmi.f64.f64 	%fd2984, %fd2983;
	mul.f64 	%fd2985, %fd2984, 0d41EFFFF4D7600000;
	sub.f64 	%fd2986, %fd2982, %fd2985;
	setp.lt.f64 	%p459, %fd2986, 0d0000000000000000;
	add.f64 	%fd2987, %fd2986, 0d41EFFFF4D7600000;
	selp.f64 	%fd2988, %fd2987, %fd2986, %p459;
	mul.f64 	%fd2989, %fd2971, %fd2727;
	div.rn.f64 	%fd2990, %fd2989, 0d41EFFFF4D7600000;
	cvt.rmi.f64.f64 	%fd2991, %fd2990;
	mul.f64 	%fd2992, %fd2991, 0d41EFFFF4D7600000;
	sub.f64 	%fd2993, %fd2989, %fd2992;
	setp.lt.f64 	%p460, %fd2993, 0d0000000000000000;
	add.f64 	%fd2994, %fd2993, 0d41EFFFF4D7600000;
	selp.f64 	%fd2995, %fd2994, %fd2993, %p460;
	fma.rn.f64 	%fd2996, %fd2988, 0d4100000000000000, %fd2995;
	div.rn.f64 	%fd2997, %fd2996, 0d41EFFFF4D7600000;
	cvt.rmi.f64.f64 	%fd2998, %fd2997;
	mul.f64 	%fd2999, %fd2998, 0d41EFFFF4D7600000;
	sub.f64 	%fd3000, %fd2996, %fd2999;
	setp.lt.f64 	%p461, %fd3000, 0d0000000000000000;
	add.f64 	%fd3001, %fd3000, 0d41EFFFF4D7600000;
	selp.f64 	%fd3002, %fd3001, %fd3000, %p461;
	setp.lt.f64 	%p462, %fd3002, 0d0000000000000000;
	add.f64 	%fd3003, %fd3002, 0d41EFFFF4D7600000;
	selp.f64 	%fd3004, %fd3003, %fd3002, %p462;
	mul.f64 	%fd3005, %fd2974, %fd2751;
	div.rn.f64 	%fd3006, %fd3005, 0d41EFFFF4D7600000;
	cvt.rmi.f64.f64 	%fd3007, %fd3006;
	mul.f64 	%fd3008, %fd3007, 0d41EFFFF4D7600000;
	sub.f64 	%fd3009, %fd3005, %fd3008;
	setp.lt.f64 	%p463, %fd3009, 0d0000000000000000;
	add.f64 	%fd3010, %fd3009, 0d41EFFFF4D7600000;
	selp.f64 	%fd3011, %fd3010, %fd3009, %p463;
	mul.f64 	%fd3012, %fd2976, %fd2751;
	div.rn.f64 	%fd3013, %fd3012, 0d41EFFFF4D7600000;
	cvt.rmi.f64.f64 	%fd3014, %fd3013;
	mul.f64 	%fd3015, %fd3014, 0d41EFFFF4D7600000;
	sub.f64 	%fd3016, %fd3012, %fd3015;
	setp.lt.f64 	%p464, %fd3016, 0d0000000000000000;
	add.f64 	%fd3017, %fd3016, 0d41EFFFF4D7600000;
	selp.f64 	%fd3018, %fd3017, %fd3016, %p464;
	fma.rn.f64 	%fd3019, %fd3011, 0d4100000000000000, %fd3018;
	div.rn.f64 	%fd3020, %fd3019, 0d41EFFFF4D7600000;
	cvt.rmi.f64.f64 	%fd3021, %fd3020;
	mul.f64 	%fd3022, %fd3021, 0d41EFFFF4D7600000;
	sub.f64 	%fd3023, %fd3019, %fd3022;
	setp.lt.f64 	%p465, %fd3023, 0d0000000000000000;
	add.f64 	%fd3024, %fd3023, 0d41EFFFF4D7600000;
	selp.f64 	%fd3025, %fd3024, %fd3023, %p465;
	setp.lt.f64 	%p466, %fd3025, 0d0000000000000000;
	add.f64 	%fd3026, %fd3025, 0d41EFFFF4D7600000;
	selp.f64 	%fd3027, %fd3026, %fd3025, %p466;
	add.f64 	%fd3028, %fd3004, %fd3027;
	mul.f64 	%fd3029, %fd2979, %fd2776;
	div.rn.f64 	%fd3030, %fd3029, 0d41EFFFF4D7600000;
	cvt.rmi.f64.f64 	%fd3031, %fd3030;
	mul.f64 	%fd3032, %fd3031, 0d41EFFFF4D7600000;
	sub.f64 	%fd3033, %fd3029, %fd3032;
	setp.lt.f64 	%p467, %fd3033, 0d0000000000000000;
	add.f64 	%fd3034, %fd3033, 0d41EFFFF4D7600000;
	selp.f64 	%fd3035, %fd3034, %fd3033, %p467;
	mul.f64 	%fd3036, %fd2981, %fd2776;
	div.rn.f64 	%fd3037, %fd3036, 0d41EFFFF4D7600000;
	cvt.rmi.f64.f64 	%fd3038, %fd3037;
	mul.f64 	%fd3039, %fd3038, 0d41EFFFF4D7600000;
	sub.f64 	%fd3040, %fd3036, %fd3039;
	setp.lt.f64 	%p468, %fd3040, 0d0000000000000000;
	add.f64 	%fd3041, %fd3040, 0d41EFFFF4D7600000;
	selp.f64 	%fd3042, %fd3041, %fd3040, %p468;
	fma.rn.f64 	%fd3043, %fd3035, 0d4100000000000000, %fd3042;
	div.rn.f64 	%fd3044, %fd3043, 0d41EFFFF4D7600000;
	cvt.rmi.f64.f64 	%fd3045, %fd3044;
	mul.f64 	%fd3046, %fd3045, 0d41EFFFF4D7600000;
	sub.f64 	%fd3047, %fd3043, %fd3046;
	setp.lt.f64 	%p469, %fd3047, 0d0000000000000000;
	add.f64 	%fd3048, %fd3047, 0d41EFFFF4D7600000;
	selp.f64 	%fd3049, %fd3048, %fd3047, %p469;
	setp.lt.f64 	%p470, %fd3049, 0d0000000000000000;
	add.f64 	%fd3050, %fd3049, 0d41EFFFF4D7600000;
	selp.f64 	%fd3051, %fd3050, %fd3049, %p470;
	add.f64 	%fd3052, %fd3028, %fd3051;
	div.rn.f64 	%fd3053, %fd3052, 0d41EFFFF4D7600000;
	cvt.rmi.f64.f64 	%fd3054, %fd3053;
	mul.f64 	%fd3055, %fd3054, 0d41EFFFF4D7600000;
	sub.f64 	%fd3056, %fd3052, %fd3055;
	setp.lt.f64 	%p471, %fd3056, 0d0000000000000000;
	add.f64 	%fd3057, %fd3056, 0d41EFFFF4D7600000;
	selp.f64 	%fd3058, %fd3057, %fd3056, %p471;
	mul.f64 	%fd3059, %fd2969, %fd2807;
	div.rn.f64 	%fd3060, %fd3059, 0d41EFFFF4D7600000;
	cvt.rmi.f64.f64 	%fd3061, %fd3060;
	mul.f64 	%fd3062, %fd3061, 0d41EFFFF4D7600000;
	sub.f64 	%fd3063, %fd3059, %fd3062;
	setp.lt.f64 	%p472, %fd3063, 0d0000000000000000;
	add.f64 	%fd3064, %fd3063, 0d41EFFFF4D7600000;
	selp.f64 	%fd3065, %fd3064, %fd3063, %p472;
	mul.f64 	%fd3066, %fd2971, %fd2807;
	div.rn.f64 	%fd3067, %fd3066, 0d41EFFFF4D7600000;
	cvt.rmi.f64.f64 	%fd3068, %fd3067;
	mul.f64 	%fd3069, %fd3068, 0d41EFFFF4D7600000;
	sub.f64 	%fd3070, %fd3066, %fd3069;
	setp.lt.f64 	%p473, %fd3070, 0d0000000000000000;
	add.f64 	%fd3071, %fd3070, 0d41EFFFF4D7600000;
	selp.f64 	%fd3072, %fd3071, %fd3070, %p473;
	fma.rn.f64 	%fd3073, %fd3065, 0d4100000000000000, %fd3072;
	div.rn.f64 	%fd3074, %fd3073, 0d41EFFFF4D7600000;
	cvt.rmi.f64.f64 	%fd3075, %fd3074;
	mul.f64 	%fd3076, %fd3075, 0d41EFFFF4D7600000;
	sub.f64 	%fd3077, %fd3073, %fd3076;
	setp.lt.f64 	%p474, %fd3077, 0d0000000000000000;
	add.f64 	%fd3078, %fd3077, 0d41EFFFF4D7600000;
	selp.f64 	%fd3079, %fd3078, %fd3077, %p474;
	setp.lt.f64 	%p475, %fd3079, 0d0000000000000000;
	add.f64 	%fd3080, %fd3079, 0d41EFFFF4D7600000;
	selp.f64 	%fd3081, %fd3080, %fd3079, %p475;
	mul.f64 	%fd3082, %fd2974, %fd2831;
	div.rn.f64 	%fd3083, %fd3082, 0d41EFFFF4D7600000;
	cvt.rmi.f64.f64 	%fd3084, %fd3083;
	mul.f64 	%fd3085, %fd3084, 0d41EFFFF4D7600000;
	sub.f64 	%fd3086, %fd3082, %fd3085;
	setp.lt.f64 	%p476, %fd3086, 0d0000000000000000;
	add.f64 	%fd3087, %fd3086, 0d41EFFFF4D7600000;
	selp.f64 	%fd3088, %fd3087, %fd3086, %p476;
	mul.f64 	%fd3089, %fd2976, %fd2831;
	div.rn.f64 	%fd3090, %fd3089, 0d41EFFFF4D7600000;
	cvt.rmi.f64.f64 	%fd3091, %fd3090;
	mul.f64 	%fd3092, %fd3091, 0d41EFFFF4D7600000;
	sub.f64 	%fd3093, %fd3089, %fd3092;
	setp.lt.f64 	%p477, %fd3093, 0d0000000000000000;
	add.f64 	%fd3094, %fd3093, 0d41EFFFF4D7600000;
	selp.f64 	%fd3095, %fd3094, %fd3093, %p477;
	fma.rn.f64 	%fd3096, %fd3088, 0d4100000000000000, %fd3095;
	div.rn.f64 	%fd3097, %fd3096, 0d41EFFFF4D7600000;
	cvt.rmi.f64.f64 	%fd3098, %fd3097;
	mul.f64 	%fd3099, %fd3098, 0d41EFFFF4D7600000;
	sub.f64 	%fd3100, %fd3096, %fd3099;
	setp.lt.f64 	%p478, %fd3100, 0d0000000000000000;
	add.f64 	%fd3101, %fd3100, 0d41EFFFF4D7600000;
	selp.f64 	%fd3102, %fd3101, %fd3100, %p478;
	setp.lt.f64 	%p479, %fd3102, 0d0000000000000000;
	add.f64 	%fd3103, %fd3102, 0d41EFFFF4D7600000;
	selp.f64 	%fd3104, %fd3103, %fd3102, %p479;
	add.f64 	%fd3105, %fd3081, %fd3104;
	mul.f64 	%fd3106, %fd2979, %fd2856;
	div.rn.f64 	%fd3107, %fd3106, 0d41EFFFF4D7600000;
	cvt.rmi.f64.f64 	%fd3108, %fd3107;
	mul.f64 	%fd3109, %fd3108, 0d41EFFFF4D7600000;
	sub.f64 	%fd3110, %fd3106, %fd3109;
	setp.lt.f64 	%p480, %fd3110, 0d0000000000000000;
	add.f64 	%fd3111, %fd3110, 0d41EFFFF4D7600000;
	selp.f64 	%fd3112, %fd3111, %fd3110, %p480;
	mul.f64 	%fd3113, %fd2981, %fd2856;
	div.rn.f64 	%fd3114, %fd3113, 0d41EFFFF4D7600000;
	cvt.rmi.f64.f64 	%fd3115, %fd3114;
	mul.f64 	%fd3116, %fd3115, 0d41EFFFF4D7600000;
	sub.f64 	%fd3117, %fd3113, %fd3116;
	setp.lt.f64 	%p481, %fd3117, 0d0000000000000000;
	add.f64 	%fd3118, %fd3117, 0d41EFFFF4D7600000;
	selp.f64 	%fd3119, %fd3118, %fd3117, %p481;
	fma.rn.f64 	%fd3120, %fd3112, 0d4100000000000000, %fd3119;
	div.rn.f64 	%fd3121, %fd3120, 0d41EFFFF4D7600000;
	cvt.rmi.f64.f64 	%fd3122, %fd3121;
	mul.f64 	%fd3123, %fd3122, 0d41EFFFF4D7600000;
	sub.f64 	%fd3124, %fd3120, %fd3123;
	setp.lt.f64 	%p482, %fd3124, 0d0000000000000000;
	add.f64 	%fd3125, %fd3124, 0d41EFFFF4D7600000;
	selp.f64 	%fd3126, %fd3125, %fd3124, %p482;
	setp.lt.f64 	%p483, %fd3126, 0d0000000000000000;
	add.f64 	%fd3127, %fd3126, 0d41EFFFF4D7600000;
	selp.f64 	%fd3128, %fd3127, %fd3126, %p483;
	add.f64 	%fd3129, %fd3105, %fd3128;
	div.rn.f64 	%fd3130, %fd3129, 0d41EFFFF4D7600000;
	cvt.rmi.f64.f64 	%fd3131, %fd3130;
	mul.f64 	%fd3132, %fd3131, 0d41EFFFF4D7600000;
	sub.f64 	%fd3133, %fd3129, %fd3132;
	setp.lt.f64 	%p484, %fd3133, 0d0000000000000000;
	add.f64 	%fd3134, %fd3133, 0d41EFFFF4D7600000;
	selp.f64 	%fd3135, %fd3134, %fd3133, %p484;
	mul.f64 	%fd3136, %fd2969, %fd2887;
	div.rn.f64 	%fd3137, %fd3136, 0d41EFFFF4D7600000;
	cvt.rmi.f64.f64 	%fd3138, %fd3137;
	mul.f64 	%fd3139, %fd3138, 0d41EFFFF4D7600000;
	sub.f64 	%fd3140, %fd3136, %fd3139;
	setp.lt.f64 	%p485, %fd3140, 0d0000000000000000;
	add.f64 	%fd3141, %fd3140, 0d41EFFFF4D7600000;
	selp.f64 	%fd3142, %fd3141, %fd3140, %p485;
	mul.f64 	%fd3143, %fd2971, %fd2887;
	div.rn.f64 	%fd3144, %fd3143, 0d41EFFFF4D7600000;
	cvt.rmi.f64.f64 	%fd3145, %fd3144;
	mul.f64 	%fd3146, %fd3145, 0d41EFFFF4D7600000;
	sub.f64 	%fd3147, %fd3143, %fd3146;
	setp.lt.f64 	%p486, %fd3147, 0d0000000000000000;
	add.f64 	%fd3148, %fd3147, 0d41EFFFF4D7600000;
	selp.f64 	%fd3149, %fd3148, %fd3147, %p486;
	fma.rn.f64 	%fd3150, %fd3142, 0d4100000000000000, %fd3149;
	div.rn.f64 	%fd3151, %fd3150, 0d41EFFFF4D7600000;
	cvt.rmi.f64.f64 	%fd3152, %fd3151;
	mul.f64 	%fd3153, %fd3152, 0d41EFFFF4D7600000;
	sub.f64 	%fd3154, %fd3150, %fd3153;
	setp.lt.f64 	%p487, %fd3154, 0d0000000000000000;
	add.f64 	%fd3155, %fd3154, 0d41EFFFF4D7600000;
	selp.f64 	%fd3156, %fd3155, %fd3154, %p487;
	setp.lt.f64 	%p488, %fd3156, 0d0000000000000000;
	add.f64 	%fd3157, %fd3156, 0d41EFFFF4D7600000;
	selp.f64 	%fd3158, %fd3157, %fd3156, %p488;
	mul.f64 	%fd3159, %fd2974, %fd2911;
	div.rn.f64 	%fd3160, %fd3159, 0d41EFFFF4D7600000;
	cvt.rmi.f64.f64 	%fd3161, %fd3160;
	mul.f64 	%fd3162, %fd3161, 0d41EFFFF4D7600000;
	sub.f64 	%fd3163, %fd3159, %fd3162;
	setp.lt.f64 	%p489, %fd3163, 0d0000000000000000;
	add.f64 	%fd3164, %fd3163, 0d41EFFFF4D7600000;
	selp.f64 	%fd3165, %fd3164, %fd3163, %p489;
	mul.f64 	%fd3166, %fd2976, %fd2911;
	div.rn.f64 	%fd3167, %fd3166, 0d41EFFFF4D7600000;
	cvt.rmi.f64.f64 	%fd3168, %fd3167;
	mul.f64 	%fd3169, %fd3168, 0d41EFFFF4D7600000;
	sub.f64 	%fd3170, %fd3166, %fd3169;
	setp.lt.f64 	%p490, %fd3170, 0d0000000000000000;
	add.f64 	%fd3171, %fd3170, 0d41EFFFF4D7600000;
	selp.f64 	%fd3172, %fd3171, %fd3170, %p490;
	fma.rn.f64 	%fd3173, %fd3165, 0d4100000000000000, %fd3172;
	div.rn.f64 	%fd3174, %fd3173, 0d41EFFFF4D7600000;
	cvt.rmi.f64.f64 	%fd3175, %fd3174;
	mul.f64 	%fd3176, %fd3175, 0d41EFFFF4D7600000;
	sub.f64 	%fd3177, %fd3173, %fd3176;
	setp.lt.f64 	%p491, %fd3177, 0d0000000000000000;
	add.f64 	%fd3178, %fd3177, 0d41EFFFF4D7600000;
	selp.f64 	%fd3179, %fd3178, %fd3177, %p491;
	setp.lt.f64 	%p492, %fd3179, 0d0000000000000000;
	add.f64 	%fd3180, %fd3179, 0d41EFFFF4D7600000;
	selp.f64 	%fd3181, %fd3180, %fd3179, %p492;
	add.f64 	%fd3182, %fd3158, %fd3181;
	mul.f64 	%fd3183, %fd2979, %fd2936;
	div.rn.f64 	%fd3184, %fd3183, 0d41EFFFF4D7600000;
	cvt.rmi.f64.f64 	%fd3185, %fd3184;
	mul.f64 	%fd3186, %fd3185, 0d41EFFFF4D7600000;
	sub.f64 	%fd3187, %fd3183, %fd3186;
	setp.lt.f64 	%p493, %fd3187, 0d0000000000000000;
	add.f64 	%fd3188, %fd3187, 0d41EFFFF4D7600000;
	selp.f64 	%fd3189, %fd3188, %fd3187, %p493;
	mul.f64 	%fd3190, %fd2981, %fd2936;
	div.rn.f64 	%fd3191, %fd3190, 0d41EFFFF4D7600000;
	cvt.rmi.f64.f64 	%fd3192, %fd3191;
	mul.f64 	%fd3193, %fd3192, 0d41EFFFF4D7600000;
	sub.f64 	%fd3194, %fd3190, %fd3193;
	setp.lt.f64 	%p494, %fd3194, 0d0000000000000000;
	add.f64 	%fd3195, %fd3194, 0d41EFFFF4D7600000;
	selp.f64 	%fd3196, %fd3195, %fd3194, %p494;
	fma.rn.f64 	%fd3197, %fd3189, 0d4100000000000000, %fd3196;
	div.rn.f64 	%fd3198, %fd3197, 0d41EFFFF4D7600000;
	cvt.rmi.f64.f64 	%fd3199, %fd3198;
	mul.f64 	%fd3200, %fd3199, 0d41EFFFF4D7600000;
	sub.f64 	%fd3201, %fd3197, %fd3200;
	setp.lt.f64 	%p495, %fd3201, 0d0000000000000000;
	add.f64 	%fd3202, %fd3201, 0d41EFFFF4D7600000;
	selp.f64 	%fd3203, %fd3202, %fd3201, %p495;
	setp.lt.f64 	%p496, %fd3203, 0d0000000000000000;
	add.f64 	%fd3204, %fd3203, 0d41EFFFF4D7600000;
	selp.f64 	%fd3205, %fd3204, %fd3203, %p496;
	add.f64 	%fd3206, %fd3182, %fd3205;
	div.rn.f64 	%fd3207, %fd3206, 0d41EFFFF4D7600000;
	cvt.rmi.f64.f64 	%fd3208, %fd3207;
	mul.f64 	%fd3209, %fd3208, 0d41EFFFF4D7600000;
	sub.f64 	%fd3210, %fd3206, %fd3209;
	setp.lt.f64 	%p497, %fd3210, 0d0000000000000000;
	add.f64 	%fd3211, %fd3210, 0d41EFFFF4D7600000;
	selp.f64 	%fd3212, %fd3211, %fd3210, %p497;
	ld.global.u32 	%r140, [%rd36+8];
	cvt.rn.f64.u32 	%fd3213, %r140;
	mul.f64 	%fd3214, %fd3213, 0d3EE0000000000000;
	cvt.rmi.f64.f64 	%fd3215, %fd3214;
	mul.f64 	%fd3216, %fd3215, 0d4100000000000000;
	sub.f64 	%fd3217, %fd3213, %fd3216;
	ld.global.u32 	%r141, [%rd36+12];
	cvt.rn.f64.u32 	%fd3218, %r141;
	mul.f64 	%fd3219, %fd3218, 0d3EE0000000000000;
	cvt.rmi.f64.f64 	%fd3220, %fd3219;
	mul.f64 	%fd3221, %fd3220, 0d4100000000000000;
	sub.f64 	%fd3222, %fd3218, %fd3221;
	ld.global.u32 	%r142, [%rd36+16];
	cvt.rn.f64.u32 	%fd3223, %r142;
	mul.f64 	%fd3224, %fd3223, 0d3EE0000000000000;
	cvt.rmi.f64.f64 	%fd3225, %fd3224;
	mul.f64 	%fd3226, %fd3225, 0d4100000000000000;
	sub.f64 	%fd3227, %fd3223, %fd3226;
	mul.f64 	%fd3228, %fd3215, %fd2727;
	div.rn.f64 	%fd3229, %fd3228, 0d41EFFFF4D7600000;
	cvt.rmi.f64.f64 	%fd3230, %fd3229;
	mul.f64 	%fd3231, %fd3230, 0d41EFFFF4D7600000;
	sub.f64 	%fd3232, %fd3228, %fd3231;
	setp.lt.f64 	%p498, %fd3232, 0d0000000000000000;
	add.f64 	%fd3233, %fd3232, 0d41EFFFF4D7600000;
	selp.f64 	%fd3234, %fd3233, %fd3232, %p498;
	mul.f64 	%fd3235, %fd3217, %fd2727;
	div.rn.f64 	%fd3236, %fd3235, 0d41EFFFF4D7600000;
	cvt.rmi.f64.f64 	%fd3237, %fd3236;
	mul.f64 	%fd3238, %fd3237, 0d41EFFFF4D7600000;
	sub.f64 	%fd3239, %fd3235, %fd3238;
	setp.lt.f64 	%p499, %fd3239, 0d0000000000000000;
	add.f64 	%fd3240, %fd3239, 0d41EFFFF4D7600000;
	selp.f64 	%fd3241, %fd3240, %fd3239, %p499;
	fma.rn.f64 	%fd3242, %fd3234, 0d4100000000000000, %fd3241;
	div.rn.f64 	%fd3243, %fd3242, 0d41EFFFF4D7600000;
	cvt.rmi.f64.f64 	%fd3244, %fd3243;
	mul.f64 	%fd3245, %fd3244, 0d41EFFFF4D7600000;
	sub.f64 	%fd3246, %fd3242, %fd3245;
	setp.lt.f64 	%p500, %fd3246, 0d0000000000000000;
	add.f64 	%fd3247, %fd3246, 0d41EFFFF4D7600000;
	selp.f64 	%fd3248, %fd3247, %fd3246, %p500;
	setp.lt.f64 	%p501, %fd3248, 0d0000000000000000;
	add.f64 	%fd3249, %fd3248, 0d41EFFFF4D7600000;
	selp.f64 	%fd3250, %fd3249, %fd3248, %p501;
	mul.f64 	%fd3251, %fd3220, %fd2751;
	div.rn.f64 	%fd3252, %fd3251, 0d41EFFFF4D7600000;
	cvt.rmi.f64.f64 	%fd3253, %fd3252;
	mul.f64 	%fd3254, %fd3253, 0d41EFFFF4D7600000;
	sub.f64 	%fd3255, %fd3251, %fd3254;
	setp.lt.f64 	%p502, %fd3255, 0d0000000000000000;
	add.f64 	%fd3256, %fd3255, 0d41EFFFF4D7600000;
	selp.f64 	%fd3257, %fd3256, %fd3255, %p502;
	mul.f64 	%fd3258, %fd3222, %fd2751;
	div.rn.f64 	%fd3259, %fd3258, 0d41EFFFF4D7600000;
	cvt.rmi.f64.f64 	%fd3260, %fd3259;
	mul.f64 	%fd3261, %fd3260, 0d41EFFFF4D7600000;
	sub.f64 	%fd3262, %fd3258, %fd3261;
	setp.lt.f64 	%p503, %fd3262, 0d0000000000000000;
	add.f64 	%fd3263, %fd3262, 0d41EFFFF4D7600000;
	selp.f64 	%fd3264, %fd3263, %fd3262, %p503;
	fma.rn.f64 	%fd3265, %fd3257, 0d4100000000000000, %fd3264;
	div.rn.f64 	%fd3266, %fd3265, 0d41EFFFF4D7600000;
	cvt.rmi.f64.f64 	%fd3267, %fd3266;
	mul.f64 	%fd3268, %fd3267, 0d41EFFFF4D7600000;
	sub.f64 	%fd3269, %fd3265, %fd3268;
	setp.lt.f64 	%p504, %fd3269, 0d0000000000000000;
	add.f64 	%fd3270, %fd3269, 0d41EFFFF4D7600000;
	selp.f64 	%fd3271, %fd3270, %fd3269, %p504;
	setp.lt.f64 	%p505, %fd3271, 0d0000000000000000;
	add.f64 	%fd3272, %fd3271, 0d41EFFFF4D7600000;
	selp.f64 	%fd3273, %fd3272, %fd3271, %p505;
	add.f64 	%fd3274, %fd3250, %fd3273;
	mul.f64 	%fd3275, %fd3225, %fd2776;
	div.rn.f64 	%fd3276, %fd3275, 0d41EFFFF4D7600000;
	cvt.rmi.f64.f64 	%fd3277, %fd3276;
	mul.f64 	%fd3278, %fd3277, 0d41EFFFF4D7600000;
	sub.f64 	%fd3279, %fd3275, %fd3278;
	setp.lt.f64 	%p506, %fd3279, 0d0000000000000000;
	add.f64 	%fd3280, %fd3279, 0d41EFFFF4D7600000;
	selp.f64 	%fd3281, %fd3280, %fd3279, %p506;
	mul.f64 	%fd3282, %fd3227, %fd2776;
	div.rn.f64 	%fd3283, %fd3282, 0d41EFFFF4D7600000;
	cvt.rmi.f64.f64 	%fd3284, %fd3283;
	mul.f64 	%fd3285, %fd3284, 0d41EFFFF4D7600000;
	sub.f64 	%fd3286, %fd3282, %fd3285;
	setp.lt.f64 	%p507, %fd3286, 0d0000000000000000;
	add.f64 	%fd3287, %fd3286, 0d41EFFFF4D7600000;
	selp.f64 	%fd3288, %fd3287, %fd3286, %p507;
	fma.rn.f64 	%fd3289, %fd3281, 0d4100000000000000, %fd3288;
	div.rn.f64 	%fd3290, %fd3289, 0d41EFFFF4D7600000;
	cvt.rmi.f64.f64 	%fd3291, %fd3290;
	mul.f64 	%fd3292, %fd3291, 0d41EFFFF4D7600000;
	sub.f64 	%fd3293, %fd3289, %fd3292;
	setp.lt.f64 	%p508, %fd3293, 0d0000000000000000;
	add.f64 	%fd3294, %fd3293, 0d41EFFFF4D7600000;
	selp.f64 	%fd3295, %fd3294, %fd3293, %p508;
	setp.lt.f64 	%p509, %fd3295, 0d0000000000000000;
	add.f64 	%fd3296, %fd3295, 0d41EFFFF4D7600000;
	selp.f64 	%fd3297, %fd3296, %fd3295, %p509;
	add.f64 	%fd3298, %fd3274, %fd3297;
	div.rn.f64 	%fd3299, %fd3298, 0d41EFFFF4D7600000;
	cvt.rmi.f64.f64 	%fd3300, %fd3299;
	mul.f64 	%fd3301, %fd3300, 0d41EFFFF4D7600000;
	sub.f64 	%fd3302, %fd3298, %fd3301;
	setp.lt.f64 	%p510, %fd3302, 0d0000000000000000;
	add.f64 	%fd3303, %fd3302, 0d41EFFFF4D7600000;
	selp.f64 	%fd3304, %fd3303, %fd3302, %p510;
	mul.f64 	%fd3305, %fd3215, %fd2807;
	div.rn.f64 	%fd3306, %fd3305, 0d41EFFFF4D7600000;
	cvt.rmi.f64.f64 	%fd3307, %fd3306;
	mul.f64 	%fd3308, %fd3307, 0d41EFFFF4D7600000;
	sub.f64 	%fd3309, %fd3305, %fd3308;
	setp.lt.f64 	%p511, %fd3309, 0d0000000000000000;
	add.f64 	%fd3310, %fd3309, 0d41EFFFF4D7600000;
	selp.f64 	%fd3311, %fd3310, %fd3309, %p511;
	mul.f64 	%fd3312, %fd3217, %fd2807;
	div.rn.f64 	%fd3313, %fd3312, 0d41EFFFF4D7600000;
	cvt.rmi.f64.f64 	%fd3314, %fd3313;
	mul.f64 	%fd3315, %fd3314, 0d41EFFFF4D7600000;
	sub.f64 	%fd3316, %fd3312, %fd3315;
	setp.lt.f64 	%p512, %fd3316, 0d0000000000000000;
	add.f64 	%fd3317, %fd3316, 0d41EFFFF4D7600000;
	selp.f64 	%fd3318, %fd3317, %fd3316, %p512;
	fma.rn.f64 	%fd3319, %fd3311, 0d4100000000000000, %fd3318;
	div.rn.f64 	%fd3320, %fd3319, 0d41EFFFF4D7600000;
	cvt.rmi.f64.f64 	%fd3321, %fd3320;
	mul.f64 	%fd3322, %fd3321, 0d41EFFFF4D7600000;
	sub.f64 	%fd3323, %fd3319, %fd3322;
	setp.lt.f64 	%p513, %fd3323, 0d0000000000000000;
	add.f64 	%fd3324, %fd3323, 0d41EFFFF4D7600000;
	selp.f64 	%fd3325, %fd3324, %fd3323, %p513;
	setp.lt.f64 	%p514, %fd3325, 0d0000000000000000;
	add.f64 	%fd3326, %fd3325, 0d41EFFFF4D7600000;
	selp.f64 	%fd3327, %fd3326, %fd3325, %p514;
	mul.f64 	%fd3328, %fd3220, %fd2831;
	div.rn.f64 	%fd3329, %fd3328, 0d41EFFFF4D7600000;
	cvt.rmi.f64.f64 	%fd3330, %fd3329;
	mul.f64 	%fd3331, %fd3330, 0d41EFFFF4D7600000;
	sub.f64 	%fd3332, %fd3328, %fd3331;
	setp.lt.f64 	%p515, %fd3332, 0d0000000000000000;
	add.f64 	%fd3333, %fd3332, 0d41EFFFF4D7600000;
	selp.f64 	%fd3334, %fd3333, %fd3332, %p515;
	mul.f64 	%fd3335, %fd3222, %fd2831;
	div.rn.f64 	%fd3336, %fd3335, 0d41EFFFF4D7600000;
	cvt.rmi.f64.f64 	%fd3337, %fd3336;
	mul.f64 	%fd3338, %fd3337, 0d41EFFFF4D7600000;
	sub.f64 	%fd3339, %fd3335, %fd3338;
	setp.lt.f64 	%p516, %fd3339, 0d0000000000000000;
	add.f64 	%fd3340, %fd3339, 0d41EFFFF4D7600000;
	selp.f64 	%fd3341, %fd3340, %fd3339, %p516;
	fma.rn.f64 	%fd3342, %fd3334, 0d4100000000000000, %fd3341;
	div.rn.f64 	%fd3343, %fd3342, 0d41EFFFF4D7600000;
	cvt.rmi.f64.f64 	%fd3344, %fd3343;
	mul.f64 	%fd3345, %fd3344, 0d41EFFFF4D7600000;
	sub.f64 	%fd3346, %fd3342, %fd3345;
	setp.lt.f64 	%p517, %fd3346, 0d0000000000000000;
	add.f64 	%fd3347, %fd3346, 0d41EFFFF4D7600000;
	selp.f64 	%fd3348, %fd3347, %fd3346, %p517;
	setp.lt.f64 	%p518, %fd3348, 0d0000000000000000;
	add.f64 	%fd3349, %fd3348, 0d41EFFFF4D7600000;
	selp.f64 	%fd3350, %fd3349, %fd3348, %p518;
	add.f64 	%fd3351, %fd3327, %fd3350;
	mul.f64 	%fd3352, %fd3225, %fd2856;
	div.rn.f64 	%fd3353, %fd3352, 0d41EFFFF4D7600000;
	cvt.rmi.f64.f64 	%fd3354, %fd3353;
	mul.f64 	%fd3355, %fd3354, 0d41EFFFF4D7600000;
	sub.f64 	%fd3356, %fd3352, %fd3355;
	setp.lt.f64 	%p519, %fd3356, 0d0000000000000000;
	add.f64 	%fd3357, %fd3356, 0d41EFFFF4D7600000;
	selp.f64 	%fd3358, %fd3357, %fd3356, %p519;
	mul.f64 	%fd3359, %fd3227, %fd2856;
	div.rn.f64 	%fd3360, %fd3359, 0d41EFFFF4D7600000;
	cvt.rmi.f64.f64 	%fd3361, %fd3360;
	mul.f64 	%fd3362, %fd3361, 0d41EFFFF4D7600000;
	sub.f64 	%fd3363, %fd3359, %fd3362;
	setp.lt.f64 	%p520, %fd3363, 0d0000000000000000;
	add.f64 	%fd3364, %fd3363, 0d41EFFFF4D7600000;
	selp.f64 	%fd3365, %fd3364, %fd3363, %p520;
	fma.rn.f64 	%fd3366, %fd3358, 0d4100000000000000, %fd3365;
	div.rn.f64 	%fd3367, %fd3366, 0d41EFFFF4D7600000;
	cvt.rmi.f64.f64 	%fd3368, %fd3367;
	mul.f64 	%fd3369, %fd3368, 0d41EFFFF4D7600000;
	sub.f64 	%fd3370, %fd3366, %fd3369;
	setp.lt.f64 	%p521, %fd3370, 0d0000000000000000;
	add.f64 	%fd3371, %fd3370, 0d41EFFFF4D7600000;
	selp.f64 	%fd3372, %fd3371, %fd3370, %p521;
	setp.lt.f64 	%p522, %fd3372, 0d0000000000000000;
	add.f64 	%fd3373, %fd3372, 0d41EFFFF4D7600000;
	selp.f64 	%fd3374, %fd3373, %fd3372, %p522;
	add.f64 	%fd3375, %fd3351, %fd3374;
	div.rn.f64 	%fd3376, %fd3375, 0d41EFFFF4D7600000;
	cvt.rmi.f64.f64 	%fd3377, %fd3376;
	mul.f64 	%fd3378, %fd3377, 0d41EFFFF4D7600000;
	sub.f64 	%fd3379, %fd3375, %fd3378;
	setp.lt.f64 	%p523, %fd3379, 0d0000000000000000;
	add.f64 	%fd3380, %fd3379, 0d41EFFFF4D7600000;
	selp.f64 	%fd3381, %fd3380, %fd3379, %p523;
	mul.f64 	%fd3382, %fd3215, %fd2887;
	div.rn.f64 	%fd3383, %fd3382, 0d41EFFFF4D7600000;
	cvt.rmi.f64.f64 	%fd3384, %fd3383;
	mul.f64 	%fd3385, %fd3384, 0d41EFFFF4D7600000;
	sub.f64 	%fd3386, %fd3382, %fd3385;
	setp.lt.f64 	%p524, %fd3386, 0d0000000000000000;
	add.f64 	%fd3387, %fd3386, 0d41EFFFF4D7600000;
	selp.f64 	%fd3388, %fd3387, %fd3386, %p524;
	mul.f64 	%fd3389, %fd3217, %fd2887;
	div.rn.f64 	%fd3390, %fd3389, 0d41EFFFF4D7600000;
	cvt.rmi.f64.f64 	%fd3391, %fd3390;
	mul.f64 	%fd3392, %fd3391, 0d41EFFFF4D7600000;
	sub.f64 	%fd3393, %fd3389, %fd3392;
	setp.lt.f64 	%p525, %fd3393, 0d0000000000000000;
	add.f64 	%fd3394, %fd3393, 0d41EFFFF4D7600000;
	selp.f64 	%fd3395, %fd3394, %fd3393, %p525;
	fma.rn.f64 	%fd3396, %fd3388, 0d4100000000000000, %fd3395;
	div.rn.f64 	%fd3397, %fd3396, 0d41EFFFF4D7600000;
	cvt.rmi.f64.f64 	%fd3398, %fd3397;
	mul.f64 	%fd3399, %fd3398, 0d41EFFFF4D7600000;
	sub.f64 	%fd3400, %fd3396, %fd3399;
	setp.lt.f64 	%p526, %fd3400, 0d0000000000000000;
	add.f64 	%fd3401, %fd3400, 0d41EFFFF4D7600000;
	selp.f64 	%fd3402, %fd3401, %fd3400, %p526;
	setp.lt.f64 	%p527, %fd3402, 0d0000000000000000;
	add.f64 	%fd3403, %fd3402, 0d41EFFFF4D7600000;
	selp.f64 	%fd3404, %fd3403, %fd3402, %p527;
	mul.f64 	%fd3405, %fd3220, %fd2911;
	div.rn.f64 	%fd3406, %fd3405, 0d41EFFFF4D7600000;
	cvt.rmi.f64.f64 	%fd3407, %fd3406;
	mul.f64 	%fd3408, %fd3407, 0d41EFFFF4D7600000;
	sub.f64 	%fd3409, %fd3405, %fd3408;
	setp.lt.f64 	%p528, %fd3409, 0d0000000000000000;
	add.f64 	%fd3410, %fd3409, 0d41EFFFF4D7600000;
	selp.f64 	%fd3411, %fd3410, %fd3409, %p528;
	mul.f64 	%fd3412, %fd3222, %fd2911;
	div.rn.f64 	%fd3413, %fd3412, 0d41EFFFF4D7600000;
	cvt.rmi.f64.f64 	%fd3414, %fd3413;
	mul.f64 	%fd3415, %fd3414, 0d41EFFFF4D7600000;
	sub.f64 	%fd3416, %fd3412, %fd3415;
	setp.lt.f64 	%p529, %fd3416, 0d0000000000000000;
	add.f64 	%fd3417, %fd3416, 0d41EFFFF4D7600000;
	selp.f64 	%fd3418, %fd3417, %fd3416, %p529;
	fma.rn.f64 	%fd3419, %fd3411, 0d4100000000000000, %fd3418;
	div.rn.f64 	%fd3420, %fd3419, 0d41EFFFF4D7600000;
	cvt.rmi.f64.f64 	%fd3421, %fd3420;
	mul.f64 	%fd3422, %fd3421, 0d41EFFFF4D7600000;
	sub.f64 	%fd3423, %fd3419, %fd3422;
	setp.lt.f64 	%p530, %fd3423, 0d0000000000000000;
	add.f64 	%fd3424, %fd3423, 0d41EFFFF4D7600000;
	selp.f64 	%fd3425, %fd3424, %fd3423, %p530;
	setp.lt.f64 	%p531, %fd3425, 0d0000000000000000;
	add.f64 	%fd3426, %fd3425, 0d41EFFFF4D7600000;
	selp.f64 	%fd3427, %fd3426, %fd3425, %p531;
	add.f64 	%fd3428, %fd3404, %fd3427;
	mul.f64 	%fd3429, %fd3225, %fd2936;
	div.rn.f64 	%fd3430, %fd3429, 0d41EFFFF4D7600000;
	cvt.rmi.f64.f64 	%fd3431, %fd3430;
	mul.f64 	%fd3432, %fd3431, 0d41EFFFF4D7600000;
	sub.f64 	%fd3433, %fd3429, %fd3432;
	setp.lt.f64 	%p532, %fd3433, 0d0000000000000000;
	add.f64 	%fd3434, %fd3433, 0d41EFFFF4D7600000;
	selp.f64 	%fd3435, %fd3434, %fd3433, %p532;
	mul.f64 	%fd3436, %fd3227, %fd2936;
	div.rn.f64 	%fd3437, %fd3436, 0d41EFFFF4D7600000;
	cvt.rmi.f64.f64 	%fd3438, %fd3437;
	mul.f64 	%fd3439, %fd3438, 0d41EFFFF4D7600000;
	sub.f64 	%fd3440, %fd3436, %fd3439;
	setp.lt.f64 	%p533, %fd3440, 0d0000000000000000;
	add.f64 	%fd3441, %fd3440, 0d41EFFFF4D7600000;
	selp.f64 	%fd3442, %fd3441, %fd3440, %p533;
	fma.rn.f64 	%fd3443, %fd3435, 0d4100000000000000, %fd3442;
	div.rn.f64 	%fd3444, %fd3443, 0d41EFFFF4D7600000;
	cvt.rmi.f64.f64 	%fd3445, %fd3444;
	mul.f64 	%fd3446, %fd3445, 0d41EFFFF4D7600000;
	sub.f64 	%fd3447, %fd3443, %fd3446;
	setp.lt.f64 	%p534, %fd3447, 0d0000000000000000;
	add.f64 	%fd3448, %fd3447, 0d41EFFFF4D7600000;
	selp.f64 	%fd3449, %fd3448, %fd3447, %p534;
	setp.lt.f64 	%p535, %fd3449, 0d0000000000000000;
	add.f64 	%fd3450, %fd3449, 0d41EFFFF4D7600000;
	selp.f64 	%fd3451, %fd3450, %fd3449, %p535;
	add.f64 	%fd3452, %fd3428, %fd3451;
	div.rn.f64 	%fd3453, %fd3452, 0d41EFFFF4D7600000;
	cvt.rmi.f64.f64 	%fd3454, %fd3453;
	mul.f64 	%fd3455, %fd3454, 0d41EFFFF4D7600000;
	sub.f64 	%fd3456, %fd3452, %fd3455;
	setp.lt.f64 	%p536, %fd3456, 0d0000000000000000;
	add.f64 	%fd3457, %fd3456, 0d41EFFFF4D7600000;
	selp.f64 	%fd3458, %fd3457, %fd3456, %p536;
	cvt.rzi.u32.f64 	%r179, %fd2806;
	cvt.rzi.u32.f64 	%r180, %fd2886;
	cvt.rzi.u32.f64 	%r181, %fd2966;
	cvt.rzi.u32.f64 	%r182, %fd3058;
	cvt.rzi.u32.f64 	%r183, %fd3135;
	cvt.rzi.u32.f64 	%r184, %fd3212;
	cvt.rzi.u32.f64 	%r185, %fd3304;
	cvt.rzi.u32.f64 	%r186, %fd3381;
	cvt.rzi.u32.f64 	%r187, %fd3458;
$L__BB0_9:
	add.s32 	%r178, %r178, 1;
	shr.u64 	%rd37, %rd37, 1;
	add.s64 	%rd36, %rd36, 36;
	setp.ne.s32 	%p537, %r178, 7;
	@%p537 bra 	$L__BB0_7;
	ld.param.u64 	%rd33, [_Z12setup_kernelP19curandStateMRG32k3a_param_0];
	cvt.rn.f64.u32 	%fd3459, %r8;
	cvt.rn.f64.u32 	%fd3460, %r7;
	cvt.rn.f64.u32 	%fd3461, %r6;
	cvt.rn.f64.u32 	%fd3462, %r179;
	mul.f64 	%fd3463, %fd3462, 0d3EE0000000000000;
	cvt.rmi.f64.f64 	%fd3464, %fd3463;
	mul.f64 	%fd3465, %fd3464, 0d4100000000000000;
	sub.f64 	%fd3466, %fd3462, %fd3465;
	mul.f64 	%fd3467, %fd3464, %fd3461;
	div.rn.f64 	%fd3468, %fd3467, 0d41EFFFF4D7600000;
	cvt.rmi.f64.f64 	%fd3469, %fd3468;
	mul.f64 	%fd3470, %fd3469, 0d41EFFFF4D7600000;
	sub.f64 	%fd3471, %fd3467, %fd3470;
	setp.lt.f64 	%p538, %fd3471, 0d0000000000000000;
	add.f64 	%fd3472, %fd3471, 0d41EFFFF4D7600000;
	selp.f64 	%fd3473, %fd3472, %fd3471, %p538;
	mul.f64 	%fd3474, %fd3466, %fd3461;
	div.rn.f64 	%fd3475, %fd3474, 0d41EFFFF4D7600000;
	cvt.rmi.f64.f64 	%fd3476, %fd3475;
	mul.f64 	%fd3477, %fd3476, 0d41EFFFF4D7600000;
	sub.f64 	%fd3478, %fd3474, %fd3477;
	setp.lt.f64 	%p539, %fd3478, 0d0000000000000000;
	add.f64 	%fd3479, %fd3478, 0d41EFFFF4D7600000;
	selp.f64 	%fd3480, %fd3479, %fd3478, %p539;
	fma.rn.f64 	%fd3481, %fd3473, 0d4100000000000000, %fd3480;
	div.rn.f64 	%fd3482, %fd3481, 0d41EFFFF4D7600000;
	cvt.rmi.f64.f64 	%fd3483, %fd3482;
	mul.f64 	%fd3484, %fd3483, 0d41EFFFF4D7600000;
	sub.f64 	%fd3485, %fd3481, %fd3484;
	setp.lt.f64 	%p540, %fd3485, 0d0000000000000000;
	add.f64 	%fd3486, %fd3485, 0d41EFFFF4D7600000;
	selp.f64 	%fd3487, %fd3486, %fd3485, %p540;
	setp.lt.f64 	%p541, %fd3487, 0d0000000000000000;
	add.f64 	%fd3488, %fd3487, 0d41EFFFF4D7600000;
	selp.f64 	%fd3489, %fd3488, %fd3487, %p541;
	cvt.rn.f64.u32 	%fd3490, %r180;
	mul.f64 	%fd3491, %fd3490, 0d3EE0000000000000;
	cvt.rmi.f64.f64 	%fd3492, %fd3491;
	mul.f64 	%fd3493, %fd3492, 0d4100000000000000;
	sub.f64 	%fd3494, %fd3490, %fd3493;
	mul.f64 	%fd3495, %fd3492, %fd3460;
	div.rn.f64 	%fd3496, %fd3495, 0d41EFFFF4D7600000;
	cvt.rmi.f64.f64 	%fd3497, %fd3496;
	mul.f64 	%fd3498, %fd3497, 0d41EFFFF4D7600000;
	sub.f64 	%fd3499, %fd3495, %fd3498;
	setp.lt.f64 	%p542, %fd3499, 0d0000000000000000;
	add.f64 	%fd3500, %fd3499, 0d41EFFFF4D7600000;
	selp.f64 	%fd3501, %fd3500, %fd3499, %p542;
	mul.f64 	%fd3502, %fd3494, %fd3460;
	div.rn.f64 	%fd3503, %fd3502, 0d41EFFFF4D7600000;
	cvt.rmi.f64.f64 	%fd3504, %fd3503;
	mul.f64 	%fd3505, %fd3504, 0d41EFFFF4D7600000;
	sub.f64 	%fd3506, %fd3502, %fd3505;
	setp.lt.f64 	%p543, %fd3506, 0d0000000000000000;
	add.f64 	%fd3507, %fd3506, 0d41EFFFF4D7600000;
	selp.f64 	%fd3508, %fd3507, %fd3506, %p543;
	fma.rn.f64 	%fd3509, %fd3501, 0d4100000000000000, %fd3508;
	div.rn.f64 	%fd3510, %fd3509, 0d41EFFFF4D7600000;
	cvt.rmi.f64.f64 	%fd3511, %fd3510;
	mul.f64 	%fd3512, %fd3511, 0d41EFFFF4D7600000;
	sub.f64 	%fd3513, %fd3509, %fd3512;
	setp.lt.f64 	%p544, %fd3513, 0d0000000000000000;
	add.f64 	%fd3514, %fd3513, 0d41EFFFF4D7600000;
	selp.f64 	%fd3515, %fd3514, %fd3513, %p544;
	setp.lt.f64 	%p545, %fd3515, 0d0000000000000000;
	add.f64 	%fd3516, %fd3515, 0d41EFFFF4D7600000;
	selp.f64 	%fd3517, %fd3516, %fd3515, %p545;
	add.f64 	%fd3518, %fd3489, %fd3517;
	cvt.rn.f64.u32 	%fd3519, %r181;
	mul.f64 	%fd3520, %fd3519, 0d3EE0000000000000;
	cvt.rmi.f64.f64 	%fd3521, %fd3520;
	mul.f64 	%fd3522, %fd3521, 0d4100000000000000;
	sub.f64 	%fd3523, %fd3519, %fd3522;
	mul.f64 	%fd3524, %fd3521, %fd3459;
	div.rn.f64 	%fd3525, %fd3524, 0d41EFFFF4D7600000;
	cvt.rmi.f64.f64 	%fd3526, %fd3525;
	mul.f64 	%fd3527, %fd3526, 0d41EFFFF4D7600000;
	sub.f64 	%fd3528, %fd3524, %fd3527;
	setp.lt.f64 	%p546, %fd3528, 0d0000000000000000;
	add.f64 	%fd3529, %fd3528, 0d41EFFFF4D7600000;
	selp.f64 	%fd3530, %fd3529, %fd3528, %p546;
	mul.f64 	%fd3531, %fd3523, %fd3459;
	div.rn.f64 	%fd3532, %fd3531, 0d41EFFFF4D7600000;
	cvt.rmi.f64.f64 	%fd3533, %fd3532;
	mul.f64 	%fd3534, %fd3533, 0d41EFFFF4D7600000;
	sub.f64 	%fd3535, %fd3531, %fd3534;
	setp.lt.f64 	%p547, %fd3535, 0d0000000000000000;
	add.f64 	%fd3536, %fd3535, 0d41EFFFF4D7600000;
	selp.f64 	%fd3537, %fd3536, %fd3535, %p547;
	fma.rn.f64 	%fd3538, %fd3530, 0d4100000000000000, %fd3537;
	div.rn.f64 	%fd3539, %fd3538, 0d41EFFFF4D7600000;
	cvt.rmi.f64.f64 	%fd3540, %fd3539;
	mul.f64 	%fd3541, %fd3540, 0d41EFFFF4D7600000;
	sub.f64 	%fd3542, %fd3538, %fd3541;
	setp.lt.f64 	%p548, %fd3542, 0d0000000000000000;
	add.f64 	%fd3543, %fd3542, 0d41EFFFF4D7600000;
	selp.f64 	%fd3544, %fd3543, %fd3542, %p548;
	setp.lt.f64 	%p549, %fd3544, 0d0000000000000000;
	add.f64 	%fd3545, %fd3544, 0d41EFFFF4D7600000;
	selp.f64 	%fd3546, %fd3545, %fd3544, %p549;
	add.f64 	%fd3547, %fd3518, %fd3546;
	div.rn.f64 	%fd3548, %fd3547, 0d41EFFFF4D7600000;
	cvt.rmi.f64.f64 	%fd3549, %fd3548;
	mul.f64 	%fd3550, %fd3549, 0d41EFFFF4D7600000;
	sub.f64 	%fd3551, %fd3547, %fd3550;
	setp.lt.f64 	%p550, %fd3551, 0d0000000000000000;
	add.f64 	%fd3552, %fd3551, 0d41EFFFF4D7600000;
	selp.f64 	%fd3553, %fd3552, %fd3551, %p550;
	cvt.rn.f64.u32 	%fd3554, %r182;
	mul.f64 	%fd3555, %fd3554, 0d3EE0000000000000;
	cvt.rmi.f64.f64 	%fd3556, %fd3555;
	mul.f64 	%fd3557, %fd3556, 0d4100000000000000;
	sub.f64 	%fd3558, %fd3554, %fd3557;
	mul.f64 	%fd3559, %fd3556, %fd3461;
	div.rn.f64 	%fd3560, %fd3559, 0d41EFFFF4D7600000;
	cvt.rmi.f64.f64 	%fd3561, %fd3560;
	mul.f64 	%fd3562, %fd3561, 0d41EFFFF4D7600000;
	sub.f64 	%fd3563, %fd3559, %fd3562;
	setp.lt.f64 	%p551, %fd3563, 0d0000000000000000;
	add.f64 	%fd3564, %fd3563, 0d41EFFFF4D7600000;
	selp.f64 	%fd3565, %fd3564, %fd3563, %p551;
	mul.f64 	%fd3566, %fd3558, %fd3461;
	div.rn.f64 	%fd3567, %fd3566, 0d41EFFFF4D7600000;
	cvt.rmi.f64.f64 	%fd3568, %fd3567;
	mul.f64 	%fd3569, %fd3568, 0d41EFFFF4D7600000;
	sub.f64 	%fd3570, %fd3566, %fd3569;
	setp.lt.f64 	%p552, %fd3570, 0d0000000000000000;
	add.f64 	%fd3571, %fd3570, 0d41EFFFF4D7600000;
	selp.f64 	%fd3572, %fd3571, %fd3570, %p552;
	fma.rn.f64 	%fd3573, %fd3565, 0d4100000000000000, %fd3572;
	div.rn.f64 	%fd3574, %fd3573, 0d41EFFFF4D7600000;
	cvt.rmi.f64.f64 	%fd3575, %fd3574;
	mul.f64 	%fd3576, %fd3575, 0d41EFFFF4D7600000;
	sub.f64 	%fd3577, %fd3573, %fd3576;
	setp.lt.f64 	%p553, %fd3577, 0d0000000000000000;
	add.f64 	%fd3578, %fd3577, 0d41EFFFF4D7600000;
	selp.f64 	%fd3579, %fd3578, %fd3577, %p553;
	setp.lt.f64 	%p554, %fd3579, 0d0000000000000000;
	add.f64 	%fd3580, %fd3579, 0d41EFFFF4D7600000;
	selp.f64 	%fd3581, %fd3580, %fd3579, %p554;
	cvt.rn.f64.u32 	%fd3582, %r183;
	mul.f64 	%fd3583, %fd3582, 0d3EE0000000000000;
	cvt.rmi.f64.f64 	%fd3584, %fd3583;
	mul.f64 	%fd3585, %fd3584, 0d4100000000000000;
	sub.f64 	%fd3586, %fd3582, %fd3585;
	mul.f64 	%fd3587, %fd3584, %fd3460;
	div.rn.f64 	%fd3588, %fd3587, 0d41EFFFF4D7600000;
	cvt.rmi.f64.f64 	%fd3589, %fd3588;
	mul.f64 	%fd3590, %fd3589, 0d41EFFFF4D7600000;
	sub.f64 	%fd3591, %fd3587, %fd3590;
	setp.lt.f64 	%p555, %fd3591, 0d0000000000000000;
	add.f64 	%fd3592, %fd3591, 0d41EFFFF4D7600000;
	selp.f64 	%fd3593, %fd3592, %fd3591, %p555;
	mul.f64 	%fd3594, %fd3586, %fd3460;
	div.rn.f64 	%fd3595, %fd3594, 0d41EFFFF4D7600000;
	cvt.rmi.f64.f64 	%fd3596, %fd3595;
	mul.f64 	%fd3597, %fd3596, 0d41EFFFF4D7600000;
	sub.f64 	%fd3598, %fd3594, %fd3597;
	setp.lt.f64 	%p556, %fd3598, 0d0000000000000000;
	add.f64 	%fd3599, %fd3598, 0d41EFFFF4D7600000;
	selp.f64 	%fd3600, %fd3599, %fd3598, %p556;
	fma.rn.f64 	%fd3601, %fd3593, 0d4100000000000000, %fd3600;
	div.rn.f64 	%fd3602, %fd3601, 0d41EFFFF4D7600000;
	cvt.rmi.f64.f64 	%fd3603, %fd3602;
	mul.f64 	%fd3604, %fd3603, 0d41EFFFF4D7600000;
	sub.f64 	%fd3605, %fd3601, %fd3604;
	setp.lt.f64 	%p557, %fd3605, 0d0000000000000000;
	add.f64 	%fd3606, %fd3605, 0d41EFFFF4D7600000;
	selp.f64 	%fd3607, %fd3606, %fd3605, %p557;
	setp.lt.f64 	%p558, %fd3607, 0d0000000000000000;
	add.f64 	%fd3608, %fd3607, 0d41EFFFF4D7600000;
	selp.f64 	%fd3609, %fd3608, %fd3607, %p558;
	add.f64 	%fd3610, %fd3581, %fd3609;
	cvt.rn.f64.u32 	%fd3611, %r184;
	mul.f64 	%fd3612, %fd3611, 0d3EE0000000000000;
	cvt.rmi.f64.f64 	%fd3613, %fd3612;
	mul.f64 	%fd3614, %fd3613, 0d4100000000000000;
	sub.f64 	%fd3615, %fd3611, %fd3614;
	mul.f64 	%fd3616, %fd3613, %fd3459;
	div.rn.f64 	%fd3617, %fd3616, 0d41EFFFF4D7600000;
	cvt.rmi.f64.f64 	%fd3618, %fd3617;
	mul.f64 	%fd3619, %fd3618, 0d41EFFFF4D7600000;
	sub.f64 	%fd3620, %fd3616, %fd3619;
	setp.lt.f64 	%p559, %fd3620, 0d0000000000000000;
	add.f64 	%fd3621, %fd3620, 0d41EFFFF4D7600000;
	selp.f64 	%fd3622, %fd3621, %fd3620, %p559;
	mul.f64 	%fd3623, %fd3615, %fd3459;
	div.rn.f64 	%fd3624, %fd3623, 0d41EFFFF4D7600000;
	cvt.rmi.f64.f64 	%fd3625, %fd3624;
	mul.f64 	%fd3626, %fd3625, 0d41EFFFF4D7600000;
	sub.f64 	%fd3627, %fd3623, %fd3626;
	setp.lt.f64 	%p560, %fd3627, 0d0000000000000000;
	add.f64 	%fd3628, %fd3627, 0d41EFFFF4D7600000;
	selp.f64 	%fd3629, %fd3628, %fd3627, %p560;
	fma.rn.f64 	%fd3630, %fd3622, 0d4100000000000000, %fd3629;
	div.rn.f64 	%fd3631, %fd3630, 0d41EFFFF4D7600000;
	cvt.rmi.f64.f64 	%fd3632, %fd3631;
	mul.f64 	%fd3633, %fd3632, 0d41EFFFF4D7600000;
	sub.f64 	%fd3634, %fd3630, %fd3633;
	setp.lt.f64 	%p561, %fd3634, 0d0000000000000000;
	add.f64 	%fd3635, %fd3634, 0d41EFFFF4D7600000;
	selp.f64 	%fd3636, %fd3635, %fd3634, %p561;
	setp.lt.f64 	%p562, %fd3636, 0d0000000000000000;
	add.f64 	%fd3637, %fd3636, 0d41EFFFF4D7600000;
	selp.f64 	%fd3638, %fd3637, %fd3636, %p562;
	add.f64 	%fd3639, %fd3610, %fd3638;
	div.rn.f64 	%fd3640, %fd3639, 0d41EFFFF4D7600000;
	cvt.rmi.f64.f64 	%fd3641, %fd3640;
	mul.f64 	%fd3642, %fd3641, 0d41EFFFF4D7600000;
	sub.f64 	%fd3643, %fd3639, %fd3642;
	setp.lt.f64 	%p563, %fd3643, 0d0000000000000000;
	add.f64 	%fd3644, %fd3643, 0d41EFFFF4D7600000;
	selp.f64 	%fd3645, %fd3644, %fd3643, %p563;
	cvt.rn.f64.u32 	%fd3646, %r185;
	mul.f64 	%fd3647, %fd3646, 0d3EE0000000000000;
	cvt.rmi.f64.f64 	%fd3648, %fd3647;
	mul.f64 	%fd3649, %fd3648, 0d4100000000000000;
	sub.f64 	%fd3650, %fd3646, %fd3649;
	mul.f64 	%fd3651, %fd3648, %fd3461;
	div.rn.f64 	%fd3652, %fd3651, 0d41EFFFF4D7600000;
	cvt.rmi.f64.f64 	%fd3653, %fd3652;
	mul.f64 	%fd3654, %fd3653, 0d41EFFFF4D7600000;
	sub.f64 	%fd3655, %fd3651, %fd3654;
	setp.lt.f64 	%p564, %fd3655, 0d0000000000000000;
	add.f64 	%fd3656, %fd3655, 0d41EFFFF4D7600000;
	selp.f64 	%fd3657, %fd3656, %fd3655, %p564;
	mul.f64 	%fd3658, %fd3650, %fd3461;
	div.rn.f64 	%fd3659, %fd3658, 0d41EFFFF4D7600000;
	cvt.rmi.f64.f64 	%fd3660, %fd3659;
	mul.f64 	%fd3661, %fd3660, 0d41EFFFF4D7600000;
	sub.f64 	%fd3662, %fd3658, %fd3661;
	setp.lt.f64 	%p565, %fd3662, 0d0000000000000000;
	add.f64 	%fd3663, %fd3662, 0d41EFFFF4D7600000;
	selp.f64 	%fd3664, %fd3663, %fd3662, %p565;
	fma.rn.f64 	%fd3665, %fd3657, 0d4100000000000000, %fd3664;
	div.rn.f64 	%fd3666, %fd3665, 0d41EFFFF4D7600000;
	cvt.rmi.f64.f64 	%fd3667, %fd3666;
	mul.f64 	%fd3668, %fd3667, 0d41EFFFF4D7600000;
	sub.f64 	%fd3669, %fd3665, %fd3668;
	setp.lt.f64 	%p566, %fd3669, 0d0000000000000000;
	add.f64 	%fd3670, %fd3669, 0d41EFFFF4D7600000;
	selp.f64 	%fd3671, %fd3670, %fd3669, %p566;
	setp.lt.f64 	%p567, %fd3671, 0d0000000000000000;
	add.f64 	%fd3672, %fd3671, 0d41EFFFF4D7600000;
	selp.f64 	%fd3673, %fd3672, %fd3671, %p567;
	cvt.rn.f64.u32 	%fd3674, %r186;
	mul.f64 	%fd3675, %fd3674, 0d3EE0000000000000;
	cvt.rmi.f64.f64 	%fd3676, %fd3675;
	mul.f64 	%fd3677, %fd3676, 0d4100000000000000;
	sub.f64 	%fd3678, %fd3674, %fd3677;
	mul.f64 	%fd3679, %fd3676, %fd3460;
	div.rn.f64 	%fd3680, %fd3679, 0d41EFFFF4D7600000;
	cvt.rmi.f64.f64 	%fd3681, %fd3680;
	mul.f64 	%fd3682, %fd3681, 0d41EFFFF4D7600000;
	sub.f64 	%fd3683, %fd3679, %fd3682;
	setp.lt.f64 	%p568, %fd3683, 0d0000000000000000;
	add.f64 	%fd3684, %fd3683, 0d41EFFFF4D7600000;
	selp.f64 	%fd3685, %fd3684, %fd3683, %p568;
	mul.f64 	%fd3686, %fd3678, %fd3460;
	div.rn.f64 	%fd3687, %fd3686, 0d41EFFFF4D7600000;
	cvt.rmi.f64.f64 	%fd3688, %fd3687;
	mul.f64 	%fd3689, %fd3688, 0d41EFFFF4D7600000;
	sub.f64 	%fd3690, %fd3686, %fd3689;
	setp.lt.f64 	%p569, %fd3690, 0d0000000000000000;
	add.f64 	%fd3691, %fd3690, 0d41EFFFF4D7600000;
	selp.f64 	%fd3692, %fd3691, %fd3690, %p569;
	fma.rn.f64 	%fd3693, %fd3685, 0d4100000000000000, %fd3692;
	div.rn.f64 	%fd3694, %fd3693, 0d41EFFFF4D7600000;
	cvt.rmi.f64.f64 	%fd3695, %fd3694;
	mul.f64 	%fd3696, %fd3695, 0d41EFFFF4D7600000;
	sub.f64 	%fd3697, %fd3693, %fd3696;
	setp.lt.f64 	%p570, %fd3697, 0d0000000000000000;
	add.f64 	%fd3698, %fd3697, 0d41EFFFF4D7600000;
	selp.f64 	%fd3699, %fd3698, %fd3697, %p570;
	setp.lt.f64 	%p571, %fd3699, 0d0000000000000000;
	add.f64 	%fd3700, %fd3699, 0d41EFFFF4D7600000;
	selp.f64 	%fd3701, %fd3700, %fd3699, %p571;
	add.f64 	%fd3702, %fd3673, %fd3701;
	cvt.rn.f64.u32 	%fd3703, %r187;
	mul.f64 	%fd3704, %fd3703, 0d3EE0000000000000;
	cvt.rmi.f64.f64 	%fd3705, %fd3704;
	mul.f64 	%fd3706, %fd3705, 0d4100000000000000;
	sub.f64 	%fd3707, %fd3703, %fd3706;
	mul.f64 	%fd3708, %fd3705, %fd3459;
	div.rn.f64 	%fd3709, %fd3708, 0d41EFFFF4D7600000;
	cvt.rmi.f64.f64 	%fd3710, %fd3709;
	mul.f64 	%fd3711, %fd3710, 0d41EFFFF4D7600000;
	sub.f64 	%fd3712, %fd3708, %fd3711;
	setp.lt.f64 	%p572, %fd3712, 0d0000000000000000;
	add.f64 	%fd3713, %fd3712, 0d41EFFFF4D7600000;
	selp.f64 	%fd3714, %fd3713, %fd3712, %p572;
	mul.f64 	%fd3715, %fd3707, %fd3459;
	div.rn.f64 	%fd3716, %fd3715, 0d41EFFFF4D7600000;
	cvt.rmi.f64.f64 	%fd3717, %fd3716;
	mul.f64 	%fd3718, %fd3717, 0d41EFFFF4D7600000;
	sub.f64 	%fd3719, %fd3715, %fd3718;
	setp.lt.f64 	%p573, %fd3719, 0d0000000000000000;
	add.f64 	%fd3720, %fd3719, 0d41EFFFF4D7600000;
	selp.f64 	%fd3721, %fd3720, %fd3719, %p573;
	fma.rn.f64 	%fd3722, %fd3714, 0d4100000000000000, %fd3721;
	div.rn.f64 	%fd3723, %fd3722, 0d41EFFFF4D7600000;
	cvt.rmi.f64.f64 	%fd3724, %fd3723;
	mul.f64 	%fd3725, %fd3724, 0d41EFFFF4D7600000;
	sub.f64 	%fd3726, %fd3722, %fd3725;
	setp.lt.f64 	%p574, %fd3726, 0d0000000000000000;
	add.f64 	%fd3727, %fd3726, 0d41EFFFF4D7600000;
	selp.f64 	%fd3728, %fd3727, %fd3726, %p574;
	setp.lt.f64 	%p575, %fd3728, 0d0000000000000000;
	add.f64 	%fd3729, %fd3728, 0d41EFFFF4D7600000;
	selp.f64 	%fd3730, %fd3729, %fd3728, %p575;
	add.f64 	%fd3731, %fd3702, %fd3730;
	div.rn.f64 	%fd3732, %fd3731, 0d41EFFFF4D7600000;
	cvt.rmi.f64.f64 	%fd3733, %fd3732;
	mul.f64 	%fd3734, %fd3733, 0d41EFFFF4D7600000;
	sub.f64 	%fd3735, %fd3731, %fd3734;
	setp.lt.f64 	%p576, %fd3735, 0d0000000000000000;
	add.f64 	%fd3736, %fd3735, 0d41EFFFF4D7600000;
	selp.f64 	%fd3737, %fd3736, %fd3735, %p576;
	cvt.rzi.u32.f64 	%r143, %fd3553;
	cvta.to.global.u64 	%rd27, %rd33;
	mov.u32 	%r144, %ctaid.x;
	mov.u32 	%r145, %tid.x;
	mad.lo.s32 	%r146, %r144, 3, %r145;
	mul.wide.s32 	%rd28, %r146, 48;
	add.s64 	%rd29, %rd27, %rd28;
	st.global.u32 	[%rd29+12], %r143;
	cvt.rzi.u32.f64 	%r147, %fd3645;
	st.global.u32 	[%rd29+16], %r147;
	cvt.rzi.u32.f64 	%r148, %fd3737;
	st.global.u32 	[%rd29+20], %r148;
	mov.b32 	%r149, 0;
	st.global.v2.u32 	[%rd29+24], {%r149, %r149};
	st.global.u32 	[%rd29+32], %r149;
	mov.b64 	%rd30, 0;
	st.global.u64 	[%rd29+40], %rd30;
	ret;

}
	// .globl	_Z15generate_kernelP19curandStateMRG32k3a
.visible .entry _Z15generate_kernelP19curandStateMRG32k3a(
	.param .u64 .ptr .align 1 _Z15generate_kernelP19curandStateMRG32k3a_param_0
)
{
	.local .align 16 .b8 	__local_depot1[16];
	.reg .b64 	%SP;
	.reg .b64 	%SPL;
	.reg .pred 	%p<13>;
	.reg .b32 	%r<89>;
	.reg .b32 	%f<2>;
	.reg .b64 	%rd<85>;
	.reg .b64 	%fd<10>;

	mov.u64 	%SPL, __local_depot1;
	cvta.local.u64 	%SP, %SPL;
	ld.param.u64 	%rd37, [_Z15generate_kernelP19curandStateMRG32k3a_param_0];
	cvta.to.global.u64 	%rd38, %rd37;
	mov.u32 	%r57, %tid.x;
	mov.u32 	%r58, %ctaid.x;
	mov.u32 	%r59, %ntid.x;
	mad.lo.s32 	%r60, %r58, %r59, %r57;
	mul.wide.s32 	%rd39, %r60, 48;
	add.s64 	%rd40, %rd38, %rd39;
	add.u64 	%rd41, %SP, 0;
	add.u64 	%rd42, %SPL, 0;
	ld.global.v2.u32 	{%r61, %r4}, [%rd40];
	ld.global.v2.u32 	{%r18, %r62}, [%rd40+8];
	ld.global.v2.u32 	{%r63, %r10}, [%rd40+16];
	ld.global.v2.u32 	{%r64, %r65}, [%rd40+24];
	ld.global.f32 	%f1, [%rd40+32];
	ld.global.f64 	%fd1, [%rd40+40];
	sub.s32 	%r2, -209, %r61;
	mov.b32 	%r43, 810728;
	// begin inline asm
	mul.wide.u32 %rd1, %r43, %r2;
	// end inline asm
	mov.b32 	%r45, 1403580;
	// begin inline asm
	mad.wide.u32 %rd2, %r45, %r4, %rd1;
	// end inline asm
	{ .reg .b32 tmp; mov.b64 {tmp, %r5}, %rd2; }
	mov.b32 	%r48, 209;
	// begin inline asm
	mul.wide.u32 %rd4, %r5, %r48;
	// end inline asm
	and.b64  	%rd43, %rd2, 4294967295;
	add.s64 	%rd44, %rd4, %rd43;
	setp.gt.u64 	%p1, %rd44, 4294967086;
	add.s64 	%rd45, %rd44, -4294967087;
	selp.b64 	%rd46, %rd45, %rd44, %p1;
	cvt.u32.u64 	%r32, %rd46;
	sub.s32 	%r8, -22853, %r62;
	mov.b32 	%r49, 1370589;
	// begin inline asm
	mul.wide.u32 %rd5, %r49, %r8;
	// end inline asm
	mov.b32 	%r51, 527612;
	// begin inline asm
	mad.wide.u32 %rd6, %r51, %r10, %rd5;
	// end inline asm
	{ .reg .b32 tmp; mov.b64 {tmp, %r11}, %rd6; }
	mov.b32 	%r56, 22853;
	// begin inline asm
	mul.wide.u32 %rd8, %r11, %r56;
	// end inline asm
	and.b64  	%rd47, %rd6, 4294967295;
	add.s64 	%rd48, %rd8, %rd47;
	{ .reg .b32 tmp; mov.b64 {tmp, %r13}, %rd48; }
	// begin inline asm
	mul.wide.u32 %rd9, %r13, %r56;
	// end inline asm
	and.b64  	%rd49, %rd48, 4294967295;
	add.s64 	%rd50, %rd49, %rd9;
	setp.gt.u64 	%p2, %rd50, 4294944442;
	add.s64 	%rd51, %rd50, -4294944443;
	selp.b64 	%rd52, %rd51, %rd50, %p2;
	cvt.u32.u64 	%r24, %rd52;
	sub.s32 	%r66, %r32, %r24;
	setp.gt.u64 	%p3, %rd46, %rd52;
	add.s32 	%r67, %r66, -209;
	selp.b32 	%r68, %r66, %r67, %p3;
	cvt.rn.f64.u32 	%fd2, %r68;
	mul.f64 	%fd3, %fd2, 0d3DF000000D10000B;
	st.local.u32 	[%rd42], %r60;
	st.local.f64 	[%rd42+8], %fd3;
	mov.u64 	%rd53, $str;
	cvta.global.u64 	%rd54, %rd53;
	{ // callseq 0, 0
	.param .b64 param0;
	st.param.b64 	[param0], %rd54;
	.param .b64 param1;
	st.param.b64 	[param1], %rd41;
	.param .b32 retval0;
	call.uni (retval0), 
	vprintf, 
	(
	param0, 
	param1
	);
	ld.param.b32 	%r69, [retval0];
	} // callseq 0
	sub.s32 	%r16, -209, %r4;
	// begin inline asm
	mul.wide.u32 %rd10, %r43, %r16;
	// end inline asm
	// begin inline asm
	mad.wide.u32 %rd11, %r45, %r18, %rd10;
	// end inline asm
	{ .reg .b32 tmp; mov.b64 {tmp, %r19}, %rd11; }
	// begin inline asm
	mul.wide.u32 %rd13, %r19, %r48;
	// end inline asm
	and.b64  	%rd55, %rd11, 4294967295;
	add.s64 	%rd56, %rd13, %rd55;
	setp.gt.u64 	%p4, %rd56, 4294967086;
	add.s64 	%rd57, %rd56, -4294967087;
	selp.b64 	%rd58, %rd57, %rd56, %p4;
	cvt.u32.u64 	%r46, %rd58;
	sub.s32 	%r22, -22853, %r63;
	// begin inline asm
	mul.wide.u32 %rd14, %r49, %r22;
	// end inline asm
	// begin inline asm
	mad.wide.u32 %rd15, %r51, %r24, %rd14;
	// end inline asm
	{ .reg .b32 tmp; mov.b64 {tmp, %r25}, %rd15; }
	// begin inline asm
	mul.wide.u32 %rd17, %r25, %r56;
	// end inline asm
	and.b64  	%rd59, %rd15, 4294967295;
	add.s64 	%rd60, %rd17, %rd59;
	{ .reg .b32 tmp; mov.b64 {tmp, %r27}, %rd60; }
	// begin inline asm
	mul.wide.u32 %rd18, %r27, %r56;
	// end inline asm
	and.b64  	%rd61, %rd60, 4294967295;
	add.s64 	%rd62, %rd61, %rd18;
	setp.gt.u64 	%p5, %rd62, 4294944442;
	add.s64 	%rd63, %rd62, -4294944443;
	selp.b64 	%rd64, %rd63, %rd62, %p5;
	cvt.u32.u64 	%r38, %rd64;
	sub.s32 	%r71, %r46, %r38;
	setp.gt.u64 	%p6, %rd58, %rd64;
	add.s32 	%r72, %r71, -209;
	selp.b32 	%r73, %r71, %r72, %p6;
	cvt.rn.f64.u32 	%fd4, %r73;
	mul.f64 	%fd5, %fd4, 0d3DF000000D10000B;
	st.local.u32 	[%rd42], %r60;
	st.local.f64 	[%rd42+8], %fd5;
	{ // callseq 1, 0
	.param .b64 param0;
	st.param.b64 	[param0], %rd54;
	.param .b64 param1;
	st.param.b64 	[param1], %rd41;
	.param .b32 retval0;
	call.uni (retval0), 
	vprintf, 
	(
	param0, 
	param1
	);
	ld.param.b32 	%r74, [retval0];
	} // callseq 1
	sub.s32 	%r30, -209, %r18;
	// begin inline asm
	mul.wide.u32 %rd19, %r43, %r30;
	// end inline asm
	// begin inline asm
	mad.wide.u32 %rd20, %r45, %r32, %rd19;
	// end inline asm
	{ .reg .b32 tmp; mov.b64 {tmp, %r33}, %rd20; }
	// begin inline asm
	mul.wide.u32 %rd22, %r33, %r48;
	// end inline asm
	and.b64  	%rd65, %rd20, 4294967295;
	add.s64 	%rd66, %rd22, %rd65;
	setp.gt.u64 	%p7, %rd66, 4294967086;
	add.s64 	%rd67, %rd66, -4294967087;
	selp.b64 	%rd68, %rd67, %rd66, %p7;
	cvt.u32.u64 	%r76, %rd68;
	sub.s32 	%r36, -22853, %r10;
	// begin inline asm
	mul.wide.u32 %rd23, %r49, %r36;
	// end inline asm
	// begin inline asm
	mad.wide.u32 %rd24, %r51, %r38, %rd23;
	// end inline asm
	{ .reg .b32 tmp; mov.b64 {tmp, %r39}, %rd24; }
	// begin inline asm
	mul.wide.u32 %rd26, %r39, %r56;
	// end inline asm
	and.b64  	%rd69, %rd24, 4294967295;
	add.s64 	%rd70, %rd26, %rd69;
	{ .reg .b32 tmp; mov.b64 {tmp, %r41}, %rd70; }
	// begin inline asm
	mul.wide.u32 %rd27, %r41, %r56;
	// end inline asm
	and.b64  	%rd71, %rd70, 4294967295;
	add.s64 	%rd72, %rd71, %rd27;
	setp.gt.u64 	%p8, %rd72, 4294944442;
	add.s64 	%rd73, %rd72, -4294944443;
	selp.b64 	%rd74, %rd73, %rd72, %p8;
	cvt.u32.u64 	%r52, %rd74;
	sub.s32 	%r77, %r76, %r52;
	setp.gt.u64 	%p9, %rd68, %rd74;
	add.s32 	%r78, %r77, -209;
	selp.b32 	%r79, %r77, %r78, %p9;
	cvt.rn.f64.u32 	%fd6, %r79;
	mul.f64 	%fd7, %fd6, 0d3DF000000D10000B;
	st.local.u32 	[%rd42], %r60;
	st.local.f64 	[%rd42+8], %fd7;
	{ // callseq 2, 0
	.param .b64 param0;
	st.param.b64 	[param0], %rd54;
	.param .b64 param1;
	st.param.b64 	[param1], %rd41;
	.param .b32 retval0;
	call.uni (retval0), 
	vprintf, 
	(
	param0, 
	param1
	);
	ld.param.b32 	%r80, [retval0];
	} // callseq 2
	sub.s32 	%r44, -209, %r32;
	// begin inline asm
	mul.wide.u32 %rd28, %r43, %r44;
	// end inline asm
	// begin inline asm
	mad.wide.u32 %rd29, %r45, %r46, %rd28;
	// end inline asm
	{ .reg .b32 tmp; mov.b64 {tmp, %r47}, %rd29; }
	// begin inline asm
	mul.wide.u32 %rd31, %r47, %r48;
	// end inline asm
	and.b64  	%rd75, %rd29, 4294967295;
	add.s64 	%rd76, %rd31, %rd75;
	setp.gt.u64 	%p10, %rd76, 4294967086;
	add.s64 	%rd77, %rd76, -4294967087;
	selp.b64 	%rd78, %rd77, %rd76, %p10;
	cvt.u32.u64 	%r82, %rd78;
	sub.s32 	%r50, -22853, %r24;
	// begin inline asm
	mul.wide.u32 %rd32, %r49, %r50;
	// end inline asm
	// begin inline asm
	mad.wide.u32 %rd33, %r51, %r52, %rd32;
	// end inline asm
	{ .reg .b32 tmp; mov.b64 {tmp, %r53}, %rd33; }
	// begin inline asm
	mul.wide.u32 %rd35, %r53, %r56;
	// end inline asm
	and.b64  	%rd79, %rd33, 4294967295;
	add.s64 	%rd80, %rd35, %rd79;
	{ .reg .b32 tmp; mov.b64 {tmp, %r55}, %rd80; }
	// begin inline asm
	mul.wide.u32 %rd36, %r55, %r56;
	// end inline asm
	and.b64  	%rd81, %rd80, 4294967295;
	add.s64 	%rd82, %rd81, %rd36;
	setp.gt.u64 	%p11, %rd82, 4294944442;
	add.s64 	%rd83, %rd82, -4294944443;
	selp.b64 	%rd84, %rd83, %rd82, %p11;
	cvt.u32.u64 	%r83, %rd84;
	sub.s32 	%r84, %r82, %r83;
	setp.gt.u64 	%p12, %rd78, %rd84;
	add.s32 	%r85, %r84, -209;
	selp.b32 	%r86, %r84, %r85, %p12;
	cvt.rn.f64.u32 	%fd8, %r86;
	mul.f64 	%fd9, %fd8, 0d3DF000000D10000B;
	st.local.u32 	[%rd42], %r60;
	st.local.f64 	[%rd42+8], %fd9;
	{ // callseq 3, 0
	.param .b64 param0;
	st.param.b64 	[param0], %rd54;
	.param .b64 param1;
	st.param.b64 	[param1], %rd41;
	.param .b32 retval0;
	call.uni (retval0), 
	vprintf, 
	(
	param0, 
	param1
	);
	ld.param.b32 	%r87, [retval0];
	} // callseq 3
	st.global.v2.u32 	[%rd40], {%r46, %r76};
	st.global.v2.u32 	[%rd40+8], {%r82, %r38};
	st.global.v2.u32 	[%rd40+16], {%r52, %r83};
	st.global.v2.u32 	[%rd40+24], {%r64, %r65};
	st.global.f32 	[%rd40+32], %f1;
	st.global.f64 	[%rd40+40], %fd1;
	ret;

}


// ===== COMPILED SASS (sm_100) =====

	.target	sm_100

	.elftype	@"ET_EXEC"


//--------------------- .note.nv.tkinfo           --------------------------
	.section	.note.nv.tkinfo,"",@"SHT_NOTE"
	.sectionflags	@"SHF_NOTE_NV_TKINFO"
	.tkinfo
        /*0018*/ 	.word	0x00000002
        /*0030*/ 	.string	""
        /*0030*/ 	.string	"ptxas"
        /*0030*/ 	.string	"Cuda compilation tools, release 13.0, V13.0.88"
        /*0030*/ 	.string	"Build cuda_13.0.r13.0/compiler.36424714_0"
        /*0030*/ 	.string	"-arch sm_100 -m 64 "



//--------------------- .note.nv.cuinfo           --------------------------
	.section	.note.nv.cuinfo,"",@"SHT_NOTE"
	.sectionflags	@"SHF_NOTE_NV_CUINFO"
        /*0018*/ 	.short	0x0002
        /*001a*/ 	.short	0x0064
        /*001c*/ 	.short	0x0082
	.zero		2


//--------------------- .nv.info                  --------------------------
	.section	.nv.info,"",@"SHT_CUDA_INFO"
	.align	4


	//----- nvinfo : EIATTR_REGCOUNT
	.align		4
        /*0000*/ 	.byte	0x04, 0x2f
        /*0002*/ 	.short	(.L_11 - .L_10)
	.align		4
.L_10:
        /*0004*/ 	.word	index@(_Z12setup_kernelP19curandStateMRG32k3a)
        /*0008*/ 	.word	0x0000004c


	//----- nvinfo : EIATTR_FRAME_SIZE
	.align		4
.L_11:
        /*000c*/ 	.byte	0x04, 0x11
        /*000e*/ 	.short	(.L_13 - .L_12)
	.align		4
.L_12:
        /*0010*/ 	.word	index@($__internal_0_$__cuda_sm20_div_rn_f64_full)
        /*0014*/ 	.word	0x00000000


	//----- nvinfo : EIATTR_FRAME_SIZE
	.align		4
.L_13:
        /*0018*/ 	.byte	0x04, 0x11
        /*001a*/ 	.short	(.L_15 - .L_14)
	.align		4
.L_14:
        /*001c*/ 	.word	index@(_Z12setup_kernelP19curandStateMRG32k3a)
        /*0020*/ 	.word	0x00000000


	//----- nvinfo : EIATTR_REGCOUNT
	.align		4
.L_15:
        /*0024*/ 	.byte	0x04, 0x2f
        /*0026*/ 	.short	(.L_17 - .L_16)
	.align		4
.L_16:
        /*0028*/ 	.word	index@(_Z15generate_kernelP19curandStateMRG32k3a)
        /*002c*/ 	.word	0x00000028


	//----- nvinfo : EIATTR_FRAME_SIZE
	.align		4
.L_17:
        /*0030*/ 	.byte	0x04, 0x11
        /*0032*/ 	.short	(.L_19 - .L_18)
	.align		4
.L_18:
        /*0034*/ 	.word	index@(_Z15generate_kernelP19curandStateMRG32k3a)
        /*0038*/ 	.word	0x00000010


	//----- nvinfo : EIATTR_MIN_STACK_SIZE
	.align		4
.L_19:
        /*003c*/ 	.byte	0x04, 0x12
        /*003e*/ 	.short	(.L_21 - .L_20)
	.align		4
.L_20:
        /*0040*/ 	.word	index@(_Z15generate_kernelP19curandStateMRG32k3a)
        /*0044*/ 	.word	0x00000010


	//----- nvinfo : EIATTR_MIN_STACK_SIZE
	.align		4
.L_21:
        /*0048*/ 	.byte	0x04, 0x12
        /*004a*/ 	.short	(.L_23 - .L_22)
	.align		4
.L_22:
        /*004c*/ 	.word	index@(_Z12setup_kernelP19curandStateMRG32k3a)
        /*0050*/ 	.word	0x00000000
.L_23:


//--------------------- .nv.compat                --------------------------
	.section	.nv.compat,"",@"SHT_CUDA_COMPAT_INFO"
	.align	4
        /*0000*/ 	.byte	0x02, 0x09, 0x00, 0x00, 0x02, 0x02, 0x01, 0x00, 0x02, 0x05, 0x05, 0x00, 0x03, 0x07, 0x01, 0x01
        /*0010*/ 	.byte	0x02, 0x03, 0x00, 0x00, 0x02, 0x06, 0x01, 0x00, 0x04, 0x0b, 0x08, 0x00, 0x01, 0x00, 0x00, 0x00
        /*0020*/ 	.byte	0x00, 0x00, 0x00, 0x00


//--------------------- .nv.info._Z15generate_kernelP19curandStateMRG32k3a --------------------------
	.section	.nv.info._Z15generate_kernelP19curandStateMRG32k3a,"",@"SHT_CUDA_INFO"
	.sectionflags	@""
	.align	4


	//----- nvinfo : EIATTR_CUDA_API_VERSION
	.align		4
        /*0000*/ 	.byte	0x04, 0x37
        /*0002*/ 	.short	(.L_25 - .L_24)
.L_24:
        /*0004*/ 	.word	0x00000082


	//----- nvinfo : EIATTR_KPARAM_INFO
	.align		4
.L_25:
        /*0008*/ 	.byte	0x04, 0x17
        /*000a*/ 	.short	(.L_27 - .L_26)
.L_26:
        /*000c*/ 	.word	0x00000000
        /*0010*/ 	.short	0x0000
        /*0012*/ 	.short	0x0000
        /*0014*/ 	.byte	0x00, 0xf5, 0x21, 0x00


	//----- nvinfo : EIATTR_SPARSE_MMA_MASK
	.align		4
.L_27:
        /*0018*/ 	.byte	0x03, 0x50
        /*001a*/ 	.short	0x0000


	//----- nvinfo : EIATTR_MAXREG_COUNT
	.align		4
        /*001c*/ 	.byte	0x03, 0x1b
        /*001e*/ 	.short	0x00ff


	//----- nvinfo : EIATTR_EXTERNS
	.align		4
        /*0020*/ 	.byte	0x04, 0x0f
        /*0022*/ 	.short	(.L_29 - .L_28)


	//   ....[0]....
	.align		4
.L_28:
        /*0024*/ 	.word	index@(vprintf)


	//----- nvinfo : EIATTR_MERCURY_ISA_VERSION
	.align		4
.L_29:
        /*0028*/ 	.byte	0x03, 0x5f
        /*002a*/ 	.short	0x0101


	//----- nvinfo : EIATTR_VRC_CTA_INIT_COUNT
	.align		4
        /*002c*/ 	.byte	0x02, 0x4a
	.zero		1
	.zero		1


	//----- nvinfo : EIATTR_SYSCALL_OFFSETS
	.align		4
        /*0030*/ 	.byte	0x04, 0x46
        /*0032*/ 	.short	(.L_31 - .L_30)


	//   ....[0]....
.L_30:
        /*0034*/ 	.word	0x000003e0


	//   ....[1]....
        /*0038*/ 	.word	0x000006a0


	//   ....[2]....
        /*003c*/ 	.word	0x00000950


	//   ....[3]....
        /*0040*/ 	.word	0x00000c00


	//----- nvinfo : EIATTR_EXIT_INSTR_OFFSETS
	.align		4
.L_31:
        /*0044*/ 	.byte	0x04, 0x1c
        /*0046*/ 	.short	(.L_33 - .L_32)


	//   ....[0]....
.L_32:
        /*0048*/ 	.word	0x00000c70


	//----- nvinfo : EIATTR_CBANK_PARAM_SIZE
	.align		4
.L_33:
        /*004c*/ 	.byte	0x03, 0x19
        /*004e*/ 	.short	0x0008


	//----- nvinfo : EIATTR_PARAM_CBANK
	.align		4
        /*0050*/ 	.byte	0x04, 0x0a
        /*0052*/ 	.short	(.L_35 - .L_34)
	.align		4
.L_34:
        /*0054*/ 	.word	index@(.nv.constant0._Z15generate_kernelP19curandStateMRG32k3a)
        /*0058*/ 	.short	0x0380
        /*005a*/ 	.short	0x0008


	//----- nvinfo : EIATTR_SW_WAR
	.align		4
.L_35:
        /*005c*/ 	.byte	0x04, 0x36
        /*005e*/ 	.short	(.L_37 - .L_36)
.L_36:
        /*0060*/ 	.word	0x00000008
.L_37:


//--------------------- .nv.info._Z12setup_kernelP19curandStateMRG32k3a --------------------------
	.section	.nv.info._Z12setup_kernelP19curandStateMRG32k3a,"",@"SHT_CUDA_INFO"
	.sectionflags	@""
	.align	4


	//----- nvinfo : EIATTR_CUDA_API_VERSION
	.align		4
        /*0000*/ 	.byte	0x04, 0x37
        /*0002*/ 	.short	(.L_39 - .L_38)
.L_38:
        /*0004*/ 	.word	0x00000082


	//----- nvinfo : EIATTR_KPARAM_INFO
	.align		4
.L_39:
        /*0008*/ 	.byte	0x04, 0x17
        /*000a*/ 	.short	(.L_41 - .L_40)
.L_40:
        /*000c*/ 	.word	0x00000000
        /*0010*/ 	.short	0x0000
        /*0012*/ 	.short	0x0000
        /*0014*/ 	.byte	0x00, 0xf5, 0x21, 0x00


	//----- nvinfo : EIATTR_SPARSE_MMA_MASK
	.align		4
.L_41:
        /*0018*/ 	.byte	0x03, 0x50
        /*001a*/ 	.short	0x0000


	//----- nvinfo : EIATTR_MAXREG_COUNT
	.align		4
        /*001c*/ 	.byte	0x03, 0x1b
        /*001e*/ 	.short	0x00ff


	//----- nvinfo : EIATTR_MERCURY_ISA_VERSION
	.align		4
        /*0020*/ 	.byte	0x03, 0x5f
        /*0022*/ 	.short	0x0101


	//----- nvinfo : EIATTR_VRC_CTA_INIT_COUNT
	.align		4
        /*0024*/ 	.byte	0x02, 0x4a
	.zero		1
	.zero		1


	//----- nvinfo : EIATTR_EXIT_INSTR_OFFSETS
	.align		4
        /*0028*/ 	.byte	0x04, 0x1c
        /*002a*/ 	.short	(.L_43 - .L_42)


	//   ....[0]....
.L_42:
        /*002c*/ 	.word	0x0003ec20


	//----- nvinfo : EIATTR_CRS_STACK_SIZE
	.align		4
.L_43:
        /*0030*/ 	.byte	0x04, 0x1e
        /*0032*/ 	.short	(.L_45 - .L_44)
.L_44:
        /*0034*/ 	.word	0x00000000


	//----- nvinfo : EIATTR_CBANK_PARAM_SIZE
	.align		4
.L_45:
        /*0038*/ 	.byte	0x03, 0x19
        /*003a*/ 	.short	0x0008


	//----- nvinfo : EIATTR_PARAM_CBANK
	.align		4
        /*003c*/ 	.byte	0x04, 0x0a
        /*003e*/ 	.short	(.L_47 - .L_46)
	.align		4
.L_46:
        /*0040*/ 	.word	index@(.nv.constant0._Z12setup_kernelP19curandStateMRG32k3a)
        /*0044*/ 	.short	0x0380
        /*0046*/ 	.short	0x0008


	//----- nvinfo : EIATTR_SW_WAR
	.align		4
.L_47:
        /*0048*/ 	.byte	0x04, 0x36
        /*004a*/ 	.short	(.L_49 - .L_48)
.L_48:
        /*004c*/ 	.word	0x00000008
.L_49:


//--------------------- .nv.callgraph             --------------------------
	.section	.nv.callgraph,"",@"SHT_CUDA_CALLGRAPH"
	.align	4
	.sectionentsize	8
	.align		4
        /*0000*/ 	.word	0x00000000
	.align		4
        /*0004*/ 	.word	0xffffffff
	.align		4
        /*0008*/ 	.word	index@(_Z15generate_kernelP19curandStateMRG32k3a)
	.align		4
        /*000c*/ 	.word	index@(vprintf)
	.align		4
        /*0010*/ 	.word	0x00000000
	.align		4
        /*0014*/ 	.word	0xfffffffe
	.align		4
        /*0018*/ 	.word	0x00000000
	.align		4
        /*001c*/ 	.word	0xfffffffd
	.align		4
        /*0020*/ 	.word	0x00000000
	.align		4
        /*0024*/ 	.word	0xfffffffc


//--------------------- .nv.constant4             --------------------------
	.section	.nv.constant4,"a",@progbits
	.align	8
	.align		8
.nv.constant4:
        /*0000*/ 	.dword	vprintf
	.align		8
        /*0008*/ 	.dword	precalc_xorwow_matrix
	.align		8
        /*0010*/ 	.dword	precalc_xorwow_offset_matrix
	.align		8
        /*0018*/ 	.dword	mrg32k3aM1
	.align		8
        /*0020*/ 	.dword	mrg32k3aM2
	.align		8
        /*0028*/ 	.dword	mrg32k3aM1SubSeq
	.align		8
        /*0030*/ 	.dword	mrg32k3aM2SubSeq
	.align		8
        /*0038*/ 	.dword	mrg32k3aM1Seq
	.align		8
        /*0040*/ 	.dword	mrg32k3aM2Seq
	.align		8
        /*0048*/ 	.dword	$str


//--------------------- .nv.constant3             --------------------------
	.section	.nv.constant3,"a",@progbits
	.align	8
.nv.constant3:
	.type		__cr_lgamma_table,@object
	.size		__cr_lgamma_table,(.L_8 - __cr_lgamma_table)
__cr_lgamma_table:
        /*0000*/ 	.byte	0x00, 0x00, 0x00, 0x00, 0x00, 0x00, 0x00, 0x00, 0x00, 0x00, 0x00, 0x00, 0x00, 0x00, 0x00, 0x00
        /*0010*/ 	.byte	0xef, 0x39, 0xfa, 0xfe, 0x42, 0x2e, 0xe6, 0x3f, 0x02, 0x20, 0x2a, 0xfa, 0x0b, 0xab, 0xfc, 0x3f
        /*0020*/ 	.byte	0xf9, 0x2c, 0x92, 0x7c, 0xa7, 0x6c, 0x09, 0x40, 0xc9, 0x79, 0x44, 0x3c, 0x64, 0x26, 0x13, 0x40
        /*0030*/ 	.byte	0xca, 0x01, 0xcf, 0x3a, 0x27, 0x51, 0x1a, 0x40, 0x30, 0xcc, 0x2d, 0xf3, 0xe1, 0x0c, 0x21, 0x40
        /*0040*/ 	.byte	0x0d, 0xb7, 0xfc, 0x82, 0x8e, 0x35, 0x25, 0x40
.L_8:


//--------------------- .text._Z15generate_kernelP19curandStateMRG32k3a --------------------------
	.section	.text._Z15generate_kernelP19curandStateMRG32k3a,"ax",@progbits
	.align	128
        .global         _Z15generate_kernelP19curandStateMRG32k3a
        .type           _Z15generate_kernelP19curandStateMRG32k3a,@function
        .size           _Z15generate_kernelP19curandStateMRG32k3a,(.L_x_822 - _Z15generate_kernelP19curandStateMRG32k3a)
        .other          _Z15generate_kernelP19curandStateMRG32k3a,@"STO_CUDA_ENTRY STV_DEFAULT"
_Z15generate_kernelP19curandStateMRG32k3a:
.text._Z15generate_kernelP19curandStateMRG32k3a:
[----:B------:R-:W0:Y:S01]  /*0000*/  LDC R1, c[0x0][0x37c] ;  /* 0x0000df00ff017b82 */ /* 0x000e220000000800 */
[----:B------:R-:W1:Y:S01]  /*0010*/  S2R R2, SR_TID.X ;  /* 0x0000000000027919 */ /* 0x000e620000002100 */
[----:B------:R-:W2:Y:S06]  /*0020*/  LDCU UR5, c[0x0][0x2fc] ;  /* 0x00005f80ff0577ac */ /* 0x000eac0008000800 */
[----:B------:R-:W1:Y:S01]  /*0030*/  S2UR UR4, SR_CTAID.X ;  /* 0x00000000000479c3 */ /* 0x000e620000002500 */
[----:B0-----:R-:W-:Y:S01]  /*0040*/  VIADD R1, R1, 0xfffffff0 ;  /* 0xfffffff001017836 */ /* 0x001fe20000000000 */
[----:B------:R-:W0:Y:S06]  /*0050*/  LDCU.64 UR36, c[0x0][0x358] ;  /* 0x00006b00ff2477ac */ /* 0x000e2c0008000a00 */
[----:B------:R-:W1:Y:S08]  /*0060*/  LDC R3, c[0x0][0x360] ;  /* 0x0000d800ff037b82 */ /* 0x000e700000000800 */
[----:B------:R-:W3:Y:S01]  /*0070*/  LDC.64 R36, c[0x0][0x380] ;  /* 0x0000e000ff247b82 */ /* 0x000ee20000000a00 */
[----:B-1----:R-:W-:-:S04]  /*0080*/  IMAD R2, R3, UR4, R2 ;  /* 0x0000000403027c24 */ /* 0x002fc8000f8e0202 */
[----:B---3--:R-:W-:-:S05]  /*0090*/  IMAD.WIDE R36, R2, 0x30, R36 ;  /* 0x0000003002247825 */ /* 0x008fca00078e0224 */
[----:B0-----:R-:W3:Y:S04]  /*00a0*/  LDG.E.64 R22, desc[UR36][R36.64+0x10] ;  /* 0x0000102424167981 */ /* 0x001ee8000c1e1b00 */
[----:B------:R-:W4:Y:S04]  /*00b0*/  LDG.E.64 R24, desc[UR36][R36.64+0x8] ;  /* 0x0000082424187981 */ /* 0x000f28000c1e1b00 */
[----:B------:R-:W2:Y:S04]  /*00c0*/  LDG.E.64 R28, desc[UR36][R36.64] ;  /* 0x00000024241c7981 */ /* 0x000ea8000c1e1b00 */
[----:B------:R0:W5:Y:S04]  /*00d0*/  LDG.E R32, desc[UR36][R36.64+0x20] ;  /* 0x0000202424207981 */ /* 0x000168000c1e1900 */
[----:B------:R0:W5:Y:S04]  /*00e0*/  LDG.E.64 R16, desc[UR36][R36.64+0x28] ;  /* 0x0000282424107981 */ /* 0x000168000c1e1b00 */
[----:B------:R0:W5:Y:S01]  /*00f0*/  LDG.E.64 R26, desc[UR36][R36.64+0x18] ;  /* 0x00001824241a7981 */ /* 0x000162000c1e1b00 */
[----:B------:R-:W-:Y:S01]  /*0100*/  IMAD.MOV.U32 R9, RZ, RZ, RZ ;  /* 0x000000ffff097224 */ /* 0x000fe200078e00ff */
[----:B------:R-:W-:Y:S01]  /*0110*/  UMOV UR6, 0xd10000b ;  /* 0x0d10000b00067882 */ /* 0x000fe20000000000 */
[----:B------:R-:W-:Y:S01]  /*0120*/  UMOV UR7, 0x3df00000 ;  /* 0x3df0000000077882 */ /* 0x000fe20000000000 */
[----:B------:R-:W1:Y:S01]  /*0130*/  LDCU UR4, c[0x0][0x2f8] ;  /* 0x00005f00ff0477ac */ /* 0x000e620008000800 */
[----:B------:R0:W-:Y:S01]  /*0140*/  STL [R1], R2 ;  /* 0x0000000201007387 */ /* 0x0001e20000100800 */
[----:B---3--:R-:W-:Y:S01]  /*0150*/  IMAD.WIDE.U32 R6, R23, 0x80cfc, RZ ;  /* 0x00080cfc17067825 */ /* 0x008fe200078e00ff */
[----:B----4-:R-:W-:-:S03]  /*0160*/  IADD3 R25, PT, PT, -R25, -0x5945, RZ ;  /* 0xffffa6bb19197810 */ /* 0x010fc60007ffe1ff */
[----:B--2---:R-:W-:Y:S01]  /*0170*/  IMAD.WIDE.U32 R4, R29, 0x156abc, RZ ;  /* 0x00156abc1d047825 */ /* 0x004fe200078e00ff */
[----:B------:R-:W-:-:S03]  /*0180*/  IADD3 R3, PT, PT, -R28, -0xd1, RZ ;  /* 0xffffff2f1c037810 */ /* 0x000fc60007ffe1ff */
[----:B------:R-:W-:-:S04]  /*0190*/  IMAD.WIDE.U32 R6, R25, 0x14e9dd, R6 ;  /* 0x0014e9dd19067825 */ /* 0x000fc800078e0006 */
[----:B------:R-:W-:Y:S02]  /*01a0*/  IMAD.MOV.U32 R8, RZ, RZ, R6 ;  /* 0x000000ffff087224 */ /* 0x000fe400078e0006 */
[----:B------:R-:W-:-:S04]  /*01b0*/  IMAD.WIDE.U32 R4, R3, 0xc5ee8, R4 ;  /* 0x000c5ee803047825 */ /* 0x000fc800078e0004 */
[----:B------:R-:W-:-:S04]  /*01c0*/  IMAD.WIDE.U32 R6, R7, 0x5945, R8 ;  /* 0x0000594507067825 */ /* 0x000fc800078e0008 */
[----:B------:R-:W-:-:S04]  /*01d0*/  IMAD.MOV.U32 R8, RZ, RZ, R4 ;  /* 0x000000ffff087224 */ /* 0x000fc800078e0004 */
[----:B------:R-:W-:-:S04]  /*01e0*/  IMAD.WIDE.U32 R4, R5, 0xd1, R8 ;  /* 0x000000d105047825 */ /* 0x000fc800078e0008 */
[----:B------:R-:W-:Y:S01]  /*01f0*/  IMAD.MOV.U32 R8, RZ, RZ, R6 ;  /* 0x000000ffff087224 */ /* 0x000fe200078e0006 */
[C---:B------:R-:W-:Y:S02]  /*0200*/  ISETP.GT.U32.AND P0, PT, R4.reuse, -0xd2, PT ;  /* 0xffffff2e0400780c */ /* 0x040fe40003f04070 */
[----:B------:R-:W-:Y:S01]  /*0210*/  IADD3 R31, P3, PT, R4, 0xd1, RZ ;  /* 0x000000d1041f7810 */ /* 0x000fe20007f7e0ff */
[----:B------:R-:W-:Y:S01]  /*0220*/  IMAD.WIDE.U32 R6, R7, 0x5945, R8 ;  /* 0x0000594507067825 */ /* 0x000fe200078e0008 */
[C---:B------:R-:W-:Y:S02]  /*0230*/  ISETP.GT.U32.AND.EX P0, PT, R5.reuse, RZ, PT, P0 ;  /* 0x000000ff0500720c */ /* 0x040fe40003f04100 */
[----:B------:R-:W-:Y:S02]  /*0240*/  IADD3.X R11, PT, PT, R5, -0x1, RZ, P3, !PT ;  /* 0xffffffff050b7810 */ /* 0x000fe40001ffe4ff */
[C---:B------:R-:W-:Y:S02]  /*0250*/  ISETP.GT.U32.AND P1, PT, R6.reuse, -0x5946, PT ;  /* 0xffffa6ba0600780c */ /* 0x040fe40003f24070 */
[----:B------:R-:W-:-:S02]  /*0260*/  IADD3 R3, P2, PT, R6, 0x5945, RZ ;  /* 0x0000594506037810 */ /* 0x000fc40007f5e0ff */
[----:B------:R-:W-:Y:S02]  /*0270*/  ISETP.GT.U32.AND.EX P1, PT, R7, RZ, PT, P1 ;  /* 0x000000ff0700720c */ /* 0x000fe40003f24110 */
[----:B------:R-:W-:Y:S02]  /*0280*/  SEL R31, R31, R4, P0 ;  /* 0x000000041f1f7207 */ /* 0x000fe40000000000 */
[----:B------:R-:W-:Y:S02]  /*0290*/  IADD3.X R9, PT, PT, R7, -0x1, RZ, P2, !PT ;  /* 0xffffffff07097810 */ /* 0x000fe400017fe4ff */
[----:B------:R-:W-:Y:S02]  /*02a0*/  SEL R34, R3, R6, P1 ;  /* 0x0000000603227207 */ /* 0x000fe40000800000 */
[----:B------:R-:W-:Y:S02]  /*02b0*/  SEL R5, R11, R5, P0 ;  /* 0x000000050b057207 */ /* 0x000fe40000000000 */
[----:B------:R-:W-:Y:S01]  /*02c0*/  SEL R6, R9, R7, P1 ;  /* 0x0000000709067207 */ /* 0x000fe20000800000 */
[C---:B------:R-:W-:Y:S01]  /*02d0*/  IMAD.IADD R0, R31.reuse, 0x1, -R34 ;  /* 0x000000011f007824 */ /* 0x040fe200078e0a22 */
[----:B------:R-:W-:-:S02]  /*02e0*/  ISETP.GT.U32.AND P0, PT, R31, R34, PT ;  /* 0x000000221f00720c */ /* 0x000fc40003f04070 */
[----:B------:R-:W-:Y:S02]  /*02f0*/  MOV R8, 0x0 ;  /* 0x0000000000087802 */ /* 0x000fe40000000f00 */
[----:B------:R-:W-:-:S04]  /*0300*/  ISETP.GT.U32.AND.EX P0, PT, R5, R6, PT, P0 ;  /* 0x000000060500720c */ /* 0x000fc80003f04100 */
[----:B------:R-:W2:Y:S09]  /*0310*/  LDC.64 R8, c[0x4][R8] ;  /* 0x0100000008087b82 */ /* 0x000eb20000000a00 */
[----:B------:R-:W-:Y:S01]  /*0320*/  @!P0 VIADD R0, R0, 0xffffff2f ;  /* 0xffffff2f00008836 */ /* 0x000fe20000000000 */
[----:B-1----:R-:W-:-:S03]  /*0330*/  IADD3 R18, P0, PT, R1, UR4, RZ ;  /* 0x0000000401127c10 */ /* 0x002fc6000ff1e0ff */
[----:B------:R-:W1:Y:S02]  /*0340*/  I2F.F64.U32 R10, R0 ;  /* 0x00000000000a7312 */ /* 0x000e640000201800 */
[----:B------:R-:W-:Y:S02]  /*0350*/  IMAD.X R19, RZ, RZ, UR5, P0 ;  /* 0x00000005ff137e24 */ /* 0x000fe400080e06ff */
[----:B------:R-:W-:Y:S02]  /*0360*/  IMAD.MOV.U32 R6, RZ, RZ, R18 ;  /* 0x000000ffff067224 */ /* 0x000fe400078e0012 */
[----:B------:R-:W-:Y:S01]  /*0370*/  IMAD.MOV.U32 R7, RZ, RZ, R19 ;  /* 0x000000ffff077224 */ /* 0x000fe200078e0013 */
[----:B-1----:R-:W-:Y:S01]  /*0380*/  DMUL R10, R10, UR6 ;  /* 0x000000060a0a7c28 */ /* 0x002fe20008000000 */
[----:B------:R-:W1:Y:S06]  /*0390*/  LDCU.64 UR6, c[0x4][0x48] ;  /* 0x01000900ff0677ac */ /* 0x000e6c0008000a00 */
[----:B------:R0:W-:Y:S01]  /*03a0*/  STL.64 [R1+0x8], R10 ;  /* 0x0000080a01007387 */ /* 0x0001e20000100a00 */
[----:B-1----:R-:W-:-:S02]  /*03b0*/  IMAD.U32 R4, RZ, RZ, UR6 ;  /* 0x00000006ff047e24 */ /* 0x002fc4000f8e00ff */
[----:B0-2---:R-:W-:-:S07]  /*03c0*/  IMAD.U32 R5, RZ, RZ, UR7 ;  /* 0x00000007ff057e24 */ /* 0x005fce000f8e00ff */
[----:B------:R-:W-:-:S07]  /*03d0*/  LEPC R20, `(.L_x_0) ;  /* 0x000000001014794e */ /* 0x000fce0000000000 */
[----:B-----5:R-:W-:Y:S05]  /*03e0*/  CALL.ABS.NOINC R8 ;  /* 0x0000000008007343 */ /* 0x020fea0003c00000 */
.L_x_0:
[----:B------:R-:W-:Y:S01]  /*03f0*/  IMAD.WIDE.U32 R6, R34, 0x80cfc, RZ ;  /* 0x00080cfc22067825 */ /* 0x000fe200078e00ff */
[----:B------:R-:W-:Y:S01]  /*0400*/  IADD3 R3, PT, PT, -R22, -0x5945, RZ ;  /* 0xffffa6bb16037810 */ /* 0x000fe20007ffe1ff */
[----:B------:R-:W-:Y:S01]  /*0410*/  UMOV UR4, 0xd10000b ;  /* 0x0d10000b00047882 */ /* 0x000fe20000000000 */
[----:B------:R-:W-:Y:S01]  /*0420*/  IADD3 R29, PT, PT, -R29, -0xd1, RZ ;  /* 0xffffff2f1d1d7810 */ /* 0x000fe20007ffe1ff */
[----:B------:R-:W-:Y:S01]  /*0430*/  IMAD.WIDE.U32 R4, R24, 0x156abc, RZ ;  /* 0x00156abc18047825 */ /* 0x000fe200078e00ff */
[----:B------:R-:W-:Y:S01]  /*0440*/  UMOV UR5, 0x3df00000 ;  /* 0x3df0000000057882 */ /* 0x000fe20000000000 */
[----:B------:R-:W-:Y:S01]  /*0450*/  MOV R22, 0x0 ;  /* 0x0000000000167802 */ /* 0x000fe20000000f00 */
[----:B------:R0:W-:Y:S01]  /*0460*/  STL [R1], R2 ;  /* 0x0000000201007387 */ /* 0x0001e20000100800 */
[----:B------:R-:W-:-:S04]  /*0470*/  IMAD.WIDE.U32 R6, R3, 0x14e9dd, R6 ;  /* 0x0014e9dd03067825 */ /* 0x000fc800078e0006 */
[----:B------:R-:W-:Y:S02]  /*0480*/  IMAD.MOV.U32 R8, RZ, RZ, R6 ;  /* 0x000000ffff087224 */ /* 0x000fe400078e0006 */
[----:B------:R-:W-:Y:S02]  /*0490*/  IMAD.MOV.U32 R9, RZ, RZ, RZ ;  /* 0x000000ffff097224 */ /* 0x000fe400078e00ff */
        /* <DEDUP_REMOVED lines=19> */
[----:B------:R-:W-:Y:S01]  /*05d0*/  ISETP.GT.U32.AND P0, PT, R28, R25, PT ;  /* 0x000000191c00720c */ /* 0x000fe20003f04070 */
[----:B------:R0:W1:Y:S01]  /*05e0*/  LDC.64 R8, c[0x4][R22] ;  /* 0x0100000016087b82 */ /* 0x0000620000000a00 */
[----:B------:R-:W-:-:S02]  /*05f0*/  MOV R7, R19 ;  /* 0x0000001300077202 */ /* 0x000fc40000000f00 */
[----:B------:R-:W-:Y:S01]  /*0600*/  ISETP.GT.U32.AND.EX P0, PT, R5, R6, PT, P0 ;  /* 0x000000060500720c */ /* 0x000fe20003f04100 */
[----:B------:R-:W-:-:S12]  /*0610*/  IMAD.MOV.U32 R6, RZ, RZ, R18 ;  /* 0x000000ffff067224 */ /* 0x000fd800078e0012 */
[----:B------:R-:W-:-:S04]  /*0620*/  @!P0 VIADD R0, R0, 0xffffff2f ;  /* 0xffffff2f00008836 */ /* 0x000fc80000000000 */
[----:B------:R-:W2:Y:S02]  /*0630*/  I2F.F64.U32 R10, R0 ;  /* 0x00000000000a7312 */ /* 0x000ea40000201800 */
[----:B--2---:R-:W-:Y:S01]  /*0640*/  DMUL R10, R10, UR4 ;  /* 0x000000040a0a7c28 */ /* 0x004fe20008000000 */
[----:B------:R-:W2:Y:S06]  /*0650*/  LDCU.64 UR4, c[0x4][0x48] ;  /* 0x01000900ff0477ac */ /* 0x000eac0008000a00 */
[----:B------:R0:W-:Y:S01]  /*0660*/  STL.64 [R1+0x8], R10 ;  /* 0x0000080a01007387 */ /* 0x0001e20000100a00 */
[----:B--2---:R-:W-:-:S02]  /*0670*/  IMAD.U32 R4, RZ, RZ, UR4 ;  /* 0x00000004ff047e24 */ /* 0x004fc4000f8e00ff */
[----:B01----:R-:W-:-:S07]  /*0680*/  IMAD.U32 R5, RZ, RZ, UR5 ;  /* 0x00000005ff057e24 */ /* 0x003fce000f8e00ff */
[----:B------:R-:W-:-:S07]  /*0690*/  LEPC R20, `(.L_x_1) ;  /* 0x000000001014794e */ /* 0x000fce0000000000 */
[----:B------:R-:W-:Y:S05]  /*06a0*/  CALL.ABS.NOINC R8 ;  /* 0x0000000008007343 */ /* 0x000fea0003c00000 */
.L_x_1:
[----:B------:R-:W-:Y:S01]  /*06b0*/  IMAD.WIDE.U32 R6, R25, 0x80cfc, RZ ;  /* 0x00080cfc19067825 */ /* 0x000fe200078e00ff */
[----:B------:R-:W-:Y:S01]  /*06c0*/  IADD3 R23, PT, PT, -R23, -0x5945, RZ ;  /* 0xffffa6bb17177810 */ /* 0x000fe20007ffe1ff */
[----:B------:R-:W-:Y:S01]  /*06d0*/  UMOV UR4, 0xd10000b ;  /* 0x0d10000b00047882 */ /* 0x000fe20000000000 */
[----:B------:R-:W-:Y:S01]  /*06e0*/  IADD3 R3, PT, PT, -R24, -0xd1, RZ ;  /* 0xffffff2f18037810 */ /* 0x000fe20007ffe1ff */
[----:B------:R-:W-:Y:S01]  /*06f0*/  IMAD.WIDE.U32 R4, R31, 0x156abc, RZ ;  /* 0x00156abc1f047825 */ /* 0x000fe200078e00ff */
[----:B------:R-:W-:Y:S01]  /*0700*/  UMOV UR5, 0x3df00000 ;  /* 0x3df0000000057882 */ /* 0x000fe20000000000 */
[----:B------:R0:W-:Y:S02]  /*0710*/  STL [R1], R2 ;  /* 0x0000000201007387 */ /* 0x0001e40000100800 */
        /* <DEDUP_REMOVED lines=24> */
[----:B------:R-:W-:-:S02]  /*08a0*/  IMAD.MOV.U32 R7, RZ, RZ, R19 ;  /* 0x000000ffff077224 */ /* 0x000fc400078e0013 */
        /* <DEDUP_REMOVED lines=11> */
.L_x_2:
[----:B------:R-:W-:Y:S01]  /*0960*/  IMAD.WIDE.U32 R6, R30, 0x80cfc, RZ ;  /* 0x00080cfc1e067825 */ /* 0x000fe200078e00ff */
[----:B------:R-:W-:Y:S01]  /*0970*/  IADD3 R3, PT, PT, -R34, -0x5945, RZ ;  /* 0xffffa6bb22037810 */ /* 0x000fe20007ffe1ff */
[----:B------:R-:W-:Y:S01]  /*0980*/  UMOV UR4, 0xd10000b ;  /* 0x0d10000b00047882 */ /* 0x000fe20000000000 */
[----:B------:R-:W-:Y:S01]  /*0990*/  IADD3 R31, PT, PT, -R31, -0xd1, RZ ;  /* 0xffffff2f1f1f7810 */ /* 0x000fe20007ffe1ff */
[----:B------:R-:W-:Y:S01]  /*09a0*/  IMAD.WIDE.U32 R4, R28, 0x156abc, RZ ;  /* 0x00156abc1c047825 */ /* 0x000fe200078e00ff */
[----:B------:R-:W-:Y:S01]  /*09b0*/  UMOV UR5, 0x3df00000 ;  /* 0x3df0000000057882 */ /* 0x000fe20000000000 */
[----:B------:R0:W-:Y:S01]  /*09c0*/  STL [R1], R2 ;  /* 0x0000000201007387 */ /* 0x0001e20000100800 */
[----:B------:R-:W1:Y:S01]  /*09d0*/  LDC.64 R22, c[0x4][R22] ;  /* 0x0100000016167b82 */ /* 0x000e620000000a00 */
[----:B------:R-:W-:-:S04]  /*09e0*/  IMAD.WIDE.U32 R6, R3, 0x14e9dd, R6 ;  /* 0x0014e9dd03067825 */ /* 0x000fc800078e0006 */
[----:B------:R-:W-:Y:S01]  /*09f0*/  IMAD.MOV.U32 R9, RZ, RZ, RZ ;  /* 0x000000ffff097224 */ /* 0x000fe200078e00ff */
[----:B------:R-:W-:Y:S01]  /*0a00*/  MOV R8, R6 ;  /* 0x0000000600087202 */ /* 0x000fe20000000f00 */
        /* <DEDUP_REMOVED lines=20> */
[----:B------:R-:W-:-:S03]  /*0b50*/  IMAD.MOV.U32 R7, RZ, RZ, R19 ;  /* 0x000000ffff077224 */ /* 0x000fc600078e0013 */
        /* <DEDUP_REMOVED lines=11> */
.L_x_3:
[----:B------:R-:W-:Y:S04]  /*0c10*/  STG.E.64 desc[UR36][R36.64], R28 ;  /* 0x0000001c24007986 */ /* 0x000fe8000c101b24 */
[----:B------:R-:W-:Y:S04]  /*0c20*/  STG.E.64 desc[UR36][R36.64+0x8], R24 ;  /* 0x0000081824007986 */ /* 0x000fe8000c101b24 */
[----:B------:R-:W-:Y:S04]  /*0c30*/  STG.E.64 desc[UR36][R36.64+0x10], R30 ;  /* 0x0000101e24007986 */ /* 0x000fe8000c101b24 */
[----:B------:R-:W-:Y:S04]  /*0c40*/  STG.E.64 desc[UR36][R36.64+0x18], R26 ;  /* 0x0000181a24007986 */ /* 0x000fe8000c101b24 */
[----:B------:R-:W-:Y:S04]  /*0c50*/  STG.E.64 desc[UR36][R36.64+0x28], R16 ;  /* 0x0000281024007986 */ /* 0x000fe8000c101b24 */
[----:B------:R-:W-:Y:S01]  /*0c60*/  STG.E desc[UR36][R36.64+0x20], R32 ;  /* 0x0000202024007986 */ /* 0x000fe2000c101924 */
[----:B------:R-:W-:Y:S05]  /*0c70*/  EXIT ;  /* 0x000000000000794d */ /* 0x000fea0003800000 */
.L_x_4:
[----:B------:R-:W-:-:S00]  /*0c80*/  BRA `(.L_x_4) ;  /* 0xfffffffc00fc7947 */ /* 0x000fc0000383ffff */
[----:B------:R-:W-:-:S00]  /*0c90*/  NOP ;  /* 0x0000000000007918 */ /* 0x000fc00000000000 */
        /* <DEDUP_REMOVED lines=14> */
.L_x_822:


//--------------------- .text._Z12setup_kernelP19curandStateMRG32k3a --------------------------
	.section	.text._Z12setup_kernelP19curandStateMRG32k3a,"ax",@progbits
	.align	128
        .global         _Z12setup_kernelP19curandStateMRG32k3a
        .type           _Z12setup_kernelP19curandStateMRG32k3a,@function
        .size           _Z12setup_kernelP19curandStateMRG32k3a,(.L_x_821 - _Z12setup_kernelP19curandStateMRG32k3a)
        .other          _Z12setup_kernelP19curandStateMRG32k3a,@"STO_CUDA_ENTRY STV_DEFAULT"
_Z12setup_kernelP19curandStateMRG32k3a:
.text._Z12setup_kernelP19curandStateMRG32k3a:
[----:B------:R-:W-:Y:S01]  /*0000*/  LDC R1, c[0x0][0x37c] ;  /* 0x0000df00ff017b82 */ /* 0x000fe20000000800 */
[----:B------:R-:W0:Y:S07]  /*0010*/  S2R R13, SR_TID.X ;  /* 0x00000000000d7919 */ /* 0x000e2e0000002100 */
[----:B------:R-:W1:Y:S01]  /*0020*/  LDC.64 R22, c[0x0][0x380] ;  /* 0x0000e000ff167b82 */ /* 0x000e620000000a00 */
[----:B------:R-:W2:Y:S01]  /*0030*/  LDCU.64 UR6, c[0x0][0x358] ;  /* 0x00006b00ff0677ac */ /* 0x000ea20008000a00 */
[----:B------:R-:W-:Y:S01]  /*0040*/  IMAD.MOV.U32 R3, RZ, RZ, 0x3039 ;  /* 0x00003039ff037424 */ /* 0x000fe200078e00ff */
[----:B------:R-:W0:Y:S01]  /*0050*/  S2R R0, SR_CTAID.X ;  /* 0x0000000000007919 */ /* 0x000e220000002500 */
[----:B------:R-:W-:Y:S01]  /*0060*/  BSSY.RECONVERGENT B0, `(.L_x_5) ;  /* 0x00001d2000007945 */ /* 0x000fe20003800200 */
[----:B------:R-:W-:-:S02]  /*0070*/  HFMA2 R20, -RZ, RZ, 0, 0 ;  /* 0x00000000ff147431 */ /* 0x000fc400000001ff */
[----:B------:R-:W-:Y:S01]  /*0080*/  IMAD.MOV.U32 R24, RZ, RZ, 0x0 ;  /* 0x00000000ff187424 */ /* 0x000fe200078e00ff */
[----:B------:R-:W-:Y:S01]  /*0090*/  MOV R17, 0x40c81c80 ;  /* 0x40c81c8000117802 */ /* 0x000fe20000000f00 */
[----:B------:R-:W-:Y:S02]  /*00a0*/  IMAD.MOV.U32 R25, RZ, RZ, 0x40c81c80 ;  /* 0x40c81c80ff197424 */ /* 0x000fe400078e00ff */
[----:B------:R-:W-:Y:S02]  /*00b0*/  IMAD.MOV.U32 R21, RZ, RZ, 0x40c81c80 ;  /* 0x40c81c80ff157424 */ /* 0x000fe400078e00ff */
[----:B------:R-:W-:Y:S02]  /*00c0*/  IMAD.MOV.U32 R18, RZ, RZ, 0x0 ;  /* 0x00000000ff127424 */ /* 0x000fe400078e00ff */
[----:B------:R-:W-:Y:S02]  /*00d0*/  IMAD.MOV.U32 R19, RZ, RZ, 0x40c81c80 ;  /* 0x40c81c80ff137424 */ /* 0x000fe400078e00ff */
[----:B------:R-:W-:-:S02]  /*00e0*/  IMAD.MOV.U32 R16, RZ, RZ, 0x0 ;  /* 0x00000000ff107424 */ /* 0x000fc400078e00ff */
[----:B0-----:R-:W-:-:S04]  /*00f0*/  IMAD R13, R0, 0x3, R13 ;  /* 0x00000003000d7824 */ /* 0x001fc800078e020d */
[----:B-1----:R-:W-:-:S04]  /*0100*/  IMAD.WIDE R22, R13, 0x30, R22 ;  /* 0x000000300d167825 */ /* 0x002fc800078e0216 */
[----:B------:R-:W-:Y:S01]  /*0110*/  VIADD R0, R13, 0x125 ;  /* 0x000001250d007836 */ /* 0x000fe20000000000 */
[----:B--2---:R0:W-:Y:S04]  /*0120*/  STG.E desc[UR6][R22.64], R3 ;  /* 0x0000000316007986 */ /* 0x0041e8000c101906 */
[----:B------:R0:W-:Y:S01]  /*0130*/  STG.E desc[UR6][R22.64+0xc], R3 ;  /* 0x00000c0316007986 */ /* 0x0001e2000c101906 */
[----:B------:R-:W-:-:S03]  /*0140*/  ISETP.NE.AND P0, PT, R0, RZ, PT ;  /* 0x000000ff0000720c */ /* 0x000fc60003f05270 */
[----:B------:R0:W-:Y:S04]  /*0150*/  STG.E desc[UR6][R22.64+0x4], R3 ;  /* 0x0000040316007986 */ /* 0x0001e8000c101906 */
[----:B------:R0:W-:Y:S04]  /*0160*/  STG.E desc[UR6][R22.64+0x10], R3 ;  /* 0x0000100316007986 */ /* 0x0001e8000c101906 */
[----:B------:R0:W-:Y:S04]  /*0170*/  STG.E desc[UR6][R22.64+0x8], R3 ;  /* 0x0000080316007986 */ /* 0x0001e8000c101906 */
[----:B------:R0:W-:Y:S01]  /*0180*/  STG.E desc[UR6][R22.64+0x14], R3 ;  /* 0x0000140316007986 */ /* 0x0001e2000c101906 */
[----:B------:R-:W-:Y:S05]  /*0190*/  @!P0 BRA `(.L_x_6) ;  /* 0x0000001800f88947 */ /* 0x000fea0003800000 */
[----:B------:R-:W0:Y:S01]  /*01a0*/  MUFU.RCP64H R5, 4.29496524800000000000e+09 ;  /* 0x41efffff00057908 */ /* 0x000e220000001800 */
[----:B------:R-:W-:Y:S01]  /*01b0*/  LOP3.LUT R6, R0, 0x55555555, RZ, 0x3c, !PT ;  /* 0x5555555500067812 */ /* 0x000fe200078e3cff */
[----:B------:R-:W-:Y:S01]  /*01c0*/  IMAD.MOV.U32 R10, RZ, RZ, -0x1a200000 ;  /* 0xe5e00000ff0a7424 */ /* 0x000fe200078e00ff */
[----:B------:R-:W-:Y:S01]  /*01d0*/  ISETP.GT.AND P0, PT, R13, -0x126, PT ;  /* 0xfffffeda0d00780c */ /* 0x000fe20003f04270 */
[----:B------:R-:W-:Y:S01]  /*01e0*/  IMAD.MOV.U32 R11, RZ, RZ, 0x41efffff ;  /* 0x41efffffff0b7424 */ /* 0x000fe200078e00ff */
[----:B------:R-:W-:Y:S01]  /*01f0*/  BSSY.RECONVERGENT B2, `(.L_x_7) ;  /* 0x000001c000027945 */ /* 0x000fe20003800200 */
[----:B------:R-:W-:Y:S02]  /*0200*/  IMAD.MOV.U32 R4, RZ, RZ, 0x1 ;  /* 0x00000001ff047424 */ /* 0x000fe400078e00ff */
[----:B------:R-:W1:Y:S04]  /*0210*/  I2F.F64.U32 R6, R6 ;  /* 0x0000000600067312 */ /* 0x000e680000201800 */
[----:B0-----:R-:W-:-:S08]  /*0220*/  DFMA R2, R4, -R10, 1 ;  /* 0x3ff000000402742b */ /* 0x001fd0000000080a */
[----:B------:R-:W-:Y:S02]  /*0230*/  DFMA R8, R2, R2, R2 ;  /* 0x000000020208722b */ /* 0x000fe40000000002 */
[----:B-1----:R-:W-:-:S06]  /*0240*/  DMUL R2, R6, 7.62939453125e-06 ;  /* 0x3ee0000006027828 */ /* 0x002fcc0000000000 */
[----:B------:R-:W-:-:S04]  /*0250*/  DFMA R8, R4, R8, R4 ;  /* 0x000000080408722b */ /* 0x000fc80000000004 */
[----:B------:R-:W0:Y:S04]  /*0260*/  FRND.F64.FLOOR R2, R2 ;  /* 0x0000000200027313 */ /* 0x000e280000305800 */
[----:B------:R-:W-:-:S08]  /*0270*/  DFMA R4, R8, -R10, 1 ;  /* 0x3ff000000804742b */ /* 0x000fd0000000080a */
[----:B------:R-:W-:Y:S02]  /*0280*/  DFMA R4, R8, R4, R8 ;  /* 0x000000040804722b */ /* 0x000fe40000000008 */
[C---:B0-----:R-:W-:Y:S02]  /*0290*/  DMUL R14, R2.reuse, 12345 ;  /* 0x40c81c80020e7828 */ /* 0x041fe40000000000 */
[----:B------:R-:W-:Y:S01]  /*02a0*/  DFMA R6, R2, -131072, R6 ;  /* 0xc10000000206782b */ /* 0x000fe20000000006 */
[----:B------:R-:W-:-:S05]  /*02b0*/  IMAD.MOV.U32 R3, RZ, RZ, -0x55555556 ;  /* 0xaaaaaaaaff037424 */ /* 0x000fca00078e00ff */
[----:B------:R-:W-:Y:S01]  /*02c0*/  DMUL R8, R14, R4 ;  /* 0x000000040e087228 */ /* 0x000fe20000000000 */
[----:B------:R-:W-:Y:S02]  /*02d0*/  SEL R3, R3, 0x55555555, P0 ;  /* 0x5555555503037807 */ /* 0x000fe40000000000 */
[----:B------:R-:W-:-:S05]  /*02e0*/  FSETP.GEU.AND P2, PT, |R15|, 6.5827683646048100446e-37, PT ;  /* 0x036000000f00780b */ /* 0x000fca0003f4e200 */
[----:B------:R-:W-:-:S08]  /*02f0*/  DFMA R10, R8, -R10, R14 ;  /* 0x8000000a080a722b */ /* 0x000fd0000000000e */
[----:B------:R-:W-:-:S10]  /*0300*/  DFMA R8, R4, R10, R8 ;  /* 0x0000000a0408722b */ /* 0x000fd40000000008 */
[----:B------:R-:W-:-:S05]  /*0310*/  FFMA R0, RZ, 29.999998092651367188, R9 ;  /* 0x41efffffff007823 */ /* 0x000fca0000000009 */
[----:B------:R-:W-:-:S13]  /*0320*/  FSETP.GT.AND P1, PT, |R0|, 1.469367938527859385e-39, PT ;  /* 0x001000000000780b */ /* 0x000fda0003f24200 */
[----:B------:R-:W-:Y:S05]  /*0330*/  @P1 BRA P2, `(.L_x_8) ;  /* 0x00000000001c1947 */ /* 0x000fea0001000000 */
[----:B------:R-:W-:Y:S01]  /*0340*/  MOV R10, R14 ;  /* 0x0000000e000a7202 */ /* 0x000fe20000000f00 */
[----:B------:R-:W-:Y:S01]  /*0350*/  IMAD.MOV.U32 R9, RZ, RZ, R15 ;  /* 0x000000ffff097224 */ /* 0x000fe200078e000f */
[----:B------:R-:W-:Y:S01]  /*0360*/  MOV R2, 0x3a0 ;  /* 0x000003a000027802 */ /* 0x000fe20000000f00 */
[----:B------:R-:W-:Y:S02]  /*0370*/  IMAD.MOV.U32 R0, RZ, RZ, -0x1a200000 ;  /* 0xe5e00000ff007424 */ /* 0x000fe400078e00ff */
[----:B------:R-:W-:-:S07]  /*0380*/  IMAD.MOV.U32 R57, RZ, RZ, 0x41efffff ;  /* 0x41efffffff397424 */ /* 0x000fce00078e00ff */
[----:B------:R-:W-:Y:S05]  /*0390*/  CALL.REL.NOINC `($__internal_0_$__cuda_sm20_div_rn_f64_full) ;  /* 0x000003e800247944 */ /* 0x000fea0003c00000 */
[----:B------:R-:W-:-:S07]  /*03a0*/  IMAD.MOV.U32 R8, RZ, RZ, R0 ;  /* 0x000000ffff087224 */ /* 0x000fce00078e0000 */
.L_x_8:
[----:B------:R-:W-:Y:S05]  /*03b0*/  BSYNC.RECONVERGENT B2 ;  /* 0x0000000000027941 */ /* 0x000fea0003800200 */
.L_x_7:
[----:B------:R-:W0:Y:S01]  /*03c0*/  MUFU.RCP64H R5, 4.29496524800000000000e+09 ;  /* 0x41efffff00057908 */ /* 0x000e220000001800 */
[----:B------:R-:W-:Y:S01]  /*03d0*/  MOV R16, 0xe5e00000 ;  /* 0xe5e0000000107802 */ /* 0x000fe20000000f00 */
[----:B------:R-:W-:Y:S01]  /*03e0*/  IMAD.MOV.U32 R17, RZ, RZ, 0x41efffff ;  /* 0x41efffffff117424 */ /* 0x000fe200078e00ff */
[----:B------:R-:W-:Y:S01]  /*03f0*/  DMUL R6, R6, 12345 ;  /* 0x40c81c8006067828 */ /* 0x000fe20000000000 */
[----:B------:R-:W-:Y:S01]  /*0400*/  IMAD.MOV.U32 R4, RZ, RZ, 0x1 ;  /* 0x00000001ff047424 */ /* 0x000fe200078e00ff */
[----:B------:R-:W-:Y:S01]  /*0410*/  UMOV UR4, 0xe5e00000 ;  /* 0xe5e0000000047882 */ /* 0x000fe20000000000 */
[----:B------:R-:W-:Y:S01]  /*0420*/  UMOV UR5, 0x41efffff ;  /* 0x41efffff00057882 */ /* 0x000fe20000000000 */
[----:B------:R-:W-:Y:S06]  /*0430*/  BSSY.RECONVERGENT B2, `(.L_x_9) ;  /* 0x000001a000027945 */ /* 0x000fec0003800200 */
[----:B------:R-:W-:Y:S01]  /*0440*/  FSETP.GEU.AND P2, PT, |R7|, 6.5827683646048100446e-37, PT ;  /* 0x036000000700780b */ /* 0x000fe20003f4e200 */
[----:B0-----:R-:W-:-:S08]  /*0450*/  DFMA R10, R4, -R16, 1 ;  /* 0x3ff00000040a742b */ /* 0x001fd00000000810 */
[----:B------:R-:W-:-:S08]  /*0460*/  DFMA R10, R10, R10, R10 ;  /* 0x0000000a0a0a722b */ /* 0x000fd0000000000a */
[----:B------:R-:W-:-:S08]  /*0470*/  DFMA R10, R4, R10, R4 ;  /* 0x0000000a040a722b */ /* 0x000fd00000000004 */
[----:B------:R-:W-:-:S08]  /*0480*/  DFMA R4, R10, -R16, 1 ;  /* 0x3ff000000a04742b */ /* 0x000fd00000000810 */
[----:B------:R-:W-:Y:S02]  /*0490*/  DFMA R18, R10, R4, R10 ;  /* 0x000000040a12722b */ /* 0x000fe4000000000a */
[----:B------:R-:W0:Y:S06]  /*04a0*/  FRND.F64.FLOOR R4, R8 ;  /* 0x0000000800047313 */ /* 0x000e2c0000305800 */
[----:B------:R-:W-:-:S08]  /*04b0*/  DMUL R10, R18, R6 ;  /* 0x00000006120a7228 */ /* 0x000fd00000000000 */
[-C--:B------:R-:W-:Y:S02]  /*04c0*/  DFMA R12, R10, -R16.reuse, R6 ;  /* 0x800000100a0c722b */ /* 0x080fe40000000006 */
[----:B0-----:R-:W-:-:S06]  /*04d0*/  DFMA R4, R4, -R16, R14 ;  /* 0x800000100404722b */ /* 0x001fcc000000000e */
[----:B------:R-:W-:Y:S02]  /*04e0*/  DFMA R8, R18, R12, R10 ;  /* 0x0000000c1208722b */ /* 0x000fe4000000000a */
[C---:B------:R-:W-:Y:S02]  /*04f0*/  DADD R10, R4.reuse, UR4 ;  /* 0x00000004040a7e29 */ /* 0x040fe40008000000 */
[----:B------:R-:W-:-:S06]  /*0500*/  DSETP.GEU.AND P0, PT, R4, RZ, PT ;  /* 0x000000ff0400722a */ /* 0x000fcc0003f0e000 */
[----:B------:R-:W-:Y:S02]  /*0510*/  FFMA R0, RZ, 29.999998092651367188, R9 ;  /* 0x41efffffff007823 */ /* 0x000fe40000000009 */
[----:B------:R-:W-:Y:S02]  /*0520*/  FSEL R4, R10, R4, !P0 ;  /* 0x000000040a047208 */ /* 0x000fe40004000000 */
[----:B------:R-:W-:Y:S02]  /*0530*/  FSEL R5, R11, R5, !P0 ;  /* 0x000000050b057208 */ /* 0x000fe40004000000 */
[----:B------:R-:W-:-:S13]  /*0540*/  FSETP.GT.AND P1, PT, |R0|, 1.469367938527859385e-39, PT ;  /* 0x001000000000780b */ /* 0x000fda0003f24200 */
[----:B------:R-:W-:Y:S05]  /*0550*/  @P1 BRA P2, `(.L_x_10) ;  /* 0x00000000001c1947 */ /* 0x000fea0001000000 */
[----:B------:R-:W-:Y:S01]  /*0560*/  IMAD.MOV.U32 R10, RZ, RZ, R6 ;  /* 0x000000ffff0a7224 */ /* 0x000fe200078e0006 */
[----:B------:R-:W-:Y:S01]  /*0570*/  MOV R0, 0xe5e00000 ;  /* 0xe5e0000000007802 */ /* 0x000fe20000000f00 */
[----:B------:R-:W-:Y:S01]  /*0580*/  IMAD.MOV.U32 R9, RZ, RZ, R7 ;  /* 0x000000ffff097224 */ /* 0x000fe200078e0007 */
[----:B------:R-:W-:Y:S01]  /*0590*/  MOV R2, 0x5c0 ;  /* 0x000005c000027802 */ /* 0x000fe20000000f00 */
[----:B------:R-:W-:-:S07]  /*05a0*/  IMAD.MOV.U32 R57, RZ, RZ, 0x41efffff ;  /* 0x41efffffff397424 */ /* 0x000fce00078e00ff */
[----:B------:R-:W-:Y:S05]  /*05b0*/  CALL.REL.NOINC `($__internal_0_$__cuda_sm20_div_rn_f64_full) ;  /* 0x000003e4009c7944 */ /* 0x000fea0003c00000 */
[----:B------:R-:W-:-:S07]  /*05c0*/  IMAD.MOV.U32 R8, RZ, RZ, R0 ;  /* 0x000000ffff087224 */ /* 0x000fce00078e0000 */
.L_x_10:
[----:B------:R-:W-:Y:S05]  /*05d0*/  BSYNC.RECONVERGENT B2 ;  /* 0x0000000000027941 */ /* 0x000fea0003800200 */
.L_x_9:
[----:B------:R-:W0:Y:S01]  /*05e0*/  MUFU.RCP64H R19, 4.29496524800000000000e+09 ;  /* 0x41efffff00137908 */ /* 0x000e220000001800 */
[----:B------:R-:W-:Y:S01]  /*05f0*/  IMAD.MOV.U32 R16, RZ, RZ, -0x1a200000 ;  /* 0xe5e00000ff107424 */ /* 0x000fe200078e00ff */
[----:B------:R-:W-:Y:S01]  /*0600*/  MOV R18, 0x1 ;  /* 0x0000000100127802 */ /* 0x000fe20000000f00 */
[----:B------:R-:W-:Y:S01]  /*0610*/  IMAD.MOV.U32 R17, RZ, RZ, 0x41efffff ;  /* 0x41efffffff117424 */ /* 0x000fe200078e00ff */
[----:B------:R-:W-:Y:S01]  /*0620*/  UMOV UR4, 0xe5e00000 ;  /* 0xe5e0000000047882 */ /* 0x000fe20000000000 */
[----:B------:R-:W-:Y:S01]  /*0630*/  UMOV UR5, 0x41efffff ;  /* 0x41efffff00057882 */ /* 0x000fe20000000000 */
[----:B------:R-:W-:Y:S02]  /*0640*/  BSSY.RECONVERGENT B2, `(.L_x_11) ;  /* 0x000001b000027945 */ /* 0x000fe40003800200 */
[----:B------:R-:W1:Y:S01]  /*0650*/  FRND.F64.FLOOR R8, R8 ;  /* 0x0000000800087313 */ /* 0x000e620000305800 */
[-C--:B0-----:R-:W-:Y:S02]  /*0660*/  DFMA R12, R18, -R16.reuse, 1 ;  /* 0x3ff00000120c742b */ /* 0x081fe40000000810 */
[----:B-1----:R-:W-:-:S06]  /*0670*/  DFMA R10, R8, -R16, R6 ;  /* 0x80000010080a722b */ /* 0x002fcc0000000006 */
[----:B------:R-:W-:Y:S02]  /*0680*/  DFMA R20, R12, R12, R12 ;  /* 0x0000000c0c14722b */ /* 0x000fe4000000000c */
[----:B------:R-:W-:-:S06]  /*0690*/  DADD R12, R10, UR4 ;  /* 0x000000040a0c7e29 */ /* 0x000fcc0008000000 */
[----:B------:R-:W-:Y:S02]  /*06a0*/  DFMA R20, R18, R20, R18 ;  /* 0x000000141214722b */ /* 0x000fe40000000012 */
[----:B------:R-:W-:-:S06]  /*06b0*/  DSETP.GEU.AND P0, PT, R10, RZ, PT ;  /* 0x000000ff0a00722a */ /* 0x000fcc0003f0e000 */
[----:B------:R-:W-:Y:S01]  /*06c0*/  DFMA R8, R20, -R16, 1 ;  /* 0x3ff000001408742b */ /* 0x000fe20000000810 */
[----:B------:R-:W-:Y:S02]  /*06d0*/  FSEL R10, R12, R10, !P0 ;  /* 0x0000000a0c0a7208 */ /* 0x000fe40004000000 */
[----:B------:R-:W-:-:S05]  /*06e0*/  FSEL R11, R13, R11, !P0 ;  /* 0x0000000b0d0b7208 */ /* 0x000fca0004000000 */
[----:B------:R-:W-:Y:S02]  /*06f0*/  DFMA R20, R20, R8, R20 ;  /* 0x000000081414722b */ /* 0x000fe40000000014 */
[----:B------:R-:W-:-:S08]  /*0700*/  DFMA R4, R4, 131072, R10 ;  /* 0x410000000404782b */ /* 0x000fd0000000000a */
[----:B------:R-:W-:Y:S02]  /*0710*/  DMUL R8, R20, R4 ;  /* 0x0000000414087228 */ /* 0x000fe40000000000 */
[----:B------:R-:W-:-:S06]  /*0720*/  FSETP.GEU.AND P1, PT, |R5|, 6.5827683646048100446e-37, PT ;  /* 0x036000000500780b */ /* 0x000fcc0003f2e200 */
[----:B------:R-:W-:-:S08]  /*0730*/  DFMA R10, R8, -R16, R4 ;  /* 0x80000010080a722b */ /* 0x000fd00000000004 */
[----:B------:R-:W-:-:S10]  /*0740*/  DFMA R8, R20, R10, R8 ;  /* 0x0000000a1408722b */ /* 0x000fd40000000008 */
[----:B------:R-:W-:-:S05]  /*0750*/  FFMA R0, RZ, 29.999998092651367188, R9 ;  /* 0x41efffffff007823 */ /* 0x000fca0000000009 */
[----:B------:R-:W-:-:S13]  /*0760*/  FSETP.GT.AND P0, PT, |R0|, 1.469367938527859385e-39, PT ;  /* 0x001000000000780b */ /* 0x000fda0003f04200 */
[----:B------:R-:W-:Y:S05]  /*0770*/  @P0 BRA P1, `(.L_x_12) ;  /* 0x00000000001c0947 */ /* 0x000fea0000800000 */
[----:B------:R-:W-:Y:S01]  /*0780*/  IMAD.MOV.U32 R10, RZ, RZ, R4 ;  /* 0x000000ffff0a7224 */ /* 0x000fe200078e0004 */
[----:B------:R-:W-:Y:S01]  /*0790*/  MOV R2, 0x7e0 ;  /* 0x000007e000027802 */ /* 0x000fe20000000f00 */
[----:B------:R-:W-:Y:S02]  /*07a0*/  IMAD.MOV.U32 R9, RZ, RZ, R5 ;  /* 0x000000ffff097224 */ /* 0x000fe400078e0005 */
[----:B------:R-:W-:Y:S02]  /*07b0*/  IMAD.MOV.U32 R0, RZ, RZ, -0x1a200000 ;  /* 0xe5e00000ff007424 */ /* 0x000fe400078e00ff */
[----:B------:R-:W-:-:S07]  /*07c0*/  IMAD.MOV.U32 R57, RZ, RZ, 0x41efffff ;  /* 0x41efffffff397424 */ /* 0x000fce00078e00ff */
[----:B------:R-:W-:Y:S05]  /*07d0*/  CALL.REL.NOINC `($__internal_0_$__cuda_sm20_div_rn_f64_full) ;  /* 0x000003e400147944 */ /* 0x000fea0003c00000 */
[----:B------:R-:W-:-:S07]  /*07e0*/  MOV R8, R0 ;  /* 0x0000000000087202 */ /* 0x000fce0000000f00 */
.L_x_12:
[----:B------:R-:W-:Y:S05]  /*07f0*/  BSYNC.RECONVERGENT B2 ;  /* 0x0000000000027941 */ /* 0x000fea0003800200 */
.L_x_11:
[----:B------:R-:W0:Y:S01]  /*0800*/  MUFU.RCP64H R13, 4.29496524800000000000e+09 ;  /* 0x41efffff000d7908 */ /* 0x000e220000001800 */
[----:B------:R-:W-:Y:S01]  /*0810*/  IMAD.MOV.U32 R16, RZ, RZ, -0x1a200000 ;  /* 0xe5e00000ff107424 */ /* 0x000fe200078e00ff */
[----:B------:R-:W-:Y:S01]  /*0820*/  UMOV UR4, 0xe5e00000 ;  /* 0xe5e0000000047882 */ /* 0x000fe20000000000 */
[----:B------:R-:W-:Y:S01]  /*0830*/  IMAD.MOV.U32 R17, RZ, RZ, 0x41efffff ;  /* 0x41efffffff117424 */ /* 0x000fe200078e00ff */
[----:B------:R-:W-:Y:S01]  /*0840*/  UMOV UR5, 0x41efffff ;  /* 0x41efffff00057882 */ /* 0x000fe20000000000 */
[----:B------:R-:W-:Y:S01]  /*0850*/  IMAD.MOV.U32 R12, RZ, RZ, 0x1 ;  /* 0x00000001ff0c7424 */ /* 0x000fe200078e00ff */
[----:B------:R-:W-:Y:S02]  /*0860*/  BSSY.RECONVERGENT B2, `(.L_x_13) ;  /* 0x0000024000027945 */ /* 0x000fe40003800200 */
[----:B------:R-:W1:Y:S08]  /*0870*/  I2F.F64.U32 R18, R3 ;  /* 0x0000000300127312 */ /* 0x000e700000201800 */
[----:B------:R-:W2:Y:S01]  /*0880*/  FRND.F64.FLOOR R8, R8 ;  /* 0x0000000800087313 */ /* 0x000ea20000305800 */
[----:B0-----:R-:W-:-:S08]  /*0890*/  DFMA R10, R12, -R16, 1 ;  /* 0x3ff000000c0a742b */ /* 0x001fd00000000810 */
[----:B------:R-:W-:Y:S02]  /*08a0*/  DFMA R20, R10, R10, R10 ;  /* 0x0000000a0a14722b */ /* 0x000fe4000000000a */
[----:B-1----:R-:W-:Y:S02]  /*08b0*/  DMUL R10, R18, 7.62939453125e-06 ;  /* 0x3ee00000120a7828 */ /* 0x002fe40000000000 */
[----:B--2---:R-:W-:-:S04]  /*08c0*/  DFMA R4, R8, -R16, R4 ;  /* 0x800000100804722b */ /* 0x004fc80000000004 */
[----:B------:R-:W-:-:S04]  /*08d0*/  DFMA R12, R12, R20, R12 ;  /* 0x000000140c0c722b */ /* 0x000fc8000000000c */
[----:B------:R-:W0:Y:S01]  /*08e0*/  FRND.F64.FLOOR R10, R10 ;  /* 0x0000000a000a7313 */ /* 0x000e220000305800 */
[----:B------:R-:W-:-:S03]  /*08f0*/  DADD R2, R4, UR4 ;  /* 0x0000000404027e29 */ /* 0x000fc60008000000 */
[----:B------:R-:W-:Y:S02]  /*0900*/  DFMA R24, R12, -R16, 1 ;  /* 0x3ff000000c18742b */ /* 0x000fe40000000810 */
[----:B------:R-:W-:-:S06]  /*0910*/  DSETP.GEU.AND P0, PT, R4, RZ, PT ;  /* 0x000000ff0400722a */ /* 0x000fcc0003f0e000 */
[----:B------:R-:W-:Y:S01]  /*0920*/  DFMA R24, R12, R24, R12 ;  /* 0x000000180c18722b */ /* 0x000fe2000000000c */
[----:B------:R-:W-:Y:S01]  /*0930*/  FSEL R12, R2, R4, !P0 ;  /* 0x00000004020c7208 */ /* 0x000fe20004000000 */
[C---:B0-----:R-:W-:Y:S01]  /*0940*/  DMUL R20, R10.reuse, 12345 ;  /* 0x40c81c800a147828 */ /* 0x041fe20000000000 */
[----:B------:R-:W-:Y:S01]  /*0950*/  FSEL R13, R3, R5, !P0 ;  /* 0x00000005030d7208 */ /* 0x000fe20004000000 */
[----:B------:R-:W-:-:S05]  /*0960*/  DFMA R18, R10, -131072, R18 ;  /* 0xc10000000a12782b */ /* 0x000fca0000000012 */
[----:B------:R-:W-:Y:S02]  /*0970*/  DADD R2, R12, UR4 ;  /* 0x000000040c027e29 */ /* 0x000fe40008000000 */
[----:B------:R-:W-:Y:S01]  /*0980*/  DMUL R8, R24, R20 ;  /* 0x0000001418087228 */ /* 0x000fe20000000000 */
[----:B------:R-:W-:Y:S01]  /*0990*/  FSETP.GEU.AND P1, PT, |R21|, 6.5827683646048100446e-37, PT ;  /* 0x036000001500780b */ /* 0x000fe20003f2e200 */
[----:B------:R-:W-:-:S06]  /*09a0*/  DSETP.GEU.AND P0, PT, R12, RZ, PT ;  /* 0x000000ff0c00722a */ /* 0x000fcc0003f0e000 */
[----:B------:R-:W-:-:S08]  /*09b0*/  DFMA R4, R8, -R16, R20 ;  /* 0x800000100804722b */ /* 0x000fd00000000014 */
[----:B------:R-:W-:Y:S01]  /*09c0*/  DFMA R8, R24, R4, R8 ;  /* 0x000000041808722b */ /* 0x000fe20000000008 */
[----:B------:R-:W-:Y:S02]  /*09d0*/  FSEL R4, R2, R12, !P0 ;  /* 0x0000000c02047208 */ /* 0x000fe40004000000 */
[----:B------:R-:W-:-:S04]  /*09e0*/  FSEL R5, R3, R13, !P0 ;  /* 0x0000000d03057208 */ /* 0x000fc80004000000 */
[----:B------:R0:W1:Y:S03]  /*09f0*/  F2I.U32.F64.TRUNC R4, R4 ;  /* 0x0000000400047311 */ /* 0x000066000030d000 */
[----:B------:R-:W-:-:S05]  /*0a00*/  FFMA R0, RZ, 29.999998092651367188, R9 ;  /* 0x41efffffff007823 */ /* 0x000fca0000000009 */
[----:B------:R-:W-:-:S13]  /*0a10*/  FSETP.GT.AND P0, PT, |R0|, 1.469367938527859385e-39, PT ;  /* 0x001000000000780b */ /* 0x000fda0003f04200 */
[----:B01----:R-:W-:Y:S05]  /*0a20*/  @P0 BRA P1, `(.L_x_14) ;  /* 0x00000000001c0947 */ /* 0x003fea0000800000 */
[----:B------:R-:W-:Y:S01]  /*0a30*/  IMAD.MOV.U32 R10, RZ, RZ, R20 ;  /* 0x000000ffff0a7224 */ /* 0x000fe200078e0014 */
[----:B------:R-:W-:Y:S01]  /*0a40*/  MOV R9, R21 ;  /* 0x0000001500097202 */ /* 0x000fe20000000f00 */
[----:B------:R-:W-:Y:S01]  /*0a50*/  IMAD.MOV.U32 R0, RZ, RZ, -0x1a200000 ;  /* 0xe5e00000ff007424 */ /* 0x000fe200078e00ff */
[----:B------:R-:W-:Y:S01]  /*0a60*/  MOV R2, 0xa90 ;  /* 0x00000a9000027802 */ /* 0x000fe20000000f00 */
[----:B------:R-:W-:-:S07]  /*0a70*/  IMAD.MOV.U32 R57, RZ, RZ, 0x41efffff ;  /* 0x41efffffff397424 */ /* 0x000fce00078e00ff */
[----:B------:R-:W-:Y:S05]  /*0a80*/  CALL.REL.NOINC `($__internal_0_$__cuda_sm20_div_rn_f64_full) ;  /* 0x000003e000687944 */ /* 0x000fea0003c00000 */
[----:B------:R-:W-:-:S07]  /*0a90*/  IMAD.MOV.U32 R8, RZ, RZ, R0 ;  /* 0x000000ffff087224 */ /* 0x000fce00078e0000 */
.L_x_14:
[----:B------:R-:W-:Y:S05]  /*0aa0*/  BSYNC.RECONVERGENT B2 ;  /* 0x0000000000027941 */ /* 0x000fea0003800200 */
.L_x_13:
[----:B------:R-:W0:Y:S01]  /*0ab0*/  MUFU.RCP64H R3, 4.29496524800000000000e+09 ;  /* 0x41efffff00037908 */ /* 0x000e220000001800 */
[----:B------:R-:W-:Y:S01]  /*0ac0*/  IMAD.MOV.U32 R12, RZ, RZ, -0x1a200000 ;  /* 0xe5e00000ff0c7424 */ /* 0x000fe200078e00ff */
[----:B------:R-:W-:Y:S01]  /*0ad0*/  MOV R13, 0x41efffff ;  /* 0x41efffff000d7802 */ /* 0x000fe20000000f00 */
[----:B------:R-:W-:Y:S01]  /*0ae0*/  IMAD.MOV.U32 R2, RZ, RZ, 0x1 ;  /* 0x00000001ff027424 */ /* 0x000fe200078e00ff */
[----:B------:R-:W-:Y:S01]  /*0af0*/  DMUL R18, R18, 12345 ;  /* 0x40c81c8012127828 */ /* 0x000fe20000000000 */
[----:B------:R-:W-:Y:S01]  /*0b00*/  UMOV UR4, 0xe5e00000 ;  /* 0xe5e0000000047882 */ /* 0x000fe20000000000 */
[----:B------:R-:W-:Y:S01]  /*0b10*/  UMOV UR5, 0x41efffff ;  /* 0x41efffff00057882 */ /* 0x000fe20000000000 */
[----:B------:R-:W-:Y:S01]  /*0b20*/  BSSY.RECONVERGENT B2, `(.L_x_15) ;  /* 0x000001b000027945 */ /* 0x000fe20003800200 */
[----:B------:R-:W1:Y:S06]  /*0b30*/  FRND.F64.FLOOR R8, R8 ;  /* 0x0000000800087313 */ /* 0x000e6c0000305800 */
[----:B------:R-:W-:Y:S01]  /*0b40*/  FSETP.GEU.AND P2, PT, |R19|, 6.5827683646048100446e-37, PT ;  /* 0x036000001300780b */ /* 0x000fe20003f4e200 */
[----:B0-----:R-:W-:-:S08]  /*0b50*/  DFMA R10, R2, -R12, 1 ;  /* 0x3ff00000020a742b */ /* 0x001fd0000000080c */
[----:B------:R-:W-:-:S08]  /*0b60*/  DFMA R10, R10, R10, R10 ;  /* 0x0000000a0a0a722b */ /* 0x000fd0000000000a */
[----:B------:R-:W-:-:S08]  /*0b70*/  DFMA R10, R2, R10, R2 ;  /* 0x0000000a020a722b */ /* 0x000fd00000000002 */
[----:B------:R-:W-:-:S08]  /*0b80*/  DFMA R2, R10, -R12, 1 ;  /* 0x3ff000000a02742b */ /* 0x000fd0000000080c */
[----:B------:R-:W-:-:S08]  /*0b90*/  DFMA R16, R10, R2, R10 ;  /* 0x000000020a10722b */ /* 0x000fd0000000000a */
[----:B------:R-:W-:-:S08]  /*0ba0*/  DMUL R2, R16, R18 ;  /* 0x0000001210027228 */ /* 0x000fd00000000000 */
[----:B------:R-:W-:-:S08]  /*0bb0*/  DFMA R10, R2, -R12, R18 ;  /* 0x8000000c020a722b */ /* 0x000fd00000000012 */
[----:B------:R-:W-:Y:S02]  /*0bc0*/  DFMA R2, R16, R10, R2 ;  /* 0x0000000a1002722b */ /* 0x000fe40000000002 */
[----:B-1----:R-:W-:-:S08]  /*0bd0*/  DFMA R10, R8, -R12, R20 ;  /* 0x8000000c080a722b */ /* 0x002fd00000000014 */
[----:B------:R-:W-:Y:S01]  /*0be0*/  FFMA R0, RZ, 29.999998092651367188, R3 ;  /* 0x41efffffff007823 */ /* 0x000fe20000000003 */
[C---:B------:R-:W-:Y:S02]  /*0bf0*/  DADD R12, R10.reuse, UR4 ;  /* 0x000000040a0c7e29 */ /* 0x040fe40008000000 */
[----:B------:R-:W-:Y:S02]  /*0c00*/  DSETP.GEU.AND P0, PT, R10, RZ, PT ;  /* 0x000000ff0a00722a */ /* 0x000fe40003f0e000 */
[----:B------:R-:W-:-:S06]  /*0c10*/  FSETP.GT.AND P1, PT, |R0|, 1.469367938527859385e-39, PT ;  /* 0x001000000000780b */ /* 0x000fcc0003f24200 */
[----:B------:R-:W-:Y:S02]  /*0c20*/  FSEL R16, R12, R10, !P0 ;  /* 0x0000000a0c107208 */ /* 0x000fe40004000000 */
[----:B------:R-:W-:-:S05]  /*0c30*/  FSEL R17, R13, R11, !P0 ;  /* 0x0000000b0d117208 */ /* 0x000fca0004000000 */
[----:B------:R-:W-:Y:S05]  /*0c40*/  @P1 BRA P2, `(.L_x_16) ;  /* 0x0000000000201947 */ /* 0x000fea0001000000 */
[----:B------:R-:W-:Y:S01]  /*0c50*/  IMAD.MOV.U32 R10, RZ, RZ, R18 ;  /* 0x000000ffff0a7224 */ /* 0x000fe200078e0012 */
[----:B------:R-:W-:Y:S01]  /*0c60*/  MOV R57, 0x41efffff ;  /* 0x41efffff00397802 */ /* 0x000fe20000000f00 */
[----:B------:R-:W-:Y:S01]  /*0c70*/  IMAD.MOV.U32 R9, RZ, RZ, R19 ;  /* 0x000000ffff097224 */ /* 0x000fe200078e0013 */
[----:B------:R-:W-:Y:S01]  /*0c80*/  MOV R2, 0xcb0 ;  /* 0x00000cb000027802 */ /* 0x000fe20000000f00 */
[----:B------:R-:W-:-:S07]  /*0c90*/  IMAD.MOV.U32 R0, RZ, RZ, -0x1a200000 ;  /* 0xe5e00000ff007424 */ /* 0x000fce00078e00ff */
[----:B------:R-:W-:Y:S05]  /*0ca0*/  CALL.REL.NOINC `($__internal_0_$__cuda_sm20_div_rn_f64_full) ;  /* 0x000003dc00e07944 */ /* 0x000fea0003c00000 */
[----:B------:R-:W-:Y:S02]  /*0cb0*/  IMAD.MOV.U32 R2, RZ, RZ, R0 ;  /* 0x000000ffff027224 */ /* 0x000fe400078e0000 */
[----:B------:R-:W-:-:S07]  /*0cc0*/  IMAD.MOV.U32 R3, RZ, RZ, R9 ;  /* 0x000000ffff037224 */ /* 0x000fce00078e0009 */
.L_x_16:
[----:B------:R-:W-:Y:S05]  /*0cd0*/  BSYNC.RECONVERGENT B2 ;  /* 0x0000000000027941 */ /* 0x000fea0003800200 */
.L_x_15:
        /* <DEDUP_REMOVED lines=33> */
.L_x_18:
[----:B------:R-:W-:Y:S05]  /*0ef0*/  BSYNC.RECONVERGENT B2 ;  /* 0x0000000000027941 */ /* 0x000fea0003800200 */
.L_x_17:
[----:B------:R-:W0:Y:S01]  /*0f00*/  MUFU.RCP64H R11, 4.29494272000000000000e+09 ;  /* 0x41effff4000b7908 */ /* 0x000e220000001800 */
[----:B------:R-:W-:Y:S01]  /*0f10*/  IMAD.MOV.U32 R24, RZ, RZ, -0x28a00000 ;  /* 0xd7600000ff187424 */ /* 0x000fe200078e00ff */
[----:B------:R-:W-:Y:S01]  /*0f20*/  UMOV UR4, 0xe5e00000 ;  /* 0xe5e0000000047882 */ /* 0x000fe20000000000 */
[----:B------:R-:W-:Y:S01]  /*0f30*/  IMAD.MOV.U32 R25, RZ, RZ, 0x41effff4 ;  /* 0x41effff4ff197424 */ /* 0x000fe200078e00ff */
[----:B------:R-:W-:Y:S01]  /*0f40*/  UMOV UR5, 0x41efffff ;  /* 0x41efffff00057882 */ /* 0x000fe20000000000 */
[----:B------:R-:W-:Y:S01]  /*0f50*/  IMAD.MOV.U32 R10, RZ, RZ, 0x1 ;  /* 0x00000001ff0a7424 */ /* 0x000fe200078e00ff */
[----:B------:R-:W-:Y:S01]  /*0f60*/  FSETP.GEU.AND P1, PT, |R21|, 6.5827683646048100446e-37, PT ;  /* 0x036000001500780b */ /* 0x000fe20003f2e200 */
[----:B------:R-:W-:Y:S01]  /*0f70*/  BSSY.RECONVERGENT B2, `(.L_x_19) ;  /* 0x000001f000027945 */ /* 0x000fe20003800200 */
[----:B------:R-:W1:Y:S03]  /*0f80*/  FRND.F64.FLOOR R8, R8 ;  /* 0x0000000800087313 */ /* 0x000e660000305800 */
[----:B0-----:R-:W-:-:S02]  /*0f90*/  DFMA R2, R10, -R24, 1 ;  /* 0x3ff000000a02742b */ /* 0x001fc40000000818 */
[----:B-1----:R-:W-:-:S06]  /*0fa0*/  DFMA R16, R8, -UR4, R16 ;  /* 0x8000000408107c2b */ /* 0x002fcc0008000010 */
[----:B------:R-:W-:Y:S02]  /*0fb0*/  DFMA R12, R2, R2, R2 ;  /* 0x00000002020c722b */ /* 0x000fe40000000002 */
[----:B------:R-:W-:-:S06]  /*0fc0*/  DADD R2, R16, UR4 ;  /* 0x0000000410027e29 */ /* 0x000fcc0008000000 */
[----:B------:R-:W-:Y:S02]  /*0fd0*/  DFMA R12, R10, R12, R10 ;  /* 0x0000000c0a0c722b */ /* 0x000fe4000000000a */
[----:B------:R-:W-:-:S06]  /*0fe0*/  DSETP.GEU.AND P0, PT, R16, RZ, PT ;  /* 0x000000ff1000722a */ /* 0x000fcc0003f0e000 */
[----:B------:R-:W-:Y:S01]  /*0ff0*/  FSEL R10, R2, R16, !P0 ;  /* 0x00000010020a7208 */ /* 0x000fe20004000000 */
[----:B------:R-:W-:Y:S01]  /*1000*/  DFMA R8, R12, -R24, 1 ;  /* 0x3ff000000c08742b */ /* 0x000fe20000000818 */
[----:B------:R-:W-:-:S06]  /*1010*/  FSEL R11, R3, R17, !P0 ;  /* 0x00000011030b7208 */ /* 0x000fcc0004000000 */
[----:B------:R-:W-:Y:S02]  /*1020*/  DADD R2, R10, UR4 ;  /* 0x000000040a027e29 */ /* 0x000fe40008000000 */
[----:B------:R-:W-:Y:S02]  /*1030*/  DFMA R8, R12, R8, R12 ;  /* 0x000000080c08722b */ /* 0x000fe4000000000c */
[----:B------:R-:W-:-:S06]  /*1040*/  DSETP.GEU.AND P0, PT, R10, RZ, PT ;  /* 0x000000ff0a00722a */ /* 0x000fcc0003f0e000 */
[----:B------:R-:W-:Y:S02]  /*1050*/  FSEL R12, R2, R10, !P0 ;  /* 0x0000000a020c7208 */ /* 0x000fe40004000000 */
[----:B------:R-:W-:Y:S01]  /*1060*/  FSEL R13, R3, R11, !P0 ;  /* 0x0000000b030d7208 */ /* 0x000fe20004000000 */
[----:B------:R-:W-:-:S03]  /*1070*/  DMUL R2, R20, R8 ;  /* 0x0000000814027228 */ /* 0x000fc60000000000 */
[----:B------:R-:W0:Y:S05]  /*1080*/  F2I.U32.F64.TRUNC R5, R12 ;  /* 0x0000000c00057311 */ /* 0x000e2a000030d000 */
[----:B------:R-:W-:-:S08]  /*1090*/  DFMA R10, R2, -R24, R20 ;  /* 0x80000018020a722b */ /* 0x000fd00000000014 */
[----:B------:R-:W-:Y:S01]  /*10a0*/  DFMA R8, R8, R10, R2 ;  /* 0x0000000a0808722b */ /* 0x000fe20000000002 */
[----:B0-----:R0:W-:Y:S09]  /*10b0*/  STG.E.64 desc[UR6][R22.64], R4 ;  /* 0x0000000416007986 */ /* 0x0011f2000c101b06 */
[----:B------:R-:W-:-:S05]  /*10c0*/  FFMA R0, RZ, 29.99997711181640625, R9 ;  /* 0x41effff4ff007823 */ /* 0x000fca0000000009 */
[----:B------:R-:W-:-:S13]  /*10d0*/  FSETP.GT.AND P0, PT, |R0|, 1.469367938527859385e-39, PT ;  /* 0x001000000000780b */ /* 0x000fda0003f04200 */
[----:B0-----:R-:W-:Y:S05]  /*10e0*/  @P0 BRA P1, `(.L_x_20) ;  /* 0x00000000001c0947 */ /* 0x001fea0000800000 */
[----:B------:R-:W-:Y:S01]  /*10f0*/  IMAD.MOV.U32 R10, RZ, RZ, R20 ;  /* 0x000000ffff0a7224 */ /* 0x000fe200078e0014 */
[----:B------:R-:W-:Y:S01]  /*1100*/  MOV R9, R21 ;  /* 0x0000001500097202 */ /* 0x000fe20000000f00 */
[----:B------:R-:W-:Y:S01]  /*1110*/  IMAD.MOV.U32 R0, RZ, RZ, -0x28a00000 ;  /* 0xd7600000ff007424 */ /* 0x000fe200078e00ff */
[----:B------:R-:W-:Y:S01]  /*1120*/  MOV R2, 0x1150 ;  /* 0x0000115000027802 */ /* 0x000fe20000000f00 */
[----:B------:R-:W-:-:S07]  /*1130*/  IMAD.MOV.U32 R57, RZ, RZ, 0x41effff4 ;  /* 0x41effff4ff397424 */ /* 0x000fce00078e00ff */
[----:B------:R-:W-:Y:S05]  /*1140*/  CALL.REL.NOINC `($__internal_0_$__cuda_sm20_div_rn_f64_full) ;  /* 0x000003d800b87944 */ /* 0x000fea0003c00000 */
[----:B------:R-:W-:-:S07]  /*1150*/  IMAD.MOV.U32 R8, RZ, RZ, R0 ;  /* 0x000000ffff087224 */ /* 0x000fce00078e0000 */
.L_x_20:
[----:B------:R-:W-:Y:S05]  /*1160*/  BSYNC.RECONVERGENT B2 ;  /* 0x0000000000027941 */ /* 0x000fea0003800200 */
.L_x_19:
[----:B------:R-:W0:Y:S01]  /*1170*/  MUFU.RCP64H R3, 4.29494272000000000000e+09 ;  /* 0x41effff400037908 */ /* 0x000e220000001800 */
[----:B------:R-:W-:Y:S01]  /*1180*/  IMAD.MOV.U32 R12, RZ, RZ, -0x28a00000 ;  /* 0xd7600000ff0c7424 */ /* 0x000fe200078e00ff */
[----:B------:R-:W-:Y:S01]  /*1190*/  MOV R13, 0x41effff4 ;  /* 0x41effff4000d7802 */ /* 0x000fe20000000f00 */
[----:B------:R-:W-:Y:S01]  /*11a0*/  IMAD.MOV.U32 R2, RZ, RZ, 0x1 ;  /* 0x00000001ff027424 */ /* 0x000fe200078e00ff */
[----:B------:R-:W-:Y:S01]  /*11b0*/  FSETP.GEU.AND P2, PT, |R19|, 6.5827683646048100446e-37, PT ;  /* 0x036000001300780b */ /* 0x000fe20003f4e200 */
[----:B------:R-:W-:Y:S01]  /*11c0*/  UMOV UR4, 0xd7600000 ;  /* 0xd760000000047882 */ /* 0x000fe20000000000 */
[----:B------:R-:W-:Y:S01]  /*11d0*/  UMOV UR5, 0x41effff4 ;  /* 0x41effff400057882 */ /* 0x000fe20000000000 */
[----:B------:R-:W-:Y:S01]  /*11e0*/  BSSY.RECONVERGENT B2, `(.L_x_21) ;  /* 0x000001a000027945 */ /* 0x000fe20003800200 */
[----:B------:R-:W1:Y:S01]  /*11f0*/  FRND.F64.FLOOR R8, R8 ;  /* 0x0000000800087313 */ /* 0x000e620000305800 */
[-C--:B0-----:R-:W-:Y:S02]  /*1200*/  DFMA R10, R2, -R12.reuse, 1 ;  /* 0x3ff00000020a742b */ /* 0x081fe4000000080c */
[----:B-1----:R-:W-:-:S06]  /*1210*/  DFMA R20, R8, -R12, R20 ;  /* 0x8000000c0814722b */ /* 0x002fcc0000000014 */
[----:B------:R-:W-:Y:S02]  /*1220*/  DFMA R10, R10, R10, R10 ;  /* 0x0000000a0a0a722b */ /* 0x000fe4000000000a */
[----:B------:R-:W-:-:S06]  /*1230*/  DSETP.GEU.AND P0, PT, R20, RZ, PT ;  /* 0x000000ff1400722a */ /* 0x000fcc0003f0e000 */
[----:B------:R-:W-:-:S08]  /*1240*/  DFMA R10, R2, R10, R2 ;  /* 0x0000000a020a722b */ /* 0x000fd00000000002 */
[----:B------:R-:W-:-:S08]  /*1250*/  DFMA R2, R10, -R12, 1 ;  /* 0x3ff000000a02742b */ /* 0x000fd0000000080c */
[----:B------:R-:W-:-:S08]  /*1260*/  DFMA R16, R10, R2, R10 ;  /* 0x000000020a10722b */ /* 0x000fd0000000000a */
[----:B------:R-:W-:-:S08]  /*1270*/  DMUL R2, R18, R16 ;  /* 0x0000001012027228 */ /* 0x000fd00000000000 */
[----:B------:R-:W-:-:S08]  /*1280*/  DFMA R10, R2, -R12, R18 ;  /* 0x8000000c020a722b */ /* 0x000fd00000000012 */
[----:B------:R-:W-:Y:S02]  /*1290*/  DFMA R2, R16, R10, R2 ;  /* 0x0000000a1002722b */ /* 0x000fe40000000002 */
[----:B------:R-:W-:-:S08]  /*12a0*/  DADD R10, R20, UR4 ;  /* 0x00000004140a7e29 */ /* 0x000fd00008000000 */
[----:B------:R-:W-:Y:S02]  /*12b0*/  FFMA R0, RZ, 29.99997711181640625, R3 ;  /* 0x41effff4ff007823 */ /* 0x000fe40000000003 */
        /* <DEDUP_REMOVED lines=12> */
.L_x_22:
[----:B------:R-:W-:Y:S05]  /*1380*/  BSYNC.RECONVERGENT B2 ;  /* 0x0000000000027941 */ /* 0x000fea0003800200 */
.L_x_21:
[----:B------:R-:W0:Y:S01]  /*1390*/  MUFU.RCP64H R13, 4.29494272000000000000e+09 ;  /* 0x41effff4000d7908 */ /* 0x000e220000001800 */
        /* <DEDUP_REMOVED lines=22> */
[----:B------:R-:W-:-:S05]  /*1500*/  FFMA R0, RZ, 29.99997711181640625, R9 ;  /* 0x41effff4ff007823 */ /* 0x000fca0000000009 */
        /* <DEDUP_REMOVED lines=9> */
.L_x_24:
[----:B------:R-:W-:Y:S05]  /*15a0*/  BSYNC.RECONVERGENT B2 ;  /* 0x0000000000027941 */ /* 0x000fea0003800200 */
.L_x_23:
        /* <DEDUP_REMOVED lines=19> */
[C---:B------:R-:W-:Y:S02]  /*16e0*/  DADD R2, R10.reuse, UR4 ;  /* 0x000000040a027e29 */ /* 0x040fe40008000000 */
[----:B------:R-:W-:-:S04]  /*16f0*/  DSETP.GEU.AND P0, PT, R10, RZ, PT ;  /* 0x000000ff0a00722a */ /* 0x000fc80003f0e000 */
[----:B------:R-:W-:-:S04]  /*1700*/  DMUL R8, R14, R16 ;  /* 0x000000100e087228 */ /* 0x000fc80000000000 */
[----:B------:R-:W-:Y:S01]  /*1710*/  FSEL R12, R2, R10, !P0 ;  /* 0x0000000a020c7208 */ /* 0x000fe20004000000 */
[----:B------:R-:W-:Y:S01]  /*1720*/  IMAD.MOV.U32 R2, RZ, RZ, R4 ;  /* 0x000000ffff027224 */ /* 0x000fe200078e0004 */
[----:B------:R-:W-:Y:S02]  /*1730*/  FSEL R13, R3, R11, !P0 ;  /* 0x0000000b030d7208 */ /* 0x000fe40004000000 */
[----:B------:R-:W-:Y:S02]  /*1740*/  DFMA R10, R8, -R18, R14 ;  /* 0x80000012080a722b */ /* 0x000fe4000000000e */
[----:B------:R-:W0:Y:S06]  /*1750*/  F2I.U32.F64.TRUNC R3, R12 ;  /* 0x0000000c00037311 */ /* 0x000e2c000030d000 */
[----:B------:R-:W-:Y:S01]  /*1760*/  DFMA R8, R16, R10, R8 ;  /* 0x0000000a1008722b */ /* 0x000fe20000000008 */
[----:B0-----:R0:W-:Y:S09]  /*1770*/  STG.E.64 desc[UR6][R22.64+0x8], R2 ;  /* 0x0000080216007986 */ /* 0x0011f2000c101b06 */
[----:B------:R-:W-:-:S05]  /*1780*/  FFMA R0, RZ, 29.99997711181640625, R9 ;  /* 0x41effff4ff007823 */ /* 0x000fca0000000009 */
[----:B------:R-:W-:-:S13]  /*1790*/  FSETP.GT.AND P0, PT, |R0|, 1.469367938527859385e-39, PT ;  /* 0x001000000000780b */ /* 0x000fda0003f04200 */
[----:B0-----:R-:W-:Y:S05]  /*17a0*/  @P0 BRA P1, `(.L_x_26) ;  /* 0x00000000001c0947 */ /* 0x001fea0000800000 */
[----:B------:R-:W-:Y:S01]  /*17b0*/  MOV R10, R14 ;  /* 0x0000000e000a7202 */ /* 0x000fe20000000f00 */
[----:B------:R-:W-:Y:S01]  /*17c0*/  IMAD.MOV.U32 R9, RZ, RZ, R15 ;  /* 0x000000ffff097224 */ /* 0x000fe200078e000f */
[----:B------:R-:W-:Y:S01]  /*17d0*/  MOV R2, 0x1810 ;  /* 0x0000181000027802 */ /* 0x000fe20000000f00 */
[----:B------:R-:W-:Y:S02]  /*17e0*/  IMAD.MOV.U32 R0, RZ, RZ, -0x28a00000 ;  /* 0xd7600000ff007424 */ /* 0x000fe400078e00ff */
[----:B------:R-:W-:-:S07]  /*17f0*/  IMAD.MOV.U32 R57, RZ, RZ, 0x41effff4 ;  /* 0x41effff4ff397424 */ /* 0x000fce00078e00ff */
[----:B------:R-:W-:Y:S05]  /*1800*/  CALL.REL.NOINC `($__internal_0_$__cuda_sm20_div_rn_f64_full) ;  /* 0x000003d400087944 */ /* 0x000fea0003c00000 */
[----:B------:R-:W-:-:S07]  /*1810*/  IMAD.MOV.U32 R8, RZ, RZ, R0 ;  /* 0x000000ffff087224 */ /* 0x000fce00078e0000 */
.L_x_26:
[----:B------:R-:W-:Y:S05]  /*1820*/  BSYNC.RECONVERGENT B2 ;  /* 0x0000000000027941 */ /* 0x000fea0003800200 */
.L_x_25:
[----:B------:R-:W0:Y:S01]  /*1830*/  MUFU.RCP64H R11, 4.29494272000000000000e+09 ;  /* 0x41effff4000b7908 */ /* 0x000e220000001800 */
[----:B------:R-:W-:Y:S01]  /*1840*/  MOV R18, 0xd7600000 ;  /* 0xd760000000127802 */ /* 0x000fe20000000f00 */
[----:B------:R-:W-:Y:S01]  /*1850*/  IMAD.MOV.U32 R19, RZ, RZ, 0x41effff4 ;  /* 0x41effff4ff137424 */ /* 0x000fe200078e00ff */
[----:B------:R-:W-:Y:S01]  /*1860*/  FSETP.GEU.AND P2, PT, |R7|, 6.5827683646048100446e-37, PT ;  /* 0x036000000700780b */ /* 0x000fe20003f4e200 */
[----:B------:R-:W-:Y:S01]  /*1870*/  IMAD.MOV.U32 R10, RZ, RZ, 0x1 ;  /* 0x00000001ff0a7424 */ /* 0x000fe200078e00ff */
[----:B------:R-:W-:Y:S01]  /*1880*/  UMOV UR4, 0xd7600000 ;  /* 0xd760000000047882 */ /* 0x000fe20000000000 */
[----:B------:R-:W-:Y:S01]  /*1890*/  UMOV UR5, 0x41effff4 ;  /* 0x41effff400057882 */ /* 0x000fe20000000000 */
[----:B------:R-:W-:Y:S03]  /*18a0*/  BSSY.RECONVERGENT B2, `(.L_x_27) ;  /* 0x0000019000027945 */ /* 0x000fe60003800200 */
        /* <DEDUP_REMOVED lines=24> */
.L_x_28:
[----:B------:R-:W-:Y:S05]  /*1a30*/  BSYNC.RECONVERGENT B2 ;  /* 0x0000000000027941 */ /* 0x000fea0003800200 */
.L_x_27:
        /* <DEDUP_REMOVED lines=33> */
.L_x_30:
[----:B------:R-:W-:Y:S05]  /*1c50*/  BSYNC.RECONVERGENT B2 ;  /* 0x0000000000027941 */ /* 0x000fea0003800200 */
.L_x_29:
[----:B------:R-:W0:Y:S01]  /*1c60*/  FRND.F64.FLOOR R8, R8 ;  /* 0x0000000800087313 */ /* 0x000e220000305800 */
[----:B------:R-:W-:Y:S01]  /*1c70*/  UMOV UR4, 0xd7600000 ;  /* 0xd760000000047882 */ /* 0x000fe20000000000 */
[----:B------:R-:W-:-:S06]  /*1c80*/  UMOV UR5, 0x41effff4 ;  /* 0x41effff400057882 */ /* 0x000fcc0000000000 */
[----:B------:R-:W-:Y:S01]  /*1c90*/  I2F.F64.U32 R16, R4 ;  /* 0x0000000400107312 */ /* 0x000fe20000201800 */
[----:B0-----:R-:W-:-:S07]  /*1ca0*/  DFMA R14, R8, -UR4, R14 ;  /* 0x80000004080e7c2b */ /* 0x001fce000800000e */
[----:B------:R-:W-:Y:S01]  /*1cb0*/  I2F.F64.U32 R18, R5 ;  /* 0x0000000500127312 */ /* 0x000fe20000201800 */
[----:B------:R-:W-:-:S07]  /*1cc0*/  DADD R6, R14, UR4 ;  /* 0x000000040e067e29 */ /* 0x000fce0008000000 */
[----:B------:R-:W-:Y:S01]  /*1cd0*/  I2F.F64.U32 R20, R3 ;  /* 0x0000000300147312 */ /* 0x000fe20000201800 */
[----:B------:R-:W-:-:S06]  /*1ce0*/  DSETP.GEU.AND P0, PT, R14, RZ, PT ;  /* 0x000000ff0e00722a */ /* 0x000fcc0003f0e000 */
[----:B------:R-:W-:Y:S02]  /*1cf0*/  FSEL R10, R6, R14, !P0 ;  /* 0x0000000e060a7208 */ /* 0x000fe40004000000 */
[----:B------:R-:W-:-:S06]  /*1d00*/  FSEL R11, R7, R15, !P0 ;  /* 0x0000000f070b7208 */ /* 0x000fcc0004000000 */
[C---:B------:R-:W-:Y:S02]  /*1d10*/  DADD R6, R10.reuse, UR4 ;  /* 0x000000040a067e29 */ /* 0x040fe40008000000 */
[----:B------:R-:W-:-:S08]  /*1d20*/  DSETP.GEU.AND P0, PT, R10, RZ, PT ;  /* 0x000000ff0a00722a */ /* 0x000fd00003f0e000 */
[----:B------:R-:W-:Y:S02]  /*1d30*/  FSEL R6, R6, R10, !P0 ;  /* 0x0000000a06067208 */ /* 0x000fe40004000000 */
[----:B------:R-:W-:-:S04]  /*1d40*/  FSEL R7, R7, R11, !P0 ;  /* 0x0000000b07077208 */ /* 0x000fc80004000000 */
[----:B------:R-:W0:Y:S02]  /*1d50*/  F2I.U32.F64.TRUNC R2, R6 ;  /* 0x0000000600027311 */ /* 0x000e24000030d000 */
[----:B0-----:R1:W-:Y:S06]  /*1d60*/  STG.E.64 desc[UR6][R22.64+0x10], R2 ;  /* 0x0000100216007986 */ /* 0x0013ec000c101b06 */
[----:B------:R1:W2:Y:S02]  /*1d70*/  I2F.F64.U32 R24, R2 ;  /* 0x0000000200187312 */ /* 0x0002a40000201800 */
.L_x_6:
[----:B------:R-:W-:Y:S05]  /*1d80*/  BSYNC.RECONVERGENT B0 ;  /* 0x0000000000007941 */ /* 0x000fea0003800200 */
.L_x_5:
[----:B01----:R-:W0:Y:S02]  /*1d90*/  LDC.64 R2, c[0x4][0x28] ;  /* 0x01000a00ff027b82 */ /* 0x003e240000000a00 */
[----:B0-----:R-:W3:Y:S04]  /*1da0*/  LDG.E R34, desc[UR6][R2.64] ;  /* 0x0000000602227981 */ /* 0x001ee8000c1e1900 */
[----:B------:R-:W4:Y:S04]  /*1db0*/  LDG.E R30, desc[UR6][R2.64+0x4] ;  /* 0x00000406021e7981 */ /* 0x000f28000c1e1900 */
[----:B------:R-:W5:Y:S01]  /*1dc0*/  LDG.E R0, desc[UR6][R2.64+0x8] ;  /* 0x0000080602007981 */ /* 0x000f62000c1e1900 */
[----:B------:R-:W0:Y:S01]  /*1dd0*/  MUFU.RCP64H R5, 4.29496524800000000000e+09 ;  /* 0x41efffff00057908 */ /* 0x000e220000001800 */
[----:B------:R-:W-:-:S02]  /*1de0*/  IMAD.MOV.U32 R6, RZ, RZ, -0x1a200000 ;  /* 0xe5e00000ff067424 */ /* 0x000fc400078e00ff */
[----:B------:R-:W-:Y:S02]  /*1df0*/  IMAD.MOV.U32 R7, RZ, RZ, 0x41efffff ;  /* 0x41efffffff077424 */ /* 0x000fe400078e00ff */
[----:B------:R-:W-:-:S06]  /*1e00*/  IMAD.MOV.U32 R4, RZ, RZ, 0x1 ;  /* 0x00000001ff047424 */ /* 0x000fcc00078e00ff */
[----:B0-----:R-:W-:-:S08]  /*1e10*/  DFMA R8, R4, -R6, 1 ;  /* 0x3ff000000408742b */ /* 0x001fd00000000806 */
[----:B------:R-:W-:-:S08]  /*1e20*/  DFMA R8, R8, R8, R8 ;  /* 0x000000080808722b */ /* 0x000fd00000000008 */
[----:B------:R-:W-:-:S08]  /*1e30*/  DFMA R8, R4, R8, R4 ;  /* 0x000000080408722b */ /* 0x000fd00000000004 */
[----:B------:R-:W-:-:S08]  /*1e40*/  DFMA R4, R8, -R6, 1 ;  /* 0x3ff000000804742b */ /* 0x000fd00000000806 */
[----:B------:R-:W-:Y:S01]  /*1e50*/  DFMA R10, R8, R4, R8 ;  /* 0x00000004080a722b */ /* 0x000fe20000000008 */
[----:B---3--:R-:W0:Y:S08]  /*1e60*/  I2F.F64.U32 R34, R34 ;  /* 0x0000002200227312 */ /* 0x008e300000201800 */
[----:B----4-:R-:W1:Y:S01]  /*1e70*/  I2F.F64.U32 R30, R30 ;  /* 0x0000001e001e7312 */ /* 0x010e620000201800 */
[----:B0-----:R-:W-:-:S07]  /*1e80*/  DMUL R28, R34, 7.62939453125e-06 ;  /* 0x3ee00000221c7828 */ /* 0x001fce0000000000 */
[----:B-----5:R-:W0:Y:S01]  /*1e90*/  I2F.F64.U32 R4, R0 ;  /* 0x0000000000047312 */ /* 0x020e220000201800 */
[----:B-1----:R-:W-:-:S07]  /*1ea0*/  DMUL R32, R30, 7.62939453125e-06 ;  /* 0x3ee000001e207828 */ /* 0x002fce0000000000 */
[----:B------:R-:W1:Y:S01]  /*1eb0*/  FRND.F64.FLOOR R28, R28 ;  /* 0x0000001c001c7313 */ /* 0x000e620000305800 */
[----:B0-----:R-:W-:-:S07]  /*1ec0*/  DMUL R14, R4, 7.62939453125e-06 ;  /* 0x3ee00000040e7828 */ /* 0x001fce0000000000 */
[----:B------:R-:W0:Y:S01]  /*1ed0*/  FRND.F64.FLOOR R32, R32 ;  /* 0x0000002000207313 */ /* 0x000e220000305800 */
[----:B-1----:R-:W-:-:S07]  /*1ee0*/  DMUL R8, R10, R28 ;  /* 0x0000001c0a087228 */ /* 0x002fce0000000000 */
[----:B------:R-:W1:Y:S01]  /*1ef0*/  FRND.F64.FLOOR R14, R14 ;  /* 0x0000000e000e7313 */ /* 0x000e620000305800 */
[----:B------:R-:W-:Y:S01]  /*1f00*/  FSETP.GEU.AND P1, PT, |R29|, 6.5827683646048100446e-37, PT ;  /* 0x036000001d00780b */ /* 0x000fe20003f2e200 */
[----:B------:R-:W-:Y:S02]  /*1f10*/  DFMA R34, R28, -131072, R34 ;  /* 0xc10000001c22782b */ /* 0x000fe40000000022 */
[----:B------:R-:W-:Y:S02]  /*1f20*/  DFMA R2, R8, -R6, R28 ;  /* 0x800000060802722b */ /* 0x000fe4000000001c */
[----:B0-----:R-:W-:-:S06]  /*1f30*/  DFMA R30, R32, -131072, R30 ;  /* 0xc1000000201e782b */ /* 0x001fcc000000001e */
[----:B------:R-:W-:Y:S02]  /*1f40*/  DFMA R8, R10, R2, R8 ;  /* 0x000000020a08722b */ /* 0x000fe40000000008 */
[----:B-1----:R-:W-:-:S08]  /*1f50*/  DFMA R4, R14, -131072, R4 ;  /* 0xc10000000e04782b */ /* 0x002fd00000000004 */
[----:B------:R-:W-:-:S05]  /*1f60*/  FFMA R2, RZ, 29.999998092651367188, R9 ;  /* 0x41efffffff027823 */ /* 0x000fca0000000009 */
[----:B------:R-:W-:-:S13]  /*1f70*/  FSETP.GT.AND P0, PT, |R2|, 1.469367938527859385e-39, PT ;  /* 0x001000000200780b */ /* 0x000fda0003f04200 */
[----:B------:R-:W-:Y:S05]  /*1f80*/  @P0 BRA P1, `(.L_x_31) ;  /* 0x00000000001c0947 */ /* 0x000fea0000800000 */
[----:B------:R-:W-:Y:S01]  /*1f90*/  IMAD.MOV.U32 R10, RZ, RZ, R28 ;  /* 0x000000ffff0a7224 */ /* 0x000fe200078e001c */
[----:B------:R-:W-:Y:S01]  /*1fa0*/  MOV R9, R29 ;  /* 0x0000001d00097202 */ /* 0x000fe20000000f00 */
[----:B------:R-:W-:Y:S01]  /*1fb0*/  IMAD.MOV.U32 R0, RZ, RZ, -0x1a200000 ;  /* 0xe5e00000ff007424 */ /* 0x000fe200078e00ff */
[----:B------:R-:W-:Y:S01]  /*1fc0*/  MOV R2, 0x1ff0 ;  /* 0x00001ff000027802 */ /* 0x000fe20000000f00 */
[----:B------:R-:W-:-:S07]  /*1fd0*/  IMAD.MOV.U32 R57, RZ, RZ, 0x41efffff ;  /* 0x41efffffff397424 */ /* 0x000fce00078e00ff */
[----:B--2---:R-:W-:Y:S05]  /*1fe0*/  CALL.REL.NOINC `($__internal_0_$__cuda_sm20_div_rn_f64_full) ;  /* 0x000003cc00107944 */ /* 0x004fea0003c00000 */
[----:B------:R-:W-:-:S07]  /*1ff0*/  IMAD.MOV.U32 R8, RZ, RZ, R0 ;  /* 0x000000ffff087224 */ /* 0x000fce00078e0000 */
.L_x_31:
[----:B------:R-:W0:Y:S01]  /*2000*/  MUFU.RCP64H R3, 4.29496524800000000000e+09 ;  /* 0x41efffff00037908 */ /* 0x000e220000001800 */
[----:B------:R-:W-:Y:S01]  /*2010*/  IMAD.MOV.U32 R10, RZ, RZ, -0x1a200000 ;  /* 0xe5e00000ff0a7424 */ /* 0x000fe200078e00ff */
[----:B------:R-:W-:Y:S01]  /*2020*/  MOV R11, 0x41efffff ;  /* 0x41efffff000b7802 */ /* 0x000fe20000000f00 */
[----:B------:R-:W-:Y:S01]  /*2030*/  IMAD.MOV.U32 R2, RZ, RZ, 0x1 ;  /* 0x00000001ff027424 */ /* 0x000fe200078e00ff */
[----:B------:R-:W-:Y:S01]  /*2040*/  FSETP.GEU.AND P2, PT, |R35|, 6.5827683646048100446e-37, PT ;  /* 0x036000002300780b */ /* 0x000fe20003f4e200 */
[----:B------:R-:W-:Y:S01]  /*2050*/  UMOV UR4, 0xe5e00000 ;  /* 0xe5e0000000047882 */ /* 0x000fe20000000000 */
[----:B------:R-:W-:Y:S02]  /*2060*/  UMOV UR5, 0x41efffff ;  /* 0x41efffff00057882 */ /* 0x000fe40000000000 */
[----:B------:R-:W1:Y:S01]  /*2070*/  FRND.F64.FLOOR R8, R8 ;  /* 0x0000000800087313 */ /* 0x000e620000305800 */
        /* <DEDUP_REMOVED lines=21> */
[----:B--2---:R-:W-:Y:S05]  /*21d0*/  CALL.REL.NOINC `($__internal_0_$__cuda_sm20_div_rn_f64_full) ;  /* 0x000003c800947944 */ /* 0x004fea0003c00000 */
[----:B------:R-:W-:Y:S02]  /*21e0*/  IMAD.MOV.U32 R2, RZ, RZ, R0 ;  /* 0x000000ffff027224 */ /* 0x000fe400078e0000 */
[----:B------:R-:W-:-:S07]  /*21f0*/  IMAD.MOV.U32 R3, RZ, RZ, R9 ;  /* 0x000000ffff037224 */ /* 0x000fce00078e0009 */
.L_x_32:
        /* <DEDUP_REMOVED lines=31> */
[----:B--2---:R-:W-:Y:S05]  /*23f0*/  CALL.REL.NOINC `($__internal_0_$__cuda_sm20_div_rn_f64_full) ;  /* 0x000003c8000c7944 */ /* 0x004fea0003c00000 */
[----:B------:R-:W-:-:S07]  /*2400*/  MOV R8, R0 ;  /* 0x0000000000087202 */ /* 0x000fce0000000f00 */
.L_x_34:
[----:B------:R-:W-:Y:S05]  /*2410*/  BSYNC.RECONVERGENT B0 ;  /* 0x0000000000007941 */ /* 0x000fea0003800200 */
.L_x_33:
[----:B------:R-:W0:Y:S01]  /*2420*/  MUFU.RCP64H R3, 4.29496524800000000000e+09 ;  /* 0x41efffff00037908 */ /* 0x000e220000001800 */
[----:B------:R-:W-:Y:S01]  /*2430*/  IMAD.MOV.U32 R12, RZ, RZ, -0x1a200000 ;  /* 0xe5e00000ff0c7424 */ /* 0x000fe200078e00ff */
[----:B------:R-:W-:Y:S01]  /*2440*/  DMUL R26, RZ, R32 ;  /* 0x00000020ff1a7228 */ /* 0x000fe20000000000 */
[----:B------:R-:W-:Y:S01]  /*2450*/  IMAD.MOV.U32 R13, RZ, RZ, 0x41efffff ;  /* 0x41efffffff0d7424 */ /* 0x000fe200078e00ff */
[----:B------:R-:W-:Y:S01]  /*2460*/  UMOV UR4, 0xe5e00000 ;  /* 0xe5e0000000047882 */ /* 0x000fe20000000000 */
[----:B------:R-:W-:Y:S01]  /*2470*/  IMAD.MOV.U32 R2, RZ, RZ, 0x1 ;  /* 0x00000001ff027424 */ /* 0x000fe200078e00ff */
[----:B------:R-:W-:Y:S02]  /*2480*/  UMOV UR5, 0x41efffff ;  /* 0x41efffff00057882 */ /* 0x000fe40000000000 */
[----:B------:R-:W1:Y:S04]  /*2490*/  FRND.F64.FLOOR R8, R8 ;  /* 0x0000000800087313 */ /* 0x000e680000305800 */
[----:B------:R-:W-:Y:S01]  /*24a0*/  FSETP.GEU.AND P2, PT, |R27|, 6.5827683646048100446e-37, PT ;  /* 0x036000001b00780b */ /* 0x000fe20003f4e200 */
[----:B0-----:R-:W-:-:S02]  /*24b0*/  DFMA R10, R2, -R12, 1 ;  /* 0x3ff00000020a742b */ /* 0x001fc4000000080c */
[----:B-1----:R-:W-:-:S06]  /*24c0*/  DFMA R6, R8, -R12, R6 ;  /* 0x8000000c0806722b */ /* 0x002fcc0000000006 */
[----:B------:R-:W-:Y:S02]  /*24d0*/  DFMA R10, R10, R10, R10 ;  /* 0x0000000a0a0a722b */ /* 0x000fe4000000000a */
[----:B------:R-:W-:-:S06]  /*24e0*/  DSETP.GEU.AND P0, PT, R6, RZ, PT ;  /* 0x000000ff0600722a */ /* 0x000fcc0003f0e000 */
[----:B------:R-:W-:-:S08]  /*24f0*/  DFMA R10, R2, R10, R2 ;  /* 0x0000000a020a722b */ /* 0x000fd00000000002 */
[----:B------:R-:W-:-:S08]  /*2500*/  DFMA R2, R10, -R12, 1 ;  /* 0x3ff000000a02742b */ /* 0x000fd0000000080c */
[----:B------:R-:W-:Y:S02]  /*2510*/  DFMA R36, R10, R2, R10 ;  /* 0x000000020a24722b */ /* 0x000fe4000000000a */
[----:B------:R-:W-:-:S06]  /*2520*/  DADD R10, R6, UR4 ;  /* 0x00000004060a7e29 */ /* 0x000fcc0008000000 */
[----:B------:R-:W-:-:S04]  /*2530*/  DMUL R2, R36, R26 ;  /* 0x0000001a24027228 */ /* 0x000fc80000000000 */
[----:B------:R-:W-:Y:S02]  /*2540*/  FSEL R10, R10, R6, !P0 ;  /* 0x000000060a0a7208 */ /* 0x000fe40004000000 */
[----:B------:R-:W-:Y:S02]  /*2550*/  FSEL R11, R11, R7, !P0 ;  /* 0x000000070b0b7208 */ /* 0x000fe40004000000 */
[----:B------:R-:W-:-:S04]  /*2560*/  DFMA R12, R2, -R12, R26 ;  /* 0x8000000c020c722b */ /* 0x000fc8000000001a */
[C---:B------:R-:W-:Y:S02]  /*2570*/  DADD R6, R10.reuse, UR4 ;  /* 0x000000040a067e29 */ /* 0x040fe40008000000 */
[----:B------:R-:W-:Y:S02]  /*2580*/  DSETP.GEU.AND P0, PT, R10, RZ, PT ;  /* 0x000000ff0a00722a */ /* 0x000fe40003f0e000 */
[----:B------:R-:W-:-:S06]  /*2590*/  DFMA R2, R36, R12, R2 ;  /* 0x0000000c2402722b */ /* 0x000fcc0000000002 */
[----:B------:R-:W-:Y:S02]  /*25a0*/  FSEL R36, R6, R10, !P0 ;  /* 0x0000000a06247208 */ /* 0x000fe40004000000 */
[----:B------:R-:W-:Y:S02]  /*25b0*/  FSEL R37, R7, R11, !P0 ;  /* 0x0000000b07257208 */ /* 0x000fe40004000000 */
        /* <DEDUP_REMOVED lines=9> */
[----:B------:R-:W-:Y:S02]  /*2650*/  IMAD.MOV.U32 R2, RZ, RZ, R0 ;  /* 0x000000ffff027224 */ /* 0x000fe400078e0000 */
[----:B------:R-:W-:-:S07]  /*2660*/  IMAD.MOV.U32 R3, RZ, RZ, R9 ;  /* 0x000000ffff037224 */ /* 0x000fce00078e0009 */
.L_x_35:
[----:B------:R-:W0:Y:S01]  /*2670*/  MUFU.RCP64H R7, 4.29496524800000000000e+09 ;  /* 0x41efffff00077908 */ /* 0x000e220000001800 */
[----:B------:R-:W-:Y:S01]  /*2680*/  MOV R12, 0xe5e00000 ;  /* 0xe5e00000000c7802 */ /* 0x000fe20000000f00 */
[----:B------:R-:W-:Y:S01]  /*2690*/  IMAD.MOV.U32 R13, RZ, RZ, 0x41efffff ;  /* 0x41efffffff0d7424 */ /* 0x000fe200078e00ff */
[----:B------:R-:W-:Y:S01]  /*26a0*/  UMOV UR4, 0xe5e00000 ;  /* 0xe5e0000000047882 */ /* 0x000fe20000000000 */
[----:B------:R-:W-:Y:S01]  /*26b0*/  IMAD.MOV.U32 R6, RZ, RZ, 0x1 ;  /* 0x00000001ff067424 */ /* 0x000fe200078e00ff */
[----:B------:R-:W-:-:S03]  /*26c0*/  UMOV UR5, 0x41efffff ;  /* 0x41efffff00057882 */ /* 0x000fc60000000000 */
[----:B------:R-:W1:Y:S02]  /*26d0*/  FRND.F64.FLOOR R2, R2 ;  /* 0x0000000200027313 */ /* 0x000e640000305800 */
[-C--:B0-----:R-:W-:Y:S02]  /*26e0*/  DFMA R8, R6, -R12.reuse, 1 ;  /* 0x3ff000000608742b */ /* 0x081fe4000000080c */
[----:B-1----:R-:W-:-:S06]  /*26f0*/  DFMA R26, R2, -R12, R26 ;  /* 0x8000000c021a722b */ /* 0x002fcc000000001a */
[----:B------:R-:W-:Y:S02]  /*2700*/  DFMA R8, R8, R8, R8 ;  /* 0x000000080808722b */ /* 0x000fe40000000008 */
[----:B------:R-:W-:-:S06]  /*2710*/  DSETP.GEU.AND P0, PT, R26, RZ, PT ;  /* 0x000000ff1a00722a */ /* 0x000fcc0003f0e000 */
[----:B------:R-:W-:Y:S02]  /*2720*/  DFMA R8, R6, R8, R6 ;  /* 0x000000080608722b */ /* 0x000fe40000000006 */
[----:B------:R-:W-:-:S06]  /*2730*/  DMUL R6, RZ, R30 ;  /* 0x0000001eff067228 */ /* 0x000fcc0000000000 */
[----:B------:R-:W-:-:S04]  /*2740*/  DFMA R10, R8, -R12, 1 ;  /* 0x3ff00000080a742b */ /* 0x000fc8000000080c */
[----:B------:R-:W-:-:S04]  /*2750*/  FSETP.GEU.AND P2, PT, |R7|, 6.5827683646048100446e-37, PT ;  /* 0x036000000700780b */ /* 0x000fc80003f4e200 */
[----:B------:R-:W-:-:S08]  /*2760*/  DFMA R38, R8, R10, R8 ;  /* 0x0000000a0826722b */ /* 0x000fd00000000008 */
[----:B------:R-:W-:-:S08]  /*2770*/  DMUL R8, R38, R6 ;  /* 0x0000000626087228 */ /* 0x000fd00000000000 */
[----:B------:R-:W-:-:S08]  /*2780*/  DFMA R10, R8, -R12, R6 ;  /* 0x8000000c080a722b */ /* 0x000fd00000000006 */
[----:B------:R-:W-:Y:S02]  /*2790*/  DFMA R8, R38, R10, R8 ;  /* 0x0000000a2608722b */ /* 0x000fe40000000008 */
[----:B------:R-:W-:-:S08]  /*27a0*/  DADD R10, R26, UR4 ;  /* 0x000000041a0a7e29 */ /* 0x000fd00008000000 */
        /* <DEDUP_REMOVED lines=10> */
[----:B--2---:R-:W-:Y:S05]  /*2850*/  CALL.REL.NOINC `($__internal_0_$__cuda_sm20_div_rn_f64_full) ;  /* 0x000003c000f47944 */ /* 0x004fea0003c00000 */
[----:B------:R-:W-:-:S07]  /*2860*/  IMAD.MOV.U32 R8, RZ, RZ, R0 ;  /* 0x000000ffff087224 */ /* 0x000fce00078e0000 */
.L_x_36:
        /* <DEDUP_REMOVED lines=33> */
.L_x_38:
[----:B------:R-:W-:Y:S05]  /*2a80*/  BSYNC.RECONVERGENT B0 ;  /* 0x0000000000007941 */ /* 0x000fea0003800200 */
.L_x_37:
[----:B------:R-:W0:Y:S01]  /*2a90*/  MUFU.RCP64H R3, 4.29496524800000000000e+09 ;  /* 0x41efffff00037908 */ /* 0x000e220000001800 */
[----:B------:R-:W-:Y:S01]  /*2aa0*/  IMAD.MOV.U32 R12, RZ, RZ, -0x1a200000 ;  /* 0xe5e00000ff0c7424 */ /* 0x000fe200078e00ff */
[----:B------:R-:W-:Y:S01]  /*2ab0*/  UMOV UR4, 0xe5e00000 ;  /* 0xe5e0000000047882 */ /* 0x000fe20000000000 */
[----:B------:R-:W-:Y:S01]  /*2ac0*/  IMAD.MOV.U32 R13, RZ, RZ, 0x41efffff ;  /* 0x41efffffff0d7424 */ /* 0x000fe200078e00ff */
[----:B------:R-:W-:Y:S01]  /*2ad0*/  UMOV UR5, 0x41efffff ;  /* 0x41efffff00057882 */ /* 0x000fe20000000000 */
[----:B------:R-:W-:-:S03]  /*2ae0*/  IMAD.MOV.U32 R2, RZ, RZ, 0x1 ;  /* 0x00000001ff027424 */ /* 0x000fc600078e00ff */
[----:B------:R-:W1:Y:S03]  /*2af0*/  FRND.F64.FLOOR R8, R8 ;  /* 0x0000000800087313 */ /* 0x000e660000305800 */
        /* <DEDUP_REMOVED lines=19> */
[----:B------:R-:W-:-:S04]  /*2c30*/  FFMA R0, RZ, 29.999998092651367188, R9 ;  /* 0x41efffffff007823 */ /* 0x000fc80000000009 */
[----:B------:R-:W-:Y:S01]  /*2c40*/  DADD R36, R26, R36 ;  /* 0x000000001a247229 */ /* 0x000fe20000000024 */
        /* <DEDUP_REMOVED lines=9> */
.L_x_39:
[----:B------:R-:W0:Y:S01]  /*2ce0*/  MUFU.RCP64H R3, 4.29496524800000000000e+09 ;  /* 0x41efffff00037908 */ /* 0x000e220000001800 */
[----:B------:R-:W-:Y:S01]  /*2cf0*/  IMAD.MOV.U32 R12, RZ, RZ, -0x1a200000 ;  /* 0xe5e00000ff0c7424 */ /* 0x000fe200078e00ff */
[----:B------:R-:W-:Y:S01]  /*2d00*/  MOV R13, 0x41efffff ;  /* 0x41efffff000d7802 */ /* 0x000fe20000000f00 */
[----:B------:R-:W-:Y:S01]  /*2d10*/  IMAD.MOV.U32 R2, RZ, RZ, 0x1 ;  /* 0x00000001ff027424 */ /* 0x000fe200078e00ff */
[----:B------:R-:W-:Y:S01]  /*2d20*/  DMUL R38, RZ, R4 ;  /* 0x00000004ff267228 */ /* 0x000fe20000000000 */
[----:B------:R-:W-:Y:S01]  /*2d30*/  UMOV UR4, 0xe5e00000 ;  /* 0xe5e0000000047882 */ /* 0x000fe20000000000 */
[----:B------:R-:W-:Y:S02]  /*2d40*/  UMOV UR5, 0x41efffff ;  /* 0x41efffff00057882 */ /* 0x000fe40000000000 */
[----:B------:R-:W1:Y:S06]  /*2d50*/  FRND.F64.FLOOR R8, R8 ;  /* 0x0000000800087313 */ /* 0x000e6c0000305800 */
[----:B------:R-:W-:Y:S01]  /*2d60*/  FSETP.GEU.AND P2, PT, |R39|, 6.5827683646048100446e-37, PT ;  /* 0x036000002700780b */ /* 0x000fe20003f4e200 */
[----:B0-----:R-:W-:-:S02]  /*2d70*/  DFMA R10, R2, -R12, 1 ;  /* 0x3ff00000020a742b */ /* 0x001fc4000000080c */
        /* <DEDUP_REMOVED lines=23> */
.L_x_40:
        /* <DEDUP_REMOVED lines=33> */
.L_x_42:
[----:B------:R-:W-:Y:S05]  /*3100*/  BSYNC.RECONVERGENT B0 ;  /* 0x0000000000007941 */ /* 0x000fea0003800200 */
.L_x_41:
[----:B------:R-:W0:Y:S01]  /*3110*/  FRND.F64.FLOOR R8, R8 ;  /* 0x0000000800087313 */ /* 0x000e220000305800 */
[----:B------:R-:W-:Y:S01]  /*3120*/  IMAD.MOV.U32 R10, RZ, RZ, -0x1a200000 ;  /* 0xe5e00000ff0a7424 */ /* 0x000fe200078e00ff */
[----:B------:R-:W-:Y:S01]  /*3130*/  UMOV UR4, 0xe5e00000 ;  /* 0xe5e0000000047882 */ /* 0x000fe20000000000 */
[----:B------:R-:W-:Y:S01]  /*3140*/  IMAD.MOV.U32 R11, RZ, RZ, 0x41efffff ;  /* 0x41efffffff0b7424 */ /* 0x000fe200078e00ff */
[----:B------:R-:W-:Y:S01]  /*3150*/  UMOV UR5, 0x41efffff ;  /* 0x41efffff00057882 */ /* 0x000fe20000000000 */
[----:B------:R-:W-:Y:S01]  /*3160*/  IMAD.MOV.U32 R12, RZ, RZ, 0x1 ;  /* 0x00000001ff0c7424 */ /* 0x000fe200078e00ff */
[----:B------:R-:W-:Y:S02]  /*3170*/  BSSY.RECONVERGENT B0, `(.L_x_43) ;  /* 0x000001f000007945 */ /* 0x000fe40003800200 */
[----:B------:R-:W1:Y:S01]  /*3180*/  MUFU.RCP64H R13, 4.29496524800000000000e+09 ;  /* 0x41efffff000d7908 */ /* 0x000e620000001800 */
[----:B0-----:R-:W-:-:S08]  /*3190*/  DFMA R6, R8, -R10, R6 ;  /* 0x8000000a0806722b */ /* 0x001fd00000000006 */
[----:B------:R-:W-:Y:S02]  /*31a0*/  DADD R2, R6, UR4 ;  /* 0x0000000406027e29 */ /* 0x000fe40008000000 */
[----:B-1----:R-:W-:Y:S02]  /*31b0*/  DFMA R38, R12, -R10, 1 ;  /* 0x3ff000000c26742b */ /* 0x002fe4000000080a */
[----:B------:R-:W-:-:S06]  /*31c0*/  DSETP.GEU.AND P0, PT, R6, RZ, PT ;  /* 0x000000ff0600722a */ /* 0x000fcc0003f0e000 */
[----:B------:R-:W-:Y:S01]  /*31d0*/  DFMA R38, R38, R38, R38 ;  /* 0x000000262626722b */ /* 0x000fe20000000026 */
[----:B------:R-:W-:Y:S02]  /*31e0*/  FSEL R6, R2, R6, !P0 ;  /* 0x0000000602067208 */ /* 0x000fe40004000000 */
[----:B------:R-:W-:-:S05]  /*31f0*/  FSEL R7, R3, R7, !P0 ;  /* 0x0000000703077208 */ /* 0x000fca0004000000 */
[----:B------:R-:W-:Y:S02]  /*3200*/  DFMA R38, R12, R38, R12 ;  /* 0x000000260c26722b */ /* 0x000fe4000000000c */
[C---:B------:R-:W-:Y:S02]  /*3210*/  DADD R2, R6.reuse, UR4 ;  /* 0x0000000406027e29 */ /* 0x040fe40008000000 */
[----:B------:R-:W-:-:S04]  /*3220*/  DSETP.GEU.AND P0, PT, R6, RZ, PT ;  /* 0x000000ff0600722a */ /* 0x000fc80003f0e000 */
[----:B------:R-:W-:-:S04]  /*3230*/  DFMA R8, R38, -R10, 1 ;  /* 0x3ff000002608742b */ /* 0x000fc8000000080a */
[----:B------:R-:W-:Y:S02]  /*3240*/  FSEL R6, R2, R6, !P0 ;  /* 0x0000000602067208 */ /* 0x000fe40004000000 */
[----:B------:R-:W-:Y:S02]  /*3250*/  FSEL R7, R3, R7, !P0 ;  /* 0x0000000703077208 */ /* 0x000fe40004000000 */
[----:B------:R-:W-:-:S04]  /*3260*/  DFMA R38, R38, R8, R38 ;  /* 0x000000082626722b */ /* 0x000fc80000000026 */
[----:B------:R-:W-:-:S08]  /*3270*/  DADD R36, R36, R6 ;  /* 0x0000000024247229 */ /* 0x000fd00000000006 */
        /* <DEDUP_REMOVED lines=14> */
.L_x_44:
[----:B------:R-:W-:Y:S05]  /*3360*/  BSYNC.RECONVERGENT B0 ;  /* 0x0000000000007941 */ /* 0x000fea0003800200 */
.L_x_43:
        /* <DEDUP_REMOVED lines=33> */
.L_x_45:
        /* <DEDUP_REMOVED lines=32> */
.L_x_46:
[----:B------:R-:W0:Y:S01]  /*3780*/  MUFU.RCP64H R13, 4.29496524800000000000e+09 ;  /* 0x41efffff000d7908 */ /* 0x000e220000001800 */
[----:B------:R-:W-:Y:S01]  /*3790*/  IMAD.MOV.U32 R10, RZ, RZ, -0x1a200000 ;  /* 0xe5e00000ff0a7424 */ /* 0x000fe200078e00ff */
[----:B------:R-:W-:Y:S01]  /*37a0*/  UMOV UR4, 0xe5e00000 ;  /* 0xe5e0000000047882 */ /* 0x000fe20000000000 */
[----:B------:R-:W-:Y:S01]  /*37b0*/  IMAD.MOV.U32 R11, RZ, RZ, 0x41efffff ;  /* 0x41efffffff0b7424 */ /* 0x000fe200078e00ff */
[----:B------:R-:W-:Y:S01]  /*37c0*/  UMOV UR5, 0x41efffff ;  /* 0x41efffff00057882 */ /* 0x000fe20000000000 */
[----:B------:R-:W-:Y:S01]  /*37d0*/  IMAD.MOV.U32 R12, RZ, RZ, 0x1 ;  /* 0x00000001ff0c7424 */ /* 0x000fe200078e00ff */
[----:B------:R-:W-:Y:S02]  /*37e0*/  BSSY.RECONVERGENT B0, `(.L_x_47) ;  /* 0x000001b000007945 */ /* 0x000fe40003800200 */
        /* <DEDUP_REMOVED lines=26> */
.L_x_48:
[----:B------:R-:W-:Y:S05]  /*3990*/  BSYNC.RECONVERGENT B0 ;  /* 0x0000000000007941 */ /* 0x000fea0003800200 */
.L_x_47:
[----:B------:R-:W0:Y:S01]  /*39a0*/  MUFU.RCP64H R3, 4.29496524800000000000e+09 ;  /* 0x41efffff00037908 */ /* 0x000e220000001800 */
[----:B------:R-:W-:Y:S01]  /*39b0*/  IMAD.MOV.U32 R12, RZ, RZ, -0x1a200000 ;  /* 0xe5e00000ff0c7424 */ /* 0x000fe200078e00ff */
[----:B------:R-:W-:Y:S01]  /*39c0*/  MOV R13, 0x41efffff ;  /* 0x41efffff000d7802 */ /* 0x000fe20000000f00 */
[----:B------:R-:W-:Y:S01]  /*39d0*/  IMAD.MOV.U32 R2, RZ, RZ, 0x1 ;  /* 0x00000001ff027424 */ /* 0x000fe200078e00ff */
[----:B------:R-:W-:Y:S01]  /*39e0*/  UMOV UR4, 0xe5e00000 ;  /* 0xe5e0000000047882 */ /* 0x000fe20000000000 */
[----:B------:R-:W-:Y:S01]  /*39f0*/  UMOV UR5, 0x41efffff ;  /* 0x41efffff00057882 */ /* 0x000fe20000000000 */
[----:B------:R-:W-:Y:S02]  /*3a00*/  FSETP.GEU.AND P2, PT, |R33|, 6.5827683646048100446e-37, PT ;  /* 0x036000002100780b */ /* 0x000fe40003f4e200 */
[----:B------:R-:W1:Y:S01]  /*3a10*/  FRND.F64.FLOOR R8, R8 ;  /* 0x0000000800087313 */ /* 0x000e620000305800 */
[-C--:B0-----:R-:W-:Y:S02]  /*3a20*/  DFMA R10, R2, -R12.reuse, 1 ;  /* 0x3ff00000020a742b */ /* 0x081fe4000000080c */
        /* <DEDUP_REMOVED lines=27> */
.L_x_49:
        /* <DEDUP_REMOVED lines=31> */
.L_x_50:
        /* <DEDUP_REMOVED lines=33> */
.L_x_52:
[----:B------:R-:W-:Y:S05]  /*3fe0*/  BSYNC.RECONVERGENT B0 ;  /* 0x0000000000007941 */ /* 0x000fea0003800200 */
.L_x_51:
[----:B------:R-:W0:Y:S01]  /*3ff0*/  FRND.F64.FLOOR R8, R8 ;  /* 0x0000000800087313 */ /* 0x000e220000305800 */
[----:B------:R-:W-:Y:S01]  /*4000*/  IMAD.MOV.U32 R12, RZ, RZ, -0x1a200000 ;  /* 0xe5e00000ff0c7424 */ /* 0x000fe200078e00ff */
[----:B------:R-:W-:Y:S01]  /*4010*/  MOV R13, 0x41efffff ;  /* 0x41efffff000d7802 */ /* 0x000fe20000000f00 */
[----:B------:R-:W-:Y:S01]  /*4020*/  UMOV UR4, 0xe5e00000 ;  /* 0xe5e0000000047882 */ /* 0x000fe20000000000 */
[----:B------:R-:W-:Y:S01]  /*4030*/  UMOV UR5, 0x41efffff ;  /* 0x41efffff00057882 */ /* 0x000fe20000000000 */
[----:B------:R-:W-:Y:S01]  /*4040*/  IMAD.MOV.U32 R30, RZ, RZ, 0x1 ;  /* 0x00000001ff1e7424 */ /* 0x000fe200078e00ff */
[----:B------:R-:W-:Y:S02]  /*4050*/  BSSY.RECONVERGENT B0, `(.L_x_53) ;  /* 0x0000020000007945 */ /* 0x000fe40003800200 */
[----:B------:R-:W1:Y:S01]  /*4060*/  MUFU.RCP64H R31, 4.29496524800000000000e+09 ;  /* 0x41efffff001f7908 */ /* 0x000e620000001800 */
[----:B0-----:R-:W-:-:S08]  /*4070*/  DFMA R32, R8, -R12, R32 ;  /* 0x8000000c0820722b */ /* 0x001fd00000000020 */
[C---:B------:R-:W-:Y:S02]  /*4080*/  DADD R2, R32.reuse, UR4 ;  /* 0x0000000420027e29 */ /* 0x040fe40008000000 */
[----:B------:R-:W-:Y:S02]  /*4090*/  DSETP.GEU.AND P0, PT, R32, RZ, PT ;  /* 0x000000ff2000722a */ /* 0x000fe40003f0e000 */
[----:B-1----:R-:W-:-:S06]  /*40a0*/  DFMA R34, R30, -R12, 1 ;  /* 0x3ff000001e22742b */ /* 0x002fcc000000080c */
[----:B------:R-:W-:Y:S02]  /*40b0*/  FSEL R10, R2, R32, !P0 ;  /* 0x00000020020a7208 */ /* 0x000fe40004000000 */
[----:B------:R-:W-:Y:S01]  /*40c0*/  FSEL R11, R3, R33, !P0 ;  /* 0x00000021030b7208 */ /* 0x000fe20004000000 */
[----:B------:R-:W-:-:S05]  /*40d0*/  DFMA R34, R34, R34, R34 ;  /* 0x000000222222722b */ /* 0x000fca0000000022 */
[C---:B------:R-:W-:Y:S02]  /*40e0*/  DADD R2, R10.reuse, UR4 ;  /* 0x000000040a027e29 */ /* 0x040fe40008000000 */
[----:B------:R-:W-:Y:S02]  /*40f0*/  DSETP.GEU.AND P0, PT, R10, RZ, PT ;  /* 0x000000ff0a00722a */ /* 0x000fe40003f0e000 */
[----:B------:R-:W-:-:S06]  /*4100*/  DFMA R34, R30, R34, R30 ;  /* 0x000000221e22722b */ /* 0x000fcc000000001e */
[----:B------:R-:W-:Y:S02]  /*4110*/  FSEL R2, R2, R10, !P0 ;  /* 0x0000000a02027208 */ /* 0x000fe40004000000 */
[----:B------:R-:W-:Y:S01]  /*4120*/  FSEL R3, R3, R11, !P0 ;  /* 0x0000000b03037208 */ /* 0x000fe20004000000 */
[----:B------:R-:W-:-:S05]  /*4130*/  DFMA R8, R34, -R12, 1 ;  /* 0x3ff000002208742b */ /* 0x000fca000000080c */
[----:B------:R-:W-:-:S03]  /*4140*/  DADD R2, R28, R2 ;  /* 0x000000001c027229 */ /* 0x000fc60000000002 */
[----:B------:R-:W-:-:S05]  /*4150*/  DFMA R34, R34, R8, R34 ;  /* 0x000000082222722b */ /* 0x000fca0000000022 */
        /* <DEDUP_REMOVED lines=14> */
[----:B------:R-:W-:-:S07]  /*4240*/  IMAD.MOV.U32 R8, RZ, RZ, R0 ;  /* 0x000000ffff087224 */ /* 0x000fce00078e0000 */
.L_x_54:
[----:B------:R-:W-:Y:S05]  /*4250*/  BSYNC.RECONVERGENT B0 ;  /* 0x0000000000007941 */ /* 0x000fea0003800200 */
.L_x_53:
[----:B------:R-:W0:Y:S01]  /*4260*/  MUFU.RCP64H R3, 4.29496524800000000000e+09 ;  /* 0x41efffff00037908 */ /* 0x000e220000001800 */
[----:B------:R-:W-:Y:S01]  /*4270*/  IMAD.MOV.U32 R12, RZ, RZ, -0x1a200000 ;  /* 0xe5e00000ff0c7424 */ /* 0x000fe200078e00ff */
[----:B------:R-:W-:Y:S01]  /*4280*/  FSETP.GEU.AND P2, PT, |R15|, 6.5827683646048100446e-37, PT ;  /* 0x036000000f00780b */ /* 0x000fe20003f4e200 */
[----:B------:R-:W-:Y:S01]  /*4290*/  IMAD.MOV.U32 R13, RZ, RZ, 0x41efffff ;  /* 0x41efffffff0d7424 */ /* 0x000fe200078e00ff */
[----:B------:R-:W-:Y:S01]  /*42a0*/  UMOV UR4, 0xe5e00000 ;  /* 0xe5e0000000047882 */ /* 0x000fe20000000000 */
[----:B------:R-:W-:Y:S01]  /*42b0*/  IMAD.MOV.U32 R2, RZ, RZ, 0x1 ;  /* 0x00000001ff027424 */ /* 0x000fe200078e00ff */
[----:B------:R-:W-:Y:S01]  /*42c0*/  UMOV UR5, 0x41efffff ;  /* 0x41efffff00057882 */ /* 0x000fe20000000000 */
[----:B------:R-:W-:Y:S01]  /*42d0*/  DADD R26, R26, R28 ;  /* 0x000000001a1a7229 */ /* 0x000fe2000000001c */
[----:B------:R-:W1:Y:S03]  /*42e0*/  FRND.F64.FLOOR R8, R8 ;  /* 0x0000000800087313 */ /* 0x000e660000305800 */
        /* <DEDUP_REMOVED lines=16> */
[----:B------:R-:W-:Y:S01]  /*43f0*/  MOV R10, R14 ;  /* 0x0000000e000a7202 */ /* 0x000fe20000000f00 */
[----:B------:R-:W-:Y:S01]  /*4400*/  IMAD.MOV.U32 R9, RZ, RZ, R15 ;  /* 0x000000ffff097224 */ /* 0x000fe200078e000f */
[----:B------:R-:W-:Y:S01]  /*4410*/  MOV R2, 0x4450 ;  /* 0x0000445000027802 */ /* 0x000fe20000000f00 */
[----:B------:R-:W-:Y:S02]  /*4420*/  IMAD.MOV.U32 R0, RZ, RZ, -0x1a200000 ;  /* 0xe5e00000ff007424 */ /* 0x000fe400078e00ff */
[----:B------:R-:W-:-:S07]  /*4430*/  IMAD.MOV.U32 R57, RZ, RZ, 0x41efffff ;  /* 0x41efffffff397424 */ /* 0x000fce00078e00ff */
[----:B--2---:R-:W-:Y:S05]  /*4440*/  CALL.REL.NOINC `($__internal_0_$__cuda_sm20_div_rn_f64_full) ;  /* 0x000003a400f87944 */ /* 0x004fea0003c00000 */
[----:B------:R-:W-:Y:S01]  /*4450*/  IMAD.MOV.U32 R2, RZ, RZ, R0 ;  /* 0x000000ffff027224 */ /* 0x000fe200078e0000 */
[----:B------:R-:W-:-:S07]  /*4460*/  MOV R3, R9 ;  /* 0x0000000900037202 */ /* 0x000fce0000000f00 */
.L_x_55:
[----:B------:R-:W0:Y:S01]  /*4470*/  MUFU.RCP64H R9, 4.29496524800000000000e+09 ;  /* 0x41efffff00097908 */ /* 0x000e220000001800 */
[----:B------:R-:W-:Y:S01]  /*4480*/  IMAD.MOV.U32 R12, RZ, RZ, -0x1a200000 ;  /* 0xe5e00000ff0c7424 */ /* 0x000fe200078e00ff */
[----:B------:R-:W-:Y:S01]  /*4490*/  FSETP.GEU.AND P2, PT, |R5|, 6.5827683646048100446e-37, PT ;  /* 0x036000000500780b */ /* 0x000fe20003f4e200 */
[----:B------:R-:W-:Y:S01]  /*44a0*/  IMAD.MOV.U32 R13, RZ, RZ, 0x41efffff ;  /* 0x41efffffff0d7424 */ /* 0x000fe200078e00ff */
[----:B------:R-:W-:Y:S01]  /*44b0*/  UMOV UR4, 0xe5e00000 ;  /* 0xe5e0000000047882 */ /* 0x000fe20000000000 */
[----:B------:R-:W-:Y:S01]  /*44c0*/  IMAD.MOV.U32 R8, RZ, RZ, 0x1 ;  /* 0x00000001ff087424 */ /* 0x000fe200078e00ff */
[----:B------:R-:W-:Y:S02]  /*44d0*/  UMOV UR5, 0x41efffff ;  /* 0x41efffff00057882 */ /* 0x000fe40000000000 */
        /* <DEDUP_REMOVED lines=24> */
.L_x_56:
        /* <DEDUP_REMOVED lines=33> */
.L_x_58:
[----:B------:R-:W-:Y:S05]  /*4870*/  BSYNC.RECONVERGENT B0 ;  /* 0x0000000000007941 */ /* 0x000fea0003800200 */
.L_x_57:
        /* <DEDUP_REMOVED lines=36> */
[----:B------:R-:W-:-:S07]  /*4ac0*/  IMAD.MOV.U32 R8, RZ, RZ, R0 ;  /* 0x000000ffff087224 */ /* 0x000fce00078e0000 */
.L_x_60:
[----:B------:R-:W-:Y:S05]  /*4ad0*/  BSYNC.RECONVERGENT B0 ;  /* 0x0000000000007941 */ /* 0x000fea0003800200 */
.L_x_59:
[----:B------:R-:W0:Y:S02]  /*4ae0*/  LDC.64 R2, c[0x4][0x28] ;  /* 0x01000a00ff027b82 */ /* 0x000e240000000a00 */
[----:B0-----:R-:W3:Y:S04]  /*4af0*/  LDG.E R42, desc[UR6][R2.64+0xc] ;  /* 0x00000c06022a7981 */ /* 0x001ee8000c1e1900 */
[----:B------:R-:W4:Y:S04]  /*4b00*/  LDG.E R38, desc[UR6][R2.64+0x10] ;  /* 0x0000100602267981 */ /* 0x000f28000c1e1900 */
[----:B------:R-:W5:Y:S01]  /*4b10*/  LDG.E R0, desc[UR6][R2.64+0x14] ;  /* 0x0000140602007981 */ /* 0x000f62000c1e1900 */
[----:B------:R-:W0:Y:S01]  /*4b20*/  MUFU.RCP64H R11, 4.29496524800000000000e+09 ;  /* 0x41efffff000b7908 */ /* 0x000e220000001800 */
[----:B------:R-:W-:-:S02]  /*4b30*/  HFMA2 R12, -RZ, RZ, -1504, 0 ;  /* 0xe5e00000ff0c7431 */ /* 0x000fc400000001ff */
[----:B------:R-:W-:Y:S01]  /*4b40*/  IMAD.MOV.U32 R13, RZ, RZ, 0x41efffff ;  /* 0x41efffffff0d7424 */ /* 0x000fe200078e00ff */
[----:B------:R-:W-:Y:S01]  /*4b50*/  UMOV UR4, 0xe5e00000 ;  /* 0xe5e0000000047882 */ /* 0x000fe20000000000 */
[----:B------:R-:W-:Y:S01]  /*4b60*/  IMAD.MOV.U32 R10, RZ, RZ, 0x1 ;  /* 0x00000001ff0a7424 */ /* 0x000fe200078e00ff */
[----:B------:R-:W-:Y:S02]  /*4b70*/  UMOV UR5, 0x41efffff ;  /* 0x41efffff00057882 */ /* 0x000fe40000000000 */
[----:B------:R-:W1:Y:S03]  /*4b80*/  FRND.F64.FLOOR R8, R8 ;  /* 0x0000000800087313 */ /* 0x000e660000305800 */
[-C--:B0-----:R-:W-:Y:S02]  /*4b90*/  DFMA R14, R10, -R12.reuse, 1 ;  /* 0x3ff000000a0e742b */ /* 0x081fe4000000080c */
[----:B-1----:R-:W-:-:S06]  /*4ba0*/  DFMA R4, R8, -R12, R4 ;  /* 0x8000000c0804722b */ /* 0x002fcc0000000004 */
[----:B------:R-:W-:Y:S02]  /*4bb0*/  DFMA R14, R14, R14, R14 ;  /* 0x0000000e0e0e722b */ /* 0x000fe4000000000e */
[----:B------:R-:W-:-:S06]  /*4bc0*/  DSETP.GEU.AND P0, PT, R4, RZ, PT ;  /* 0x000000ff0400722a */ /* 0x000fcc0003f0e000 */
        /* <DEDUP_REMOVED lines=18> */
[----:B------:R-:W-:Y:S02]  /*4cf0*/  DADD R10, R4, UR4 ;  /* 0x00000004040a7e29 */ /* 0x000fe40008000000 */
[----:B-1----:R-:W-:-:S06]  /*4d00*/  DFMA R14, R26, -131072, R14 ;  /* 0xc10000001a0e782b */ /* 0x002fcc000000000e */
        /* <DEDUP_REMOVED lines=11> */
[----:B------:R-:W-:Y:S02]  /*4dc0*/  IMAD.MOV.U32 R2, RZ, RZ, R0 ;  /* 0x000000ffff027224 */ /* 0x000fe400078e0000 */
[----:B------:R-:W-:-:S07]  /*4dd0*/  IMAD.MOV.U32 R3, RZ, RZ, R9 ;  /* 0x000000ffff037224 */ /* 0x000fce00078e0009 */
.L_x_61:
        /* <DEDUP_REMOVED lines=31> */
.L_x_62:
        /* <DEDUP_REMOVED lines=33> */
.L_x_64:
[----:B------:R-:W-:Y:S05]  /*51e0*/  BSYNC.RECONVERGENT B0 ;  /* 0x0000000000007941 */ /* 0x000fea0003800200 */
.L_x_63:
[----:B------:R-:W0:Y:S01]  /*51f0*/  MUFU.RCP64H R3, 4.29496524800000000000e+09 ;  /* 0x41efffff00037908 */ /* 0x000e220000001800 */
[----:B------:R-:W-:Y:S01]  /*5200*/  MOV R12, 0xe5e00000 ;  /* 0xe5e00000000c7802 */ /* 0x000fe20000000f00 */
[----:B------:R-:W-:Y:S01]  /*5210*/  IMAD.MOV.U32 R13, RZ, RZ, 0x41efffff ;  /* 0x41efffffff0d7424 */ /* 0x000fe200078e00ff */
[----:B------:R-:W-:Y:S01]  /*5220*/  DMUL R30, RZ, R40 ;  /* 0x00000028ff1e7228 */ /* 0x000fe20000000000 */
[----:B------:R-:W-:Y:S01]  /*5230*/  IMAD.MOV.U32 R2, RZ, RZ, 0x1 ;  /* 0x00000001ff027424 */ /* 0x000fe200078e00ff */
[----:B------:R-:W-:Y:S01]  /*5240*/  UMOV UR4, 0xe5e00000 ;  /* 0xe5e0000000047882 */ /* 0x000fe20000000000 */
[----:B------:R-:W-:Y:S02]  /*5250*/  UMOV UR5, 0x41efffff ;  /* 0x41efffff00057882 */ /* 0x000fe40000000000 */
[----:B------:R-:W1:Y:S05]  /*5260*/  FRND.F64.FLOOR R8, R8 ;  /* 0x0000000800087313 */ /* 0x000e6a0000305800 */
        /* <DEDUP_REMOVED lines=29> */
.L_x_65:
        /* <DEDUP_REMOVED lines=32> */
.L_x_66:
        /* <DEDUP_REMOVED lines=33> */
.L_x_68:
[----:B------:R-:W-:Y:S05]  /*5850*/  BSYNC.RECONVERGENT B0 ;  /* 0x0000000000007941 */ /* 0x000fea0003800200 */
.L_x_67:
        /* <DEDUP_REMOVED lines=37> */
.L_x_69:
        /* <DEDUP_REMOVED lines=31> */
[----:B------:R-:W-:Y:S01]  /*5ca0*/  MOV R2, R0 ;  /* 0x0000000000027202 */ /* 0x000fe20000000f00 */
[----:B------:R-:W-:-:S07]  /*5cb0*/  IMAD.MOV.U32 R3, RZ, RZ, R9 ;  /* 0x000000ffff037224 */ /* 0x000fce00078e0009 */
.L_x_70:
        /* <DEDUP_REMOVED lines=33> */
.L_x_72:
[----:B------:R-:W-:Y:S05]  /*5ed0*/  BSYNC.RECONVERGENT B0 ;  /* 0x0000000000007941 */ /* 0x000fea0003800200 */
.L_x_71:
[----:B------:R-:W0:Y:S01]  /*5ee0*/  FRND.F64.FLOOR R8, R8 ;  /* 0x0000000800087313 */ /* 0x000e220000305800 */
[----:B------:R-:W-:Y:S01]  /*5ef0*/  MOV R12, 0xe5e00000 ;  /* 0xe5e00000000c7802 */ /* 0x000fe20000000f00 */
[----:B------:R-:W-:Y:S01]  /*5f00*/  IMAD.MOV.U32 R13, RZ, RZ, 0x41efffff ;  /* 0x41efffffff0d7424 */ /* 0x000fe200078e00ff */
[----:B------:R-:W-:Y:S01]  /*5f10*/  UMOV UR4, 0xe5e00000 ;  /* 0xe5e0000000047882 */ /* 0x000fe20000000000 */
[----:B------:R-:W-:Y:S01]  /*5f20*/  IMAD.MOV.U32 R44, RZ, RZ, 0x1 ;  /* 0x00000001ff2c7424 */ /* 0x000fe200078e00ff */
[----:B------:R-:W-:Y:S01]  /*5f30*/  UMOV UR5, 0x41efffff ;  /* 0x41efffff00057882 */ /* 0x000fe20000000000 */
        /* <DEDUP_REMOVED lines=31> */
.L_x_74:
[----:B------:R-:W-:Y:S05]  /*6130*/  BSYNC.RECONVERGENT B0 ;  /* 0x0000000000007941 */ /* 0x000fea0003800200 */
.L_x_73:
        /* <DEDUP_REMOVED lines=33> */
.L_x_75:
        /* <DEDUP_REMOVED lines=32> */
.L_x_76:
[----:B------:R-:W0:Y:S01]  /*6550*/  MUFU.RCP64H R13, 4.29496524800000000000e+09 ;  /* 0x41efffff000d7908 */ /* 0x000e220000001800 */
[----:B------:R-:W-:Y:S01]  /*6560*/  MOV R10, 0xe5e00000 ;  /* 0xe5e00000000a7802 */ /* 0x000fe20000000f00 */
[----:B------:R-:W-:Y:S01]  /*6570*/  IMAD.MOV.U32 R11, RZ, RZ, 0x41efffff ;  /* 0x41efffffff0b7424 */ /* 0x000fe200078e00ff */
[----:B------:R-:W-:Y:S01]  /*6580*/  UMOV UR4, 0xe5e00000 ;  /* 0xe5e0000000047882 */ /* 0x000fe20000000000 */
[----:B------:R-:W-:Y:S01]  /*6590*/  IMAD.MOV.U32 R12, RZ, RZ, 0x1 ;  /* 0x00000001ff0c7424 */ /* 0x000fe200078e00ff */
[----:B------:R-:W-:Y:S01]  /*65a0*/  UMOV UR5, 0x41efffff ;  /* 0x41efffff00057882 */ /* 0x000fe20000000000 */
[----:B------:R-:W-:Y:S02]  /*65b0*/  BSSY.RECONVERGENT B0, `(.L_x_77) ;  /* 0x000001b000007945 */ /* 0x000fe40003800200 */
[----:B------:R-:W1:Y:S02]  /*65c0*/  FRND.F64.FLOOR R8, R8 ;  /* 0x0000000800087313 */ /* 0x000e640000305800 */
        /* <DEDUP_REMOVED lines=25> */
.L_x_78:
[----:B------:R-:W-:Y:S05]  /*6760*/  BSYNC.RECONVERGENT B0 ;  /* 0x0000000000007941 */ /* 0x000fea0003800200 */
.L_x_77:
        /* <DEDUP_REMOVED lines=36> */
.L_x_79:
        /* <DEDUP_REMOVED lines=31> */
.L_x_80:
        /* <DEDUP_REMOVED lines=33> */
.L_x_82:
[----:B------:R-:W-:Y:S05]  /*6db0*/  BSYNC.RECONVERGENT B0 ;  /* 0x0000000000007941 */ /* 0x000fea0003800200 */
.L_x_81:
[----:B------:R-:W0:Y:S01]  /*6dc0*/  FRND.F64.FLOOR R8, R8 ;  /* 0x0000000800087313 */ /* 0x000e220000305800 */
[----:B------:R-:W-:Y:S01]  /*6dd0*/  IMAD.MOV.U32 R12, RZ, RZ, -0x1a200000 ;  /* 0xe5e00000ff0c7424 */ /* 0x000fe200078e00ff */
[----:B------:R-:W-:Y:S01]  /*6de0*/  UMOV UR4, 0xe5e00000 ;  /* 0xe5e0000000047882 */ /* 0x000fe20000000000 */
[----:B------:R-:W-:Y:S01]  /*6df0*/  IMAD.MOV.U32 R13, RZ, RZ, 0x41efffff ;  /* 0x41efffffff0d7424 */ /* 0x000fe200078e00ff */
[----:B------:R-:W-:Y:S01]  /*6e00*/  UMOV UR5, 0x41efffff ;  /* 0x41efffff00057882 */ /* 0x000fe20000000000 */
[----:B------:R-:W-:Y:S01]  /*6e10*/  MOV R38, 0x1 ;  /* 0x0000000100267802 */ /* 0x000fe20000000f00 */
        /* <DEDUP_REMOVED lines=32> */
.L_x_84:
[----:B------:R-:W-:Y:S05]  /*7020*/  BSYNC.RECONVERGENT B0 ;  /* 0x0000000000007941 */ /* 0x000fea0003800200 */
.L_x_83:
        /* <DEDUP_REMOVED lines=33> */
.L_x_85:
[----:B------:R-:W0:Y:S01]  /*7240*/  MUFU.RCP64H R9, 4.29496524800000000000e+09 ;  /* 0x41efffff00097908 */ /* 0x000e220000001800 */
[----:B------:R-:W-:Y:S01]  /*7250*/  MOV R12, 0xe5e00000 ;  /* 0xe5e00000000c7802 */ /* 0x000fe20000000f00 */
[----:B------:R-:W-:Y:S01]  /*7260*/  IMAD.MOV.U32 R13, RZ, RZ, 0x41efffff ;  /* 0x41efffffff0d7424 */ /* 0x000fe200078e00ff */
[----:B------:R-:W-:Y:S01]  /*7270*/  FSETP.GEU.AND P2, PT, |R15|, 6.5827683646048100446e-37, PT ;  /* 0x036000000f00780b */ /* 0x000fe20003f4e200 */
[----:B------:R-:W-:Y:S01]  /*7280*/  IMAD.MOV.U32 R8, RZ, RZ, 0x1 ;  /* 0x00000001ff087424 */ /* 0x000fe200078e00ff */
[----:B------:R-:W-:Y:S01]  /*7290*/  UMOV UR4, 0xe5e00000 ;  /* 0xe5e0000000047882 */ /* 0x000fe20000000000 */
[----:B------:R-:W-:Y:S02]  /*72a0*/  UMOV UR5, 0x41efffff ;  /* 0x41efffff00057882 */ /* 0x000fe40000000000 */
[----:B------:R-:W1:Y:S02]  /*72b0*/  FRND.F64.FLOOR R2, R2 ;  /* 0x0000000200027313 */ /* 0x000e640000305800 */
        /* <DEDUP_REMOVED lines=23> */
.L_x_86:
        /* <DEDUP_REMOVED lines=33> */
.L_x_88:
[----:B------:R-:W-:Y:S05]  /*7640*/  BSYNC.RECONVERGENT B0 ;  /* 0x0000000000007941 */ /* 0x000fea0003800200 */
.L_x_87:
        /* <DEDUP_REMOVED lines=37> */
.L_x_90:
[----:B------:R-:W-:Y:S05]  /*78a0*/  BSYNC.RECONVERGENT B0 ;  /* 0x0000000000007941 */ /* 0x000fea0003800200 */
.L_x_89:
[----:B------:R-:W0:Y:S02]  /*78b0*/  LDC.64 R2, c[0x4][0x28] ;  /* 0x01000a00ff027b82 */ /* 0x000e240000000a00 */
[----:B0-----:R-:W3:Y:S04]  /*78c0*/  LDG.E R48, desc[UR6][R2.64+0x18] ;  /* 0x0000180602307981 */ /* 0x001ee8000c1e1900 */
[----:B------:R-:W4:Y:S04]  /*78d0*/  LDG.E R44, desc[UR6][R2.64+0x1c] ;  /* 0x00001c06022c7981 */ /* 0x000f28000c1e1900 */
[----:B------:R-:W5:Y:S01]  /*78e0*/  LDG.E R0, desc[UR6][R2.64+0x20] ;  /* 0x0000200602007981 */ /* 0x000f62000c1e1900 */
[----:B------:R-:W0:Y:S01]  /*78f0*/  MUFU.RCP64H R11, 4.29496524800000000000e+09 ;  /* 0x41efffff000b7908 */ /* 0x000e220000001800 */
[----:B------:R-:W-:Y:S01]  /*7900*/  IMAD.MOV.U32 R12, RZ, RZ, -0x1a200000 ;  /* 0xe5e00000ff0c7424 */ /* 0x000fe200078e00ff */
[----:B------:R-:W-:Y:S01]  /*7910*/  MOV R13, 0x41efffff ;  /* 0x41efffff000d7802 */ /* 0x000fe20000000f00 */
[----:B------:R-:W-:Y:S01]  /*7920*/  IMAD.MOV.U32 R10, RZ, RZ, 0x1 ;  /* 0x00000001ff0a7424 */ /* 0x000fe200078e00ff */
[----:B------:R-:W-:Y:S01]  /*7930*/  UMOV UR4, 0xe5e00000 ;  /* 0xe5e0000000047882 */ /* 0x000fe20000000000 */
[----:B------:R-:W-:-:S03]  /*7940*/  UMOV UR5, 0x41efffff ;  /* 0x41efffff00057882 */ /* 0x000fc60000000000 */
[----:B------:R-:W-:Y:S01]  /*7950*/  FRND.F64.FLOOR R8, R8 ;  /* 0x0000000800087313 */ /* 0x000fe20000305800 */
        /* <DEDUP_REMOVED lines=20> */
[----:B------:R-:W-:Y:S02]  /*7aa0*/  DFMA R10, R8, -R12, R14 ;  /* 0x8000000c080a722b */ /* 0x000fe4000000000e */
[----:B-1----:R-:W-:-:S06]  /*7ab0*/  DFMA R14, R38, -131072, R26 ;  /* 0xc1000000260e782b */ /* 0x002fcc000000001a */
        /* <DEDUP_REMOVED lines=15> */
.L_x_91:
        /* <DEDUP_REMOVED lines=31> */
.L_x_92:
        /* <DEDUP_REMOVED lines=33> */
.L_x_94:
[----:B------:R-:W-:Y:S05]  /*7fb0*/  BSYNC.RECONVERGENT B0 ;  /* 0x0000000000007941 */ /* 0x000fea0003800200 */
.L_x_93:
        /* <DEDUP_REMOVED lines=37> */
.L_x_95:
        /* <DEDUP_REMOVED lines=32> */
.L_x_96:
        /* <DEDUP_REMOVED lines=33> */
.L_x_98:
[----:B------:R-:W-:Y:S05]  /*8620*/  BSYNC.RECONVERGENT B0 ;  /* 0x0000000000007941 */ /* 0x000fea0003800200 */
.L_x_97:
        /* <DEDUP_REMOVED lines=37> */
.L_x_99:
        /* <DEDUP_REMOVED lines=33> */
.L_x_100:
        /* <DEDUP_REMOVED lines=33> */
.L_x_102:
[----:B------:R-:W-:Y:S05]  /*8ca0*/  BSYNC.RECONVERGENT B0 ;  /* 0x0000000000007941 */ /* 0x000fea0003800200 */
.L_x_101:
[----:B------:R-:W0:Y:S01]  /*8cb0*/  FRND.F64.FLOOR R8, R8 ;  /* 0x0000000800087313 */ /* 0x000e220000305800 */
[----:B------:R-:W-:Y:S01]  /*8cc0*/  IMAD.MOV.U32 R12, RZ, RZ, -0x1a200000 ;  /* 0xe5e00000ff0c7424 */ /* 0x000fe200078e00ff */
[----:B------:R-:W-:Y:S01]  /*8cd0*/  MOV R13, 0x41efffff ;  /* 0x41efffff000d7802 */ /* 0x000fe20000000f00 */
[----:B------:R-:W-:Y:S01]  /*8ce0*/  IMAD.MOV.U32 R50, RZ, RZ, 0x1 ;  /* 0x00000001ff327424 */ /* 0x000fe200078e00ff */
[----:B------:R-:W-:Y:S01]  /*8cf0*/  UMOV UR4, 0xe5e00000 ;  /* 0xe5e0000000047882 */ /* 0x000fe20000000000 */
        /* <DEDUP_REMOVED lines=32> */
.L_x_104:
[----:B------:R-:W-:Y:S05]  /*8f00*/  BSYNC.RECONVERGENT B0 ;  /* 0x0000000000007941 */ /* 0x000fea0003800200 */
.L_x_103:
        /* <DEDUP_REMOVED lines=33> */
.L_x_105:
        /* <DEDUP_REMOVED lines=32> */
.L_x_106:
        /* <DEDUP_REMOVED lines=33> */
.L_x_108:
[----:B------:R-:W-:Y:S05]  /*9530*/  BSYNC.RECONVERGENT B0 ;  /* 0x0000000000007941 */ /* 0x000fea0003800200 */
.L_x_107:
[----:B------:R-:W0:Y:S01]  /*9540*/  MUFU.RCP64H R3, 4.29496524800000000000e+09 ;  /* 0x41efffff00037908 */ /* 0x000e220000001800 */
[----:B------:R-:W-:Y:S01]  /*9550*/  IMAD.MOV.U32 R12, RZ, RZ, -0x1a200000 ;  /* 0xe5e00000ff0c7424 */ /* 0x000fe200078e00ff */
[----:B------:R-:W-:Y:S01]  /*9560*/  UMOV UR4, 0xe5e00000 ;  /* 0xe5e0000000047882 */ /* 0x000fe20000000000 */
[----:B------:R-:W-:Y:S01]  /*9570*/  IMAD.MOV.U32 R13, RZ, RZ, 0x41efffff ;  /* 0x41efffffff0d7424 */ /* 0x000fe200078e00ff */
[----:B------:R-:W-:Y:S01]  /*9580*/  UMOV UR5, 0x41efffff ;  /* 0x41efffff00057882 */ /* 0x000fe20000000000 */
[----:B------:R-:W-:Y:S01]  /*9590*/  IMAD.MOV.U32 R2, RZ, RZ, 0x1 ;  /* 0x00000001ff027424 */ /* 0x000fe200078e00ff */
[----:B------:R-:W-:Y:S02]  /*95a0*/  FSETP.GEU.AND P2, PT, |R47|, 6.5827683646048100446e-37, PT ;  /* 0x036000002f00780b */ /* 0x000fe40003f4e200 */
[----:B------:R-:W1:Y:S03]  /*95b0*/  FRND.F64.FLOOR R8, R8 ;  /* 0x0000000800087313 */ /* 0x000e660000305800 */
        /* <DEDUP_REMOVED lines=28> */
.L_x_109:
        /* <DEDUP_REMOVED lines=31> */
.L_x_110:
        /* <DEDUP_REMOVED lines=33> */
.L_x_112:
[----:B------:R-:W-:Y:S05]  /*9b80*/  BSYNC.RECONVERGENT B0 ;  /* 0x0000000000007941 */ /* 0x000fea0003800200 */
.L_x_111:
        /* <DEDUP_REMOVED lines=38> */
.L_x_114:
[----:B------:R-:W-:Y:S05]  /*9df0*/  BSYNC.RECONVERGENT B0 ;  /* 0x0000000000007941 */ /* 0x000fea0003800200 */
.L_x_113:
[----:B------:R-:W0:Y:S01]  /*9e00*/  MUFU.RCP64H R3, 4.29496524800000000000e+09 ;  /* 0x41efffff00037908 */ /* 0x000e220000001800 */
[----:B------:R-:W-:Y:S01]  /*9e10*/  MOV R12, 0xe5e00000 ;  /* 0xe5e00000000c7802 */ /* 0x000fe20000000f00 */
[----:B------:R-:W-:Y:S01]  /*9e20*/  IMAD.MOV.U32 R13, RZ, RZ, 0x41efffff ;  /* 0x41efffffff0d7424 */ /* 0x000fe200078e00ff */
[----:B------:R-:W-:Y:S01]  /*9e30*/  FSETP.GEU.AND P2, PT, |R39|, 6.5827683646048100446e-37, PT ;  /* 0x036000002700780b */ /* 0x000fe20003f4e200 */
[----:B------:R-:W-:Y:S01]  /*9e40*/  IMAD.MOV.U32 R2, RZ, RZ, 0x1 ;  /* 0x00000001ff027424 */ /* 0x000fe200078e00ff */
[----:B------:R-:W-:Y:S01]  /*9e50*/  UMOV UR4, 0xe5e00000 ;  /* 0xe5e0000000047882 */ /* 0x000fe20000000000 */
[----:B------:R-:W-:Y:S01]  /*9e60*/  UMOV UR5, 0x41efffff ;  /* 0x41efffff00057882 */ /* 0x000fe20000000000 */
[----:B------:R-:W-:Y:S01]  /*9e70*/  DADD R40, R40, R42 ;  /* 0x0000000028287229 */ /* 0x000fe2000000002a */
        /* <DEDUP_REMOVED lines=25> */
.L_x_115:
        /* <DEDUP_REMOVED lines=31> */
.L_x_116:
        /* <DEDUP_REMOVED lines=33> */
.L_x_118:
[----:B------:R-:W-:Y:S05]  /*a410*/  BSYNC.RECONVERGENT B0 ;  /* 0x0000000000007941 */ /* 0x000fea0003800200 */
.L_x_117:
        /* <DEDUP_REMOVED lines=38> */
.L_x_120:
[----:B------:R-:W-:Y:S05]  /*a680*/  BSYNC.RECONVERGENT B0 ;  /* 0x0000000000007941 */ /* 0x000fea0003800200 */
.L_x_119:
[----:B------:R-:W0:Y:S01]  /*a690*/  F2I.U32.F64.TRUNC R12, R36 ;  /* 0x00000024000c7311 */ /* 0x000e22000030d000 */
[----:B------:R-:W-:Y:S01]  /*a6a0*/  IMAD.MOV.U32 R40, RZ, RZ, -0x1a200000 ;  /* 0xe5e00000ff287424 */ /* 0x000fe200078e00ff */
[----:B------:R-:W-:Y:S01]  /*a6b0*/  MOV R41, 0x41efffff ;  /* 0x41efffff00297802 */ /* 0x000fe20000000f00 */
[----:B------:R-:W-:Y:S01]  /*a6c0*/  IMAD.MOV.U32 R8, RZ, RZ, 0x1 ;  /* 0x00000001ff087424 */ /* 0x000fe200078e00ff */
[----:B------:R-:W-:Y:S01]  /*a6d0*/  UMOV UR4, 0xe5e00000 ;  /* 0xe5e0000000047882 */ /* 0x000fe20000000000 */
[----:B------:R-:W-:Y:S01]  /*a6e0*/  UMOV UR5, 0x41efffff ;  /* 0x41efffff00057882 */ /* 0x000fe20000000000 */
[----:B------:R-:W-:Y:S02]  /*a6f0*/  BSSY.RECONVERGENT B0, `(.L_x_121) ;  /* 0x0000029000007945 */ /* 0x000fe40003800200 */
[----:B------:R-:W1:Y:S08]  /*a700*/  MUFU.RCP64H R9, 4.29496524800000000000e+09 ;  /* 0x41efffff00097908 */ /* 0x000e700000001800 */
[----:B0-----:R-:W0:Y:S08]  /*a710*/  I2F.F64.U32 R12, R12 ;  /* 0x0000000c000c7312 */ /* 0x001e300000201800 */
[----:B------:R-:W3:Y:S01]  /*a720*/  FRND.F64.FLOOR R2, R2 ;  /* 0x0000000200027313 */ /* 0x000ee20000305800 */
[----:B-1----:R-:W-:-:S07]  /*a730*/  DFMA R10, R8, -R40, 1 ;  /* 0x3ff00000080a742b */ /* 0x002fce0000000828 */
[----:B------:R-:W-:Y:S01]  /*a740*/  F2I.U32.F64.TRUNC R15, R6 ;  /* 0x00000006000f7311 */ /* 0x000fe2000030d000 */
[----:B------:R-:W-:Y:S02]  /*a750*/  DFMA R44, R10, R10, R10 ;  /* 0x0000000a0a2c722b */ /* 0x000fe4000000000a */
[----:B0-----:R-:W-:Y:S02]  /*a760*/  DMUL R10, R12, 7.62939453125e-06 ;  /* 0x3ee000000c0a7828 */ /* 0x001fe40000000000 */
[----:B---3--:R-:W-:-:S03]  /*a770*/  DFMA R38, R2, -R40, R38 ;  /* 0x800000280226722b */ /* 0x008fc60000000026 */
[----:B------:R-:W-:Y:S01]  /*a780*/  F2I.U32.F64.TRUNC R7, R32 ;  /* 0x0000002000077311 */ /* 0x000fe2000030d000 */
[----:B------:R-:W-:-:S04]  /*a790*/  DFMA R44, R8, R44, R8 ;  /* 0x0000002c082c722b */ /* 0x000fc80000000008 */
[----:B------:R-:W-:-:S03]  /*a7a0*/  DSETP.GEU.AND P0, PT, R38, RZ, PT ;  /* 0x000000ff2600722a */ /* 0x000fc60003f0e000 */
[----:B------:R-:W0:Y:S01]  /*a7b0*/  FRND.F64.FLOOR R42, R10 ;  /* 0x0000000a002a7313 */ /* 0x000e220000305800 */
[----:B------:R-:W-:-:S07]  /*a7c0*/  DFMA R8, R44, -R40, 1 ;  /* 0x3ff000002c08742b */ /* 0x000fce0000000828 */
[----:B------:R-:W1:Y:S01]  /*a7d0*/  F2I.U32.F64.TRUNC R14, R4 ;  /* 0x00000004000e7311 */ /* 0x000e62000030d000 */
[----:B------:R-:W-:Y:S02]  /*a7e0*/  DFMA R46, R44, R8, R44 ;  /* 0x000000082c2e722b */ /* 0x000fe4000000002c */
[----:B0-----:R-:W-:-:S05]  /*a7f0*/  DMUL R36, R42, R16 ;  /* 0x000000102a247228 */ /* 0x001fca0000000000 */
[----:B------:R-:W0:Y:S03]  /*a800*/  F2I.U32.F64.TRUNC R8, R34 ;  /* 0x0000002200087311 */ /* 0x000e26000030d000 */
[----:B------:R-:W-:-:S05]  /*a810*/  DMUL R44, R46, R36 ;  /* 0x000000242e2c7228 */ /* 0x000fca0000000000 */
[----:B------:R-:W3:Y:S01]  /*a820*/  F2I.U32.F64.TRUNC R5, R28 ;  /* 0x0000001c00057311 */ /* 0x000ee2000030d000 */
[----:B------:R-:W-:Y:S02]  /*a830*/  FSETP.GEU.AND P1, PT, |R37|, 6.5827683646048100446e-37, PT ;  /* 0x036000002500780b */ /* 0x000fe40003f2e200 */
[----:B------:R-:W-:-:S05]  /*a840*/  DFMA R10, R44, -R40, R36 ;  /* 0x800000282c0a722b */ /* 0x000fca0000000024 */
[----:B------:R-:W4:Y:S01]  /*a850*/  F2I.U32.F64.TRUNC R3, R26 ;  /* 0x0000001a00037311 */ /* 0x000f22000030d000 */
[----:B------:R-:W-:Y:S02]  /*a860*/  DADD R40, R38, UR4 ;  /* 0x0000000426287e29 */ /* 0x000fe40008000000 */
[----:B------:R-:W-:-:S05]  /*a870*/  DFMA R10, R46, R10, R44 ;  /* 0x0000000a2e0a722b */ /* 0x000fca000000002c */
[----:B------:R5:W0:Y:S03]  /*a880*/  F2I.U32.F64.TRUNC R6, R30 ;  /* 0x0000001e00067311 */ /* 0x000a26000030d000 */
[----:B------:R-:W-:Y:S02]  /*a890*/  FSEL R32, R40, R38, !P0 ;  /* 0x0000002628207208 */ /* 0x000fe40004000000 */
[----:B------:R-:W-:Y:S01]  /*a8a0*/  FSEL R33, R41, R39, !P0 ;  /* 0x0000002729217208 */ /* 0x000fe20004000000 */
[----:B------:R-:W-:-:S03]  /*a8b0*/  FFMA R0, RZ, 29.999998092651367188, R11 ;  /* 0x41efffffff007823 */ /* 0x000fc6000000000b */
[----:B------:R0:W0:Y:S01]  /*a8c0*/  F2I.U32.F64.TRUNC R4, R32 ;  /* 0x0000002000047311 */ /* 0x000022000030d000 */
[----:B-----5:R-:W-:Y:S01]  /*a8d0*/  DFMA R30, R42, -131072, R12 ;  /* 0xc10000002a1e782b */ /* 0x020fe2000000000c */
[----:B------:R-:W-:-:S13]  /*a8e0*/  FSETP.GT.AND P0, PT, |R0|, 1.469367938527859385e-39, PT ;  /* 0x001000000000780b */ /* 0x000fda0003f04200 */
[----:B01-34-:R-:W-:Y:S05]  /*a8f0*/  @P0 BRA P1, `(.L_x_122) ;  /* 0x0000000000200947 */ /* 0x01bfea0000800000 */
        /* <DEDUP_REMOVED lines=8> */
.L_x_122:
[----:B------:R-:W-:Y:S05]  /*a980*/  BSYNC.RECONVERGENT B0 ;  /* 0x0000000000007941 */ /* 0x000fea0003800200 */
.L_x_121:
        /* <DEDUP_REMOVED lines=11> */
[----:B------:R-:W-:-:S06]  /*aa40*/  DSETP.GEU.AND P0, PT, R36, RZ, PT ;  /* 0x000000ff2400722a */ /* 0x000fcc0003f0e000 */
[----:B------:R-:W-:Y:S02]  /*aa50*/  DFMA R12, R12, R26, R12 ;  /* 0x0000001a0c0c722b */ /* 0x000fe4000000000c */
[----:B------:R-:W-:-:S06]  /*aa60*/  DMUL R26, R30, R16 ;  /* 0x000000101e1a7228 */ /* 0x000fcc0000000000 */
        /* <DEDUP_REMOVED lines=20> */
.L_x_124:
[----:B------:R-:W-:Y:S05]  /*abb0*/  BSYNC.RECONVERGENT B0 ;  /* 0x0000000000007941 */ /* 0x000fea0003800200 */
.L_x_123:
        /* <DEDUP_REMOVED lines=34> */
.L_x_126:
[----:B------:R-:W-:Y:S05]  /*ade0*/  BSYNC.RECONVERGENT B0 ;  /* 0x0000000000007941 */ /* 0x000fea0003800200 */
.L_x_125:
        /* <DEDUP_REMOVED lines=8> */
[----:B------:R-:W3:Y:S01]  /*ae70*/  FRND.F64.FLOOR R10, R10 ;  /* 0x0000000a000a7313 */ /* 0x000ee20000305800 */
[----:B0-----:R-:W-:-:S08]  /*ae80*/  DFMA R12, R28, -R38, 1 ;  /* 0x3ff000001c0c742b */ /* 0x001fd00000000826 */
[----:B------:R-:W-:Y:S02]  /*ae90*/  DFMA R30, R12, R12, R12 ;  /* 0x0000000c0c1e722b */ /* 0x000fe4000000000c */
[----:B-1----:R-:W-:Y:S02]  /*aea0*/  DMUL R12, R32, 7.62939453125e-06 ;  /* 0x3ee00000200c7828 */ /* 0x002fe40000000000 */
[----:B---3--:R-:W-:-:S04]  /*aeb0*/  DFMA R26, R10, -R38, R26 ;  /* 0x800000260a1a722b */ /* 0x008fc8000000001a */
[----:B------:R-:W-:Y:S01]  /*aec0*/  DFMA R30, R28, R30, R28 ;  /* 0x0000001e1c1e722b */ /* 0x000fe2000000001c */
[----:B------:R-:W0:Y:S03]  /*aed0*/  FRND.F64.FLOOR R34, R12 ;  /* 0x0000000c00227313 */ /* 0x000e260000305800 */
[----:B------:R-:W-:-:S04]  /*aee0*/  DSETP.GEU.AND P0, PT, R26, RZ, PT ;  /* 0x000000ff1a00722a */ /* 0x000fc80003f0e000 */
[----:B------:R-:W-:Y:S02]  /*aef0*/  DFMA R36, R30, -R38, 1 ;  /* 0x3ff000001e24742b */ /* 0x000fe40000000826 */
[----:B0-----:R-:W-:-:S06]  /*af00*/  DMUL R28, R34, R18 ;  /* 0x00000012221c7228 */ /* 0x001fcc0000000000 */
[----:B------:R-:W-:Y:S02]  /*af10*/  DFMA R40, R30, R36, R30 ;  /* 0x000000241e28722b */ /* 0x000fe4000000001e */
[----:B------:R-:W-:-:S06]  /*af20*/  DADD R30, R26, UR4 ;  /* 0x000000041a1e7e29 */ /* 0x000fcc0008000000 */
[----:B------:R-:W-:Y:S01]  /*af30*/  DMUL R36, R40, R28 ;  /* 0x0000001c28247228 */ /* 0x000fe20000000000 */
[----:B------:R-:W-:-:S03]  /*af40*/  FSETP.GEU.AND P2, PT, |R29|, 6.5827683646048100446e-37, PT ;  /* 0x036000001d00780b */ /* 0x000fc60003f4e200 */
[----:B------:R-:W-:Y:S02]  /*af50*/  FSEL R30, R30, R26, !P0 ;  /* 0x0000001a1e1e7208 */ /* 0x000fe40004000000 */
[----:B------:R-:W-:Y:S01]  /*af60*/  FSEL R31, R31, R27, !P0 ;  /* 0x0000001b1f1f7208 */ /* 0x000fe20004000000 */
[----:B------:R-:W-:Y:S02]  /*af70*/  DFMA R26, R34, -131072, R32 ;  /* 0xc1000000221a782b */ /* 0x000fe40000000020 */
[----:B------:R-:W-:-:S03]  /*af80*/  DFMA R38, R36, -R38, R28 ;  /* 0x800000262426722b */ /* 0x000fc6000000001c */
[C---:B------:R-:W-:Y:S02]  /*af90*/  DADD R10, R30.reuse, UR4 ;  /* 0x000000041e0a7e29 */ /* 0x040fe40008000000 */
[----:B------:R-:W-:-:S03]  /*afa0*/  DSETP.GEU.AND P0, PT, R30, RZ, PT ;  /* 0x000000ff1e00722a */ /* 0x000fc60003f0e000 */
[----:B------:R-:W-:-:S05]  /*afb0*/  DFMA R12, R40, R38, R36 ;  /* 0x00000026280c722b */ /* 0x000fca0000000024 */
[----:B------:R-:W-:Y:S02]  /*afc0*/  FSEL R30, R10, R30, !P0 ;  /* 0x0000001e0a1e7208 */ /* 0x000fe40004000000 */
[----:B------:R-:W-:-:S03]  /*afd0*/  FSEL R31, R11, R31, !P0 ;  /* 0x0000001f0b1f7208 */ /* 0x000fc60004000000 */
        /* <DEDUP_REMOVED lines=11> */
.L_x_128:
[----:B------:R-:W-:Y:S05]  /*b090*/  BSYNC.RECONVERGENT B0 ;  /* 0x0000000000007941 */ /* 0x000fea0003800200 */
.L_x_127:
[----:B------:R-:W0:Y:S01]  /*b0a0*/  MUFU.RCP64H R11, 4.29496524800000000000e+09 ;  /* 0x41efffff000b7908 */ /* 0x000e220000001800 */
[----:B------:R-:W-:Y:S01]  /*b0b0*/  MOV R34, 0xe5e00000 ;  /* 0xe5e0000000227802 */ /* 0x000fe20000000f00 */
[----:B------:R-:W-:Y:S01]  /*b0c0*/  IMAD.MOV.U32 R35, RZ, RZ, 0x41efffff ;  /* 0x41efffffff237424 */ /* 0x000fe200078e00ff */
[----:B------:R-:W-:Y:S01]  /*b0d0*/  DMUL R26, R26, R18 ;  /* 0x000000121a1a7228 */ /* 0x000fe20000000000 */
[----:B------:R-:W-:Y:S01]  /*b0e0*/  IMAD.MOV.U32 R10, RZ, RZ, 0x1 ;  /* 0x00000001ff0a7424 */ /* 0x000fe200078e00ff */
[----:B------:R-:W-:Y:S01]  /*b0f0*/  UMOV UR4, 0xe5e00000 ;  /* 0xe5e0000000047882 */ /* 0x000fe20000000000 */
[----:B------:R-:W-:Y:S01]  /*b100*/  UMOV UR5, 0x41efffff ;  /* 0x41efffff00057882 */ /* 0x000fe20000000000 */
[----:B------:R-:W-:Y:S01]  /*b110*/  BSSY.RECONVERGENT B0, `(.L_x_129) ;  /* 0x000001b000007945 */ /* 0x000fe20003800200 */
        /* <DEDUP_REMOVED lines=26> */
.L_x_130:
[----:B------:R-:W-:Y:S05]  /*b2c0*/  BSYNC.RECONVERGENT B0 ;  /* 0x0000000000007941 */ /* 0x000fea0003800200 */
.L_x_129:
        /* <DEDUP_REMOVED lines=34> */
.L_x_132:
[----:B------:R-:W-:Y:S05]  /*b4f0*/  BSYNC.RECONVERGENT B0 ;  /* 0x0000000000007941 */ /* 0x000fea0003800200 */
.L_x_131:
[----:B------:R-:W0:Y:S01]  /*b500*/  MUFU.RCP64H R13, 4.29496524800000000000e+09 ;  /* 0x41efffff000d7908 */ /* 0x000e220000001800 */
[----:B------:R-:W-:Y:S01]  /*b510*/  IMAD.MOV.U32 R36, RZ, RZ, -0x1a200000 ;  /* 0xe5e00000ff247424 */ /* 0x000fe200078e00ff */
[----:B------:R-:W-:Y:S01]  /*b520*/  MOV R12, 0x1 ;  /* 0x00000001000c7802 */ /* 0x000fe20000000f00 */
[----:B------:R-:W-:Y:S01]  /*b530*/  IMAD.MOV.U32 R37, RZ, RZ, 0x41efffff ;  /* 0x41efffffff257424 */ /* 0x000fe200078e00ff */
[----:B------:R-:W-:Y:S01]  /*b540*/  UMOV UR4, 0xe5e00000 ;  /* 0xe5e0000000047882 */ /* 0x000fe20000000000 */
[----:B------:R-:W-:Y:S01]  /*b550*/  UMOV UR5, 0x41efffff ;  /* 0x41efffff00057882 */ /* 0x000fe20000000000 */
[----:B------:R-:W-:Y:S02]  /*b560*/  BSSY.RECONVERGENT B0, `(.L_x_133) ;  /* 0x0000025000007945 */ /* 0x000fe40003800200 */
[----:B------:R-:W1:Y:S08]  /*b570*/  I2F.F64.U32 R14, R14 ;  /* 0x0000000e000e7312 */ /* 0x000e700000201800 */
[----:B------:R-:W3:Y:S01]  /*b580*/  FRND.F64.FLOOR R10, R10 ;  /* 0x0000000a000a7313 */ /* 0x000ee20000305800 */
[----:B0-----:R-:W-:-:S02]  /*b590*/  DFMA R26, R12, -R36, 1 ;  /* 0x3ff000000c1a742b */ /* 0x001fc40000000824 */
[----:B-1----:R-:W-:-:S06]  /*b5a0*/  DMUL R32, R14, 7.62939453125e-06 ;  /* 0x3ee000000e207828 */ /* 0x002fcc0000000000 */
[----:B------:R-:W-:Y:S02]  /*b5b0*/  DFMA R26, R26, R26, R26 ;  /* 0x0000001a1a1a722b */ /* 0x000fe4000000001a */
[----:B---3--:R-:W-:-:S06]  /*b5c0*/  DFMA R28, R10, -R36, R28 ;  /* 0x800000240a1c722b */ /* 0x008fcc000000001c */
[----:B------:R-:W-:Y:S01]  /*b5d0*/  DFMA R12, R12, R26, R12 ;  /* 0x0000001a0c0c722b */ /* 0x000fe2000000000c */
[----:B------:R-:W0:Y:S01]  /*b5e0*/  FRND.F64.FLOOR R32, R32 ;  /* 0x0000002000207313 */ /* 0x000e220000305800 */
[----:B------:R-:W-:-:S06]  /*b5f0*/  DSETP.GEU.AND P0, PT, R28, RZ, PT ;  /* 0x000000ff1c00722a */ /* 0x000fcc0003f0e000 */
[----:B------:R-:W-:Y:S02]  /*b600*/  DFMA R34, R12, -R36, 1 ;  /* 0x3ff000000c22742b */ /* 0x000fe40000000824 */
[----:B0-----:R-:W-:-:S06]  /*b610*/  DMUL R26, R32, R16 ;  /* 0x00000010201a7228 */ /* 0x001fcc0000000000 */
[----:B------:R-:W-:Y:S02]  /*b620*/  DFMA R38, R12, R34, R12 ;  /* 0x000000220c26722b */ /* 0x000fe4000000000c */
[----:B------:R-:W-:Y:S02]  /*b630*/  DADD R12, R28, UR4 ;  /* 0x000000041c0c7e29 */ /* 0x000fe40008000000 */
[----:B------:R-:W-:-:S04]  /*b640*/  DFMA R14, R32, -131072, R14 ;  /* 0xc1000000200e782b */ /* 0x000fc8000000000e */
[----:B------:R-:W-:Y:S01]  /*b650*/  DMUL R34, R38, R26 ;  /* 0x0000001a26227228 */ /* 0x000fe20000000000 */
[----:B------:R-:W-:-:S03]  /*b660*/  FSETP.GEU.AND P1, PT, |R27|, 6.5827683646048100446e-37, PT ;  /* 0x036000001b00780b */ /* 0x000fc60003f2e200 */
        /* <DEDUP_REMOVED lines=20> */
.L_x_134:
[----:B------:R-:W-:Y:S05]  /*b7b0*/  BSYNC.RECONVERGENT B0 ;  /* 0x0000000000007941 */ /* 0x000fea0003800200 */
.L_x_133:
[----:B------:R-:W0:Y:S01]  /*b7c0*/  MUFU.RCP64H R13, 4.29496524800000000000e+09 ;  /* 0x41efffff000d7908 */ /* 0x000e220000001800 */
[----:B------:R-:W-:Y:S01]  /*b7d0*/  IMAD.MOV.U32 R32, RZ, RZ, -0x1a200000 ;  /* 0xe5e00000ff207424 */ /* 0x000fe200078e00ff */
[----:B------:R-:W-:Y:S01]  /*b7e0*/  DMUL R14, R14, R16 ;  /* 0x000000100e0e7228 */ /* 0x000fe20000000000 */
[----:B------:R-:W-:Y:S01]  /*b7f0*/  IMAD.MOV.U32 R33, RZ, RZ, 0x41efffff ;  /* 0x41efffffff217424 */ /* 0x000fe200078e00ff */
[----:B------:R-:W-:Y:S01]  /*b800*/  UMOV UR4, 0xe5e00000 ;  /* 0xe5e0000000047882 */ /* 0x000fe20000000000 */
[----:B------:R-:W-:Y:S01]  /*b810*/  IMAD.MOV.U32 R12, RZ, RZ, 0x1 ;  /* 0x00000001ff0c7424 */ /* 0x000fe200078e00ff */
[----:B------:R-:W-:Y:S01]  /*b820*/  UMOV UR5, 0x41efffff ;  /* 0x41efffff00057882 */ /* 0x000fe20000000000 */
[----:B------:R-:W-:Y:S01]  /*b830*/  BSSY.RECONVERGENT B0, `(.L_x_135) ;  /* 0x000001b000007945 */ /* 0x000fe20003800200 */
        /* <DEDUP_REMOVED lines=26> */
.L_x_136:
[----:B------:R-:W-:Y:S05]  /*b9e0*/  BSYNC.RECONVERGENT B0 ;  /* 0x0000000000007941 */ /* 0x000fea0003800200 */
.L_x_135:
        /* <DEDUP_REMOVED lines=34> */
.L_x_138:
[----:B------:R-:W-:Y:S05]  /*bc10*/  BSYNC.RECONVERGENT B0 ;  /* 0x0000000000007941 */ /* 0x000fea0003800200 */
.L_x_137:
        /* <DEDUP_REMOVED lines=38> */
.L_x_140:
[----:B------:R-:W-:Y:S05]  /*be80*/  BSYNC.RECONVERGENT B0 ;  /* 0x0000000000007941 */ /* 0x000fea0003800200 */
.L_x_139:
        /* <DEDUP_REMOVED lines=14> */
[----:B------:R0:W1:Y:S03]  /*bf70*/  FRND.F64.FLOOR R14, R12 ;  /* 0x0000000c000e7313 */ /* 0x0000660000305800 */
[----:B------:R-:W-:-:S04]  /*bf80*/  DSETP.GEU.AND P0, PT, R30, RZ, PT ;  /* 0x000000ff1e00722a */ /* 0x000fc80003f0e000 */
[----:B------:R-:W-:Y:S02]  /*bf90*/  DFMA R36, R32, -R34, 1 ;  /* 0x3ff000002024742b */ /* 0x000fe40000000822 */
[----:B0-----:R-:W-:Y:S02]  /*bfa0*/  DADD R12, R30, UR4 ;  /* 0x000000041e0c7e29 */ /* 0x001fe40008000000 */
[----:B-1----:R-:W-:-:S04]  /*bfb0*/  DMUL R28, R14, R16 ;  /* 0x000000100e1c7228 */ /* 0x002fc80000000000 */
[----:B------:R-:W-:Y:S02]  /*bfc0*/  DFMA R36, R32, R36, R32 ;  /* 0x000000242024722b */ /* 0x000fe40000000020 */
[----:B------:R-:W-:Y:S02]  /*bfd0*/  DFMA R26, R14, -131072, R26 ;  /* 0xc10000000e1a782b */ /* 0x000fe4000000001a */
[----:B------:R-:W-:Y:S02]  /*bfe0*/  FSEL R14, R12, R30, !P0 ;  /* 0x0000001e0c0e7208 */ /* 0x000fe40004000000 */
[----:B------:R-:W-:Y:S02]  /*bff0*/  FSEL R15, R13, R31, !P0 ;  /* 0x0000001f0d0f7208 */ /* 0x000fe40004000000 */
[----:B------:R-:W-:Y:S01]  /*c000*/  DMUL R8, R36, R28 ;  /* 0x0000001c24087228 */ /* 0x000fe20000000000 */
[----:B------:R-:W-:-:S07]  /*c010*/  FSETP.GEU.AND P2, PT, |R29|, 6.5827683646048100446e-37, PT ;  /* 0x036000001d00780b */ /* 0x000fce0003f4e200 */
        /* <DEDUP_REMOVED lines=12> */
.L_x_142:
[----:B------:R-:W-:Y:S05]  /*c0e0*/  BSYNC.RECONVERGENT B0 ;  /* 0x0000000000007941 */ /* 0x000fea0003800200 */
.L_x_141:
[----:B------:R-:W0:Y:S01]  /*c0f0*/  MUFU.RCP64H R11, 4.29496524800000000000e+09 ;  /* 0x41efffff000b7908 */ /* 0x000e220000001800 */
[----:B------:R-:W-:Y:S01]  /*c100*/  IMAD.MOV.U32 R32, RZ, RZ, -0x1a200000 ;  /* 0xe5e00000ff207424 */ /* 0x000fe200078e00ff */
[----:B------:R-:W-:Y:S01]  /*c110*/  DMUL R26, R26, R16 ;  /* 0x000000101a1a7228 */ /* 0x000fe20000000000 */
[----:B------:R-:W-:Y:S01]  /*c120*/  IMAD.MOV.U32 R33, RZ, RZ, 0x41efffff ;  /* 0x41efffffff217424 */ /* 0x000fe200078e00ff */
[----:B------:R-:W-:Y:S01]  /*c130*/  UMOV UR4, 0xe5e00000 ;  /* 0xe5e0000000047882 */ /* 0x000fe20000000000 */
[----:B------:R-:W-:Y:S01]  /*c140*/  IMAD.MOV.U32 R10, RZ, RZ, 0x1 ;  /* 0x00000001ff0a7424 */ /* 0x000fe200078e00ff */
[----:B------:R-:W-:Y:S01]  /*c150*/  UMOV UR5, 0x41efffff ;  /* 0x41efffff00057882 */ /* 0x000fe20000000000 */
[----:B------:R-:W-:Y:S05]  /*c160*/  BSSY.RECONVERGENT B0, `(.L_x_143) ;  /* 0x000001a000007945 */ /* 0x000fea0003800200 */
        /* <DEDUP_REMOVED lines=25> */
.L_x_144:
[----:B------:R-:W-:Y:S05]  /*c300*/  BSYNC.RECONVERGENT B0 ;  /* 0x0000000000007941 */ /* 0x000fea0003800200 */
.L_x_143:
        /* <DEDUP_REMOVED lines=33> */
.L_x_146:
[----:B------:R-:W-:Y:S05]  /*c520*/  BSYNC.RECONVERGENT B0 ;  /* 0x0000000000007941 */ /* 0x000fea0003800200 */
.L_x_145:
        /* <DEDUP_REMOVED lines=19> */
[----:B------:R-:W-:-:S06]  /*c660*/  DADD R10, R26, UR4 ;  /* 0x000000041a0a7e29 */ /* 0x000fcc0008000000 */
[----:B------:R-:W-:Y:S01]  /*c670*/  DMUL R32, R36, R28 ;  /* 0x0000001c24207228 */ /* 0x000fe20000000000 */
[----:B------:R-:W-:-:S07]  /*c680*/  FSETP.GEU.AND P2, PT, |R29|, 6.5827683646048100446e-37, PT ;  /* 0x036000001d00780b */ /* 0x000fce0003f4e200 */
[----:B------:R-:W-:-:S08]  /*c690*/  DFMA R34, R32, -R34, R28 ;  /* 0x800000222022722b */ /* 0x000fd0000000001c */
[----:B------:R-:W-:Y:S01]  /*c6a0*/  DFMA R8, R36, R34, R32 ;  /* 0x000000222408722b */ /* 0x000fe20000000020 */
[----:B------:R-:W-:Y:S02]  /*c6b0*/  FSEL R32, R10, R26, !P0 ;  /* 0x0000001a0a207208 */ /* 0x000fe40004000000 */
[----:B------:R-:W-:Y:S01]  /*c6c0*/  FSEL R33, R11, R27, !P0 ;  /* 0x0000001b0b217208 */ /* 0x000fe20004000000 */
[----:B------:R-:W-:-:S06]  /*c6d0*/  DFMA R26, R30, -131072, R12 ;  /* 0xc10000001e1a782b */ /* 0x000fcc000000000c */
        /* <DEDUP_REMOVED lines=14> */
.L_x_148:
[----:B------:R-:W-:Y:S05]  /*c7c0*/  BSYNC.RECONVERGENT B0 ;  /* 0x0000000000007941 */ /* 0x000fea0003800200 */
.L_x_147:
        /* <DEDUP_REMOVED lines=33> */
.L_x_150:
[----:B------:R-:W-:Y:S05]  /*c9e0*/  BSYNC.RECONVERGENT B0 ;  /* 0x0000000000007941 */ /* 0x000fea0003800200 */
.L_x_149:
        /* <DEDUP_REMOVED lines=33> */
.L_x_152:
[----:B------:R-:W-:Y:S05]  /*cc00*/  BSYNC.RECONVERGENT B0 ;  /* 0x0000000000007941 */ /* 0x000fea0003800200 */
.L_x_151:
        /* <DEDUP_REMOVED lines=13> */
[----:B------:R-:W-:-:S04]  /*cce0*/  DFMA R32, R26, R32, R26 ;  /* 0x000000201a20722b */ /* 0x000fc8000000001a */
[----:B------:R-:W0:Y:S01]  /*ccf0*/  FRND.F64.FLOOR R12, R12 ;  /* 0x0000000c000c7313 */ /* 0x000e220000305800 */
[----:B------:R-:W-:-:S03]  /*cd00*/  DADD R6, R28, UR4 ;  /* 0x000000041c067e29 */ /* 0x000fc60008000000 */
[----:B------:R-:W-:Y:S02]  /*cd10*/  DFMA R36, R32, -R34, 1 ;  /* 0x3ff000002024742b */ /* 0x000fe40000000822 */
[----:B------:R-:W-:-:S06]  /*cd20*/  DSETP.GEU.AND P0, PT, R28, RZ, PT ;  /* 0x000000ff1c00722a */ /* 0x000fcc0003f0e000 */
[----:B------:R-:W-:Y:S01]  /*cd30*/  DFMA R36, R32, R36, R32 ;  /* 0x000000242024722b */ /* 0x000fe20000000020 */
[----:B------:R-:W-:Y:S01]  /*cd40*/  FSEL R28, R6, R28, !P0 ;  /* 0x0000001c061c7208 */ /* 0x000fe20004000000 */
[----:B0-----:R-:W-:Y:S01]  /*cd50*/  DMUL R26, R12, R16 ;  /* 0x000000100c1a7228 */ /* 0x001fe20000000000 */
[----:B------:R-:W-:-:S06]  /*cd60*/  FSEL R29, R7, R29, !P0 ;  /* 0x0000001d071d7208 */ /* 0x000fcc0004000000 */
[----:B------:R-:W-:Y:S02]  /*cd70*/  DADD R6, R28, UR4 ;  /* 0x000000041c067e29 */ /* 0x000fe40008000000 */
[----:B------:R-:W-:Y:S01]  /*cd80*/  DMUL R32, R36, R26 ;  /* 0x0000001a24207228 */ /* 0x000fe20000000000 */
[----:B------:R-:W-:Y:S01]  /*cd90*/  FSETP.GEU.AND P1, PT, |R27|, 6.5827683646048100446e-37, PT ;  /* 0x036000001b00780b */ /* 0x000fe20003f2e200 */
[----:B------:R-:W-:-:S06]  /*cda0*/  DSETP.GEU.AND P0, PT, R28, RZ, PT ;  /* 0x000000ff1c00722a */ /* 0x000fcc0003f0e000 */
[----:B------:R-:W-:Y:S01]  /*cdb0*/  DFMA R34, R32, -R34, R26 ;  /* 0x800000222022722b */ /* 0x000fe2000000001a */
[----:B------:R-:W-:Y:S02]  /*cdc0*/  FSEL R28, R6, R28, !P0 ;  /* 0x0000001c061c7208 */ /* 0x000fe40004000000 */
[----:B------:R-:W-:Y:S01]  /*cdd0*/  FSEL R29, R7, R29, !P0 ;  /* 0x0000001d071d7208 */ /* 0x000fe20004000000 */
[----:B------:R-:W-:-:S04]  /*cde0*/  DFMA R6, R12, -131072, R10 ;  /* 0xc10000000c06782b */ /* 0x000fc8000000000a */
[----:B------:R-:W-:Y:S02]  /*cdf0*/  DFMA R8, R36, R34, R32 ;  /* 0x000000222408722b */ /* 0x000fe40000000020 */
[----:B------:R-:W-:-:S08]  /*ce00*/  DADD R30, R30, R28 ;  /* 0x000000001e1e7229 */ /* 0x000fd0000000001c */
        /* <DEDUP_REMOVED lines=10> */
.L_x_154:
[----:B------:R-:W-:Y:S05]  /*ceb0*/  BSYNC.RECONVERGENT B0 ;  /* 0x0000000000007941 */ /* 0x000fea0003800200 */
.L_x_153:
[----:B------:R-:W0:Y:S01]  /*cec0*/  MUFU.RCP64H R11, 4.29496524800000000000e+09 ;  /* 0x41efffff000b7908 */ /* 0x000e220000001800 */
[----:B------:R-:W-:Y:S01]  /*ced0*/  MOV R32, 0xe5e00000 ;  /* 0xe5e0000000207802 */ /* 0x000fe20000000f00 */
[----:B------:R-:W-:Y:S01]  /*cee0*/  IMAD.MOV.U32 R33, RZ, RZ, 0x41efffff ;  /* 0x41efffffff217424 */ /* 0x000fe200078e00ff */
[----:B------:R-:W-:Y:S01]  /*cef0*/  DMUL R6, R6, R16 ;  /* 0x0000001006067228 */ /* 0x000fe20000000000 */
        /* <DEDUP_REMOVED lines=29> */
.L_x_156:
[----:B------:R-:W-:Y:S05]  /*d0d0*/  BSYNC.RECONVERGENT B0 ;  /* 0x0000000000007941 */ /* 0x000fea0003800200 */
.L_x_155:
        /* <DEDUP_REMOVED lines=33> */
.L_x_158:
[----:B------:R-:W-:Y:S05]  /*d2f0*/  BSYNC.RECONVERGENT B0 ;  /* 0x0000000000007941 */ /* 0x000fea0003800200 */
.L_x_157:
        /* <DEDUP_REMOVED lines=37> */
.L_x_160:
[----:B------:R-:W-:Y:S05]  /*d550*/  BSYNC.RECONVERGENT B0 ;  /* 0x0000000000007941 */ /* 0x000fea0003800200 */
.L_x_159:
[----:B------:R-:W0:Y:S01]  /*d560*/  MUFU.RCP64H R7, 4.29496524800000000000e+09 ;  /* 0x41efffff00077908 */ /* 0x000e220000001800 */
[----:B------:R-:W-:Y:S01]  /*d570*/  IMAD.MOV.U32 R36, RZ, RZ, -0x1a200000 ;  /* 0xe5e00000ff247424 */ /* 0x000fe200078e00ff */
[----:B------:R-:W-:Y:S01]  /*d580*/  MOV R37, 0x41efffff ;  /* 0x41efffff00257802 */ /* 0x000fe20000000f00 */
[----:B------:R-:W-:Y:S01]  /*d590*/  IMAD.MOV.U32 R6, RZ, RZ, 0x1 ;  /* 0x00000001ff067424 */ /* 0x000fe200078e00ff */
[----:B------:R-:W-:Y:S01]  /*d5a0*/  UMOV UR4, 0xe5e00000 ;  /* 0xe5e0000000047882 */ /* 0x000fe20000000000 */
[----:B------:R-:W-:Y:S01]  /*d5b0*/  UMOV UR5, 0x41efffff ;  /* 0x41efffff00057882 */ /* 0x000fe20000000000 */
[----:B------:R-:W-:Y:S02]  /*d5c0*/  BSSY.RECONVERGENT B0, `(.L_x_161) ;  /* 0x000001f000007945 */ /* 0x000fe40003800200 */
[----:B------:R-:W1:Y:S01]  /*d5d0*/  I2F.F64.U32 R26, R5 ;  /* 0x00000005001a7312 */ /* 0x000e620000201800 */
[----:B0-----:R-:W-:-:S08]  /*d5e0*/  DFMA R10, R6, -R36, 1 ;  /* 0x3ff00000060a742b */ /* 0x001fd00000000824 */
[----:B------:R-:W-:Y:S02]  /*d5f0*/  DFMA R28, R10, R10, R10 ;  /* 0x0000000a0a1c722b */ /* 0x000fe4000000000a */
[----:B-1----:R-:W-:-:S06]  /*d600*/  DMUL R10, R26, 7.62939453125e-06 ;  /* 0x3ee000001a0a7828 */ /* 0x002fcc0000000000 */
[----:B------:R-:W-:Y:S01]  /*d610*/  DFMA R6, R6, R28, R6 ;  /* 0x0000001c0606722b */ /* 0x000fe20000000006 */
[----:B------:R-:W0:Y:S07]  /*d620*/  FRND.F64.FLOOR R12, R10 ;  /* 0x0000000a000c7313 */ /* 0x000e2e0000305800 */
[----:B------:R-:W-:Y:S02]  /*d630*/  DFMA R32, R6, -R36, 1 ;  /* 0x3ff000000620742b */ /* 0x000fe40000000824 */
[----:B0-----:R-:W-:-:S06]  /*d640*/  DMUL R28, R12, R16 ;  /* 0x000000100c1c7228 */ /* 0x001fcc0000000000 */
[----:B------:R-:W-:Y:S01]  /*d650*/  DFMA R38, R6, R32, R6 ;  /* 0x000000200626722b */ /* 0x000fe20000000006 */
[----:B------:R-:W0:Y:S01]  /*d660*/  FRND.F64.FLOOR R6, R8 ;  /* 0x0000000800067313 */ /* 0x000e220000305800 */
[----:B------:R-:W-:-:S06]  /*d670*/  DFMA R26, R12, -131072, R26 ;  /* 0xc10000000c1a782b */ /* 0x000fcc000000001a */
[----:B------:R-:W-:Y:S01]  /*d680*/  DMUL R32, R38, R28 ;  /* 0x0000001c26207228 */ /* 0x000fe20000000000 */
[----:B------:R-:W-:-:S07]  /*d690*/  FSETP.GEU.AND P2, PT, |R29|, 6.5827683646048100446e-37, PT ;  /* 0x036000001d00780b */ /* 0x000fce0003f4e200 */
        /* <DEDUP_REMOVED lines=17> */
.L_x_162:
[----:B------:R-:W-:Y:S05]  /*d7b0*/  BSYNC.RECONVERGENT B0 ;  /* 0x0000000000007941 */ /* 0x000fea0003800200 */
.L_x_161:
        /* <DEDUP_REMOVED lines=33> */
.L_x_164:
[----:B------:R-:W-:Y:S05]  /*d9d0*/  BSYNC.RECONVERGENT B0 ;  /* 0x0000000000007941 */ /* 0x000fea0003800200 */
.L_x_163:
        /* <DEDUP_REMOVED lines=33> */
.L_x_166:
[----:B------:R-:W-:Y:S05]  /*dbf0*/  BSYNC.RECONVERGENT B0 ;  /* 0x0000000000007941 */ /* 0x000fea0003800200 */
.L_x_165:
        /* <DEDUP_REMOVED lines=42> */
.L_x_168:
[----:B------:R-:W-:Y:S05]  /*dea0*/  BSYNC.RECONVERGENT B0 ;  /* 0x0000000000007941 */ /* 0x000fea0003800200 */
.L_x_167:
        /* <DEDUP_REMOVED lines=33> */
.L_x_170:
[----:B------:R-:W-:Y:S05]  /*e0c0*/  BSYNC.RECONVERGENT B0 ;  /* 0x0000000000007941 */ /* 0x000fea0003800200 */
.L_x_169:
        /* <DEDUP_REMOVED lines=33> */
.L_x_172:
[----:B------:R-:W-:Y:S05]  /*e2e0*/  BSYNC.RECONVERGENT B0 ;  /* 0x0000000000007941 */ /* 0x000fea0003800200 */
.L_x_171:
        /* <DEDUP_REMOVED lines=15> */
[----:B------:R-:W-:-:S03]  /*e3e0*/  DSETP.GEU.AND P0, PT, R18, RZ, PT ;  /* 0x000000ff1200722a */ /* 0x000fc60003f0e000 */
[----:B------:R-:W-:-:S08]  /*e3f0*/  DFMA R2, R12, -R28, 1 ;  /* 0x3ff000000c02742b */ /* 0x000fd0000000081c */
[----:B------:R-:W-:Y:S02]  /*e400*/  DFMA R32, R12, R2, R12 ;  /* 0x000000020c20722b */ /* 0x000fe4000000000c */
[----:B------:R-:W-:Y:S02]  /*e410*/  DADD R2, R18, UR4 ;  /* 0x0000000412027e29 */ /* 0x000fe40008000000 */
[C---:B0-----:R-:W-:Y:S02]  /*e420*/  DMUL R26, R10.reuse, R16 ;  /* 0x000000100a1a7228 */ /* 0x041fe40000000000 */
[----:B------:R-:W-:-:S06]  /*e430*/  DFMA R4, R10, -131072, R4 ;  /* 0xc10000000a04782b */ /* 0x000fcc0000000004 */
[----:B------:R-:W-:Y:S01]  /*e440*/  DMUL R12, R32, R26 ;  /* 0x0000001a200c7228 */ /* 0x000fe20000000000 */
[----:B------:R-:W-:Y:S02]  /*e450*/  FSEL R18, R2, R18, !P0 ;  /* 0x0000001202127208 */ /* 0x000fe40004000000 */
[----:B------:R-:W-:Y:S02]  /*e460*/  FSEL R19, R3, R19, !P0 ;  /* 0x0000001303137208 */ /* 0x000fe40004000000 */
[----:B------:R-:W-:-:S03]  /*e470*/  FSETP.GEU.AND P1, PT, |R27|, 6.5827683646048100446e-37, PT ;  /* 0x036000001b00780b */ /* 0x000fc60003f2e200 */
[----:B------:R-:W-:Y:S02]  /*e480*/  DFMA R28, R12, -R28, R26 ;  /* 0x8000001c0c1c722b */ /* 0x000fe4000000001a */
[C---:B------:R-:W-:Y:S02]  /*e490*/  DADD R2, R18.reuse, UR4 ;  /* 0x0000000412027e29 */ /* 0x040fe40008000000 */
[----:B------:R-:W-:-:S04]  /*e4a0*/  DSETP.GEU.AND P0, PT, R18, RZ, PT ;  /* 0x000000ff1200722a */ /* 0x000fc80003f0e000 */
[----:B------:R-:W-:-:S04]  /*e4b0*/  DFMA R8, R32, R28, R12 ;  /* 0x0000001c2008722b */ /* 0x000fc8000000000c */
[----:B------:R-:W-:Y:S02]  /*e4c0*/  FSEL R2, R2, R18, !P0 ;  /* 0x0000001202027208 */ /* 0x000fe40004000000 */
[----:B------:R-:W-:-:S04]  /*e4d0*/  FSEL R3, R3, R19, !P0 ;  /* 0x0000001303037208 */ /* 0x000fc80004000000 */
[----:B------:R-:W-:Y:S02]  /*e4e0*/  FFMA R0, RZ, 29.999998092651367188, R9 ;  /* 0x41efffffff007823 */ /* 0x000fe40000000009 */
[----:B------:R-:W-:-:S03]  /*e4f0*/  DADD R30, R30, R2 ;  /* 0x000000001e1e7229 */ /* 0x000fc60000000002 */
        /* <DEDUP_REMOVED lines=9> */
.L_x_174:
[----:B------:R-:W-:Y:S05]  /*e590*/  BSYNC.RECONVERGENT B0 ;  /* 0x0000000000007941 */ /* 0x000fea0003800200 */
.L_x_173:
        /* <DEDUP_REMOVED lines=34> */
.L_x_176:
[----:B------:R-:W-:Y:S05]  /*e7c0*/  BSYNC.RECONVERGENT B0 ;  /* 0x0000000000007941 */ /* 0x000fea0003800200 */
.L_x_175:
        /* <DEDUP_REMOVED lines=33> */
.L_x_178:
[----:B------:R-:W-:Y:S05]  /*e9e0*/  BSYNC.RECONVERGENT B0 ;  /* 0x0000000000007941 */ /* 0x000fea0003800200 */
.L_x_177:
[----:B------:R-:W0:Y:S01]  /*e9f0*/  FRND.F64.FLOOR R8, R8 ;  /* 0x0000000800087313 */ /* 0x000e220000305800 */
[----:B------:R-:W-:Y:S02]  /*ea00*/  IMAD.MOV.U32 R10, RZ, RZ, -0x1a200000 ;  /* 0xe5e00000ff0a7424 */ /* 0x000fe400078e00ff */
[----:B------:R-:W-:Y:S02]  /*ea10*/  HFMA2 R12, -RZ, RZ, 0, 5.9604644775390625e-08 ;  /* 0x00000001ff0c7431 */ /* 0x000fe400000001ff */
[----:B------:R-:W-:Y:S01]  /*ea20*/  IMAD.MOV.U32 R11, RZ, RZ, 0x41efffff ;  /* 0x41efffffff0b7424 */ /* 0x000fe200078e00ff */
[----:B------:R-:W-:Y:S01]  /*ea30*/  UMOV UR4, 0xe5e00000 ;  /* 0xe5e0000000047882 */ /* 0x000fe20000000000 */
[----:B------:R-:W-:Y:S01]  /*ea40*/  UMOV UR5, 0x41efffff ;  /* 0x41efffff00057882 */ /* 0x000fe20000000000 */
[----:B------:R-:W-:Y:S01]  /*ea50*/  BSSY.RECONVERGENT B0, `(.L_x_179) ;  /* 0x000001f000007945 */ /* 0x000fe20003800200 */
[----:B------:R-:W1:Y:S02]  /*ea60*/  MUFU.RCP64H R13, 4.29496524800000000000e+09 ;  /* 0x41efffff000d7908 */ /* 0x000e640000001800 */
        /* <DEDUP_REMOVED lines=29> */
.L_x_180:
[----:B------:R-:W-:Y:S05]  /*ec40*/  BSYNC.RECONVERGENT B0 ;  /* 0x0000000000007941 */ /* 0x000fea0003800200 */
.L_x_179:
[----:B------:R-:W0:Y:S01]  /*ec50*/  FRND.F64.FLOOR R8, R8 ;  /* 0x0000000800087313 */ /* 0x000e220000305800 */
[----:B------:R-:W-:Y:S01]  /*ec60*/  UMOV UR4, 0xe5e00000 ;  /* 0xe5e0000000047882 */ /* 0x000fe20000000000 */
[----:B------:R-:W-:Y:S01]  /*ec70*/  UMOV UR5, 0x41efffff ;  /* 0x41efffff00057882 */ /* 0x000fe20000000000 */
[----:B------:R-:W1:Y:S05]  /*ec80*/  LDC.64 R12, c[0x4][0x30] ;  /* 0x01000c00ff0c7b82 */ /* 0x000e6a0000000a00 */
[----:B------:R-:W3:Y:S01]  /*ec90*/  F2I.U32.F64.TRUNC R3, R14 ;  /* 0x0000000e00037311 */ /* 0x000ee2000030d000 */
[----:B0-----:R-:W-:-:S07]  /*eca0*/  DFMA R30, R8, -UR4, R30 ;  /* 0x80000004081e7c2b */ /* 0x001fce000800001e */
[----:B------:R-:W0:Y:S01]  /*ecb0*/  F2I.U32.F64.TRUNC R4, R6 ;  /* 0x0000000600047311 */ /* 0x000e22000030d000 */
[C---:B------:R-:W-:Y:S01]  /*ecc0*/  DADD R10, R30.reuse, UR4 ;  /* 0x000000041e0a7e29 */ /* 0x040fe20008000000 */
[----:B---3--:R3:W-:Y:S01]  /*ecd0*/  STG.E desc[UR6][R22.64], R3 ;  /* 0x0000000316007986 */ /* 0x0087e2000c101906 */
[----:B------:R-:W-:-:S03]  /*ece0*/  DSETP.GEU.AND P0, PT, R30, RZ, PT ;  /* 0x000000ff1e00722a */ /* 0x000fc60003f0e000 */
[----:B0-----:R3:W-:Y:S05]  /*ecf0*/  STG.E desc[UR6][R22.64+0x4], R4 ;  /* 0x0000040416007986 */ /* 0x0017ea000c101906 */
[----:B------:R-:W-:Y:S02]  /*ed00*/  FSEL R10, R10, R30, !P0 ;  /* 0x0000001e0a0a7208 */ /* 0x000fe40004000000 */
[----:B------:R-:W-:-:S04]  /*ed10*/  FSEL R11, R11, R31, !P0 ;  /* 0x0000001f0b0b7208 */ /* 0x000fc80004000000 */
[----:B------:R-:W0:Y:S02]  /*ed20*/  F2I.U32.F64.TRUNC R5, R10 ;  /* 0x0000000a00057311 */ /* 0x000e24000030d000 */
[----:B0-----:R3:W-:Y:S04]  /*ed30*/  STG.E desc[UR6][R22.64+0x8], R5 ;  /* 0x0000080516007986 */ /* 0x0017e8000c101906 */
[----:B-1----:R-:W4:Y:S04]  /*ed40*/  LDG.E R32, desc[UR6][R12.64] ;  /* 0x000000060c207981 */ /* 0x002f28000c1e1900 */
[----:B------:R-:W5:Y:S04]  /*ed50*/  LDG.E R28, desc[UR6][R12.64+0x4] ;  /* 0x000004060c1c7981 */ /* 0x000f68000c1e1900 */
[----:B------:R0:W2:Y:S01]  /*ed60*/  LDG.E R0, desc[UR6][R12.64+0x8] ;  /* 0x000008060c007981 */ /* 0x0000a2000c1e1900 */
[----:B------:R-:W1:Y:S01]  /*ed70*/  MUFU.RCP64H R7, 4.29494272000000000000e+09 ;  /* 0x41effff400077908 */ /* 0x000e620000001800 */
[----:B------:R-:W-:-:S02]  /*ed80*/  IMAD.MOV.U32 R14, RZ, RZ, -0x28a00000 ;  /* 0xd7600000ff0e7424 */ /* 0x000fc400078e00ff */
[----:B------:R-:W-:Y:S02]  /*ed90*/  IMAD.MOV.U32 R15, RZ, RZ, 0x41effff4 ;  /* 0x41effff4ff0f7424 */ /* 0x000fe400078e00ff */
[----:B------:R-:W-:-:S06]  /*eda0*/  IMAD.MOV.U32 R6, RZ, RZ, 0x1 ;  /* 0x00000001ff067424 */ /* 0x000fcc00078e00ff */
[----:B-1----:R-:W-:-:S08]  /*edb0*/  DFMA R8, R6, -R14, 1 ;  /* 0x3ff000000608742b */ /* 0x002fd0000000080e */
[----:B------:R-:W-:-:S08]  /*edc0*/  DFMA R8, R8, R8, R8 ;  /* 0x000000080808722b */ /* 0x000fd00000000008 */
[----:B------:R-:W-:-:S08]  /*edd0*/  DFMA R8, R6, R8, R6 ;  /* 0x000000080608722b */ /* 0x000fd00000000006 */
[----:B------:R-:W-:-:S08]  /*ede0*/  DFMA R6, R8, -R14, 1 ;  /* 0x3ff000000806742b */ /* 0x000fd0000000080e */
[----:B0-----:R-:W-:Y:S01]  /*edf0*/  DFMA R12, R8, R6, R8 ;  /* 0x00000006080c722b */ /* 0x001fe20000000008 */
[----:B----4-:R-:W0:Y:S08]  /*ee00*/  I2F.F64.U32 R32, R32 ;  /* 0x0000002000207312 */ /* 0x010e300000201800 */
[----:B-----5:R-:W1:Y:S01]  /*ee10*/  I2F.F64.U32 R28, R28 ;  /* 0x0000001c001c7312 */ /* 0x020e620000201800 */
[----:B0-----:R-:W-:-:S07]  /*ee20*/  DMUL R26, R32, 7.62939453125e-06 ;  /* 0x3ee00000201a7828 */ /* 0x001fce0000000000 */
[----:B--2---:R-:W0:Y:S01]  /*ee30*/  I2F.F64.U32 R6, R0 ;  /* 0x0000000000067312 */ /* 0x004e220000201800 */
        /* <DEDUP_REMOVED lines=12> */
[----:B------:R-:W-:-:S05]  /*ef00*/  FFMA R2, RZ, 29.99997711181640625, R9 ;  /* 0x41effff4ff027823 */ /* 0x000fca0000000009 */
[----:B------:R-:W-:-:S13]  /*ef10*/  FSETP.GT.AND P0, PT, |R2|, 1.469367938527859385e-39, PT ;  /* 0x001000000200780b */ /* 0x000fda0003f04200 */
[----:B---3--:R-:W-:Y:S05]  /*ef20*/  @P0 BRA P1, `(.L_x_181) ;  /* 0x00000000001c0947 */ /* 0x008fea0000800000 */
[----:B------:R-:W-:Y:S01]  /*ef30*/  IMAD.MOV.U32 R10, RZ, RZ, R26 ;  /* 0x000000ffff0a7224 */ /* 0x000fe200078e001a */
[----:B------:R-:W-:Y:S01]  /*ef40*/  MOV R9, R27 ;  /* 0x0000001b00097202 */ /* 0x000fe20000000f00 */
[----:B------:R-:W-:Y:S01]  /*ef50*/  IMAD.MOV.U32 R0, RZ, RZ, -0x28a00000 ;  /* 0xd7600000ff007424 */ /* 0x000fe200078e00ff */
[----:B------:R-:W-:Y:S01]  /*ef60*/  MOV R2, 0xef90 ;  /* 0x0000ef9000027802 */ /* 0x000fe20000000f00 */
[----:B------:R-:W-:-:S07]  /*ef70*/  IMAD.MOV.U32 R57, RZ, RZ, 0x41effff4 ;  /* 0x41effff4ff397424 */ /* 0x000fce00078e00ff */
[----:B------:R-:W-:Y:S05]  /*ef80*/  CALL.REL.NOINC `($__internal_0_$__cuda_sm20_div_rn_f64_full) ;  /* 0x000002fc00287944 */ /* 0x000fea0003c00000 */
[----:B------:R-:W-:-:S07]  /*ef90*/  IMAD.MOV.U32 R8, RZ, RZ, R0 ;  /* 0x000000ffff087224 */ /* 0x000fce00078e0000 */
.L_x_181:
[----:B------:R-:W0:Y:S01]  /*efa0*/  MUFU.RCP64H R11, 4.29494272000000000000e+09 ;  /* 0x41effff4000b7908 */ /* 0x000e220000001800 */
[----:B------:R-:W-:Y:S01]  /*efb0*/  IMAD.MOV.U32 R18, RZ, RZ, -0x28a00000 ;  /* 0xd7600000ff127424 */ /* 0x000fe200078e00ff */
[----:B------:R-:W-:Y:S01]  /*efc0*/  MOV R19, 0x41effff4 ;  /* 0x41effff400137802 */ /* 0x000fe20000000f00 */
[----:B------:R-:W-:Y:S01]  /*efd0*/  IMAD.MOV.U32 R10, RZ, RZ, 0x1 ;  /* 0x00000001ff0a7424 */ /* 0x000fe200078e00ff */
[----:B------:R-:W-:Y:S01]  /*efe0*/  FSETP.GEU.AND P2, PT, |R33|, 6.5827683646048100446e-37, PT ;  /* 0x036000002100780b */ /* 0x000fe20003f4e200 */
[----:B------:R-:W-:Y:S01]  /*eff0*/  UMOV UR4, 0xd7600000 ;  /* 0xd760000000047882 */ /* 0x000fe20000000000 */
[----:B------:R-:W-:-:S03]  /*f000*/  UMOV UR5, 0x41effff4 ;  /* 0x41effff400057882 */ /* 0x000fc60000000000 */
        /* <DEDUP_REMOVED lines=23> */
[----:B------:R-:W-:-:S07]  /*f180*/  IMAD.MOV.U32 R8, RZ, RZ, R0 ;  /* 0x000000ffff087224 */ /* 0x000fce00078e0000 */
.L_x_182:
[----:B------:R-:W0:Y:S01]  /*f190*/  MUFU.RCP64H R35, 4.29494272000000000000e+09 ;  /* 0x41effff400237908 */ /* 0x000e220000001800 */
        /* <DEDUP_REMOVED lines=32> */
.L_x_184:
[----:B------:R-:W-:Y:S05]  /*f3a0*/  BSYNC.RECONVERGENT B0 ;  /* 0x0000000000007941 */ /* 0x000fea0003800200 */
.L_x_183:
[----:B------:R-:W0:Y:S01]  /*f3b0*/  MUFU.RCP64H R11, 4.29494272000000000000e+09 ;  /* 0x41effff4000b7908 */ /* 0x000e220000001800 */
        /* <DEDUP_REMOVED lines=16> */
[----:B------:R-:W-:-:S08]  /*f4c0*/  DMUL R12, R36, R18 ;  /* 0x00000012240c7228 */ /* 0x000fd00000000000 */
[----:B------:R-:W-:-:S08]  /*f4d0*/  DFMA R34, R12, -R34, R18 ;  /* 0x800000220c22722b */ /* 0x000fd00000000012 */
[----:B------:R-:W-:Y:S01]  /*f4e0*/  DFMA R8, R36, R34, R12 ;  /* 0x000000222408722b */ /* 0x000fe2000000000c */
[----:B------:R-:W-:Y:S02]  /*f4f0*/  FSEL R12, R10, R14, !P0 ;  /* 0x0000000e0a0c7208 */ /* 0x000fe40004000000 */
[----:B------:R-:W-:-:S07]  /*f500*/  FSEL R13, R11, R15, !P0 ;  /* 0x0000000f0b0d7208 */ /* 0x000fce0004000000 */
[----:B------:R-:W-:Y:S01]  /*f510*/  FFMA R0, RZ, 29.99997711181640625, R9 ;  /* 0x41effff4ff007823 */ /* 0x000fe20000000009 */
        /* <DEDUP_REMOVED lines=13> */
.L_x_185:
[----:B------:R-:W0:Y:S01]  /*f5f0*/  MUFU.RCP64H R11, 4.29494272000000000000e+09 ;  /* 0x41effff4000b7908 */ /* 0x000e220000001800 */
[----:B------:R-:W-:Y:S01]  /*f600*/  IMAD.MOV.U32 R38, RZ, RZ, -0x28a00000 ;  /* 0xd7600000ff267424 */ /* 0x000fe200078e00ff */
[----:B------:R-:W-:Y:S01]  /*f610*/  MOV R10, 0x1 ;  /* 0x00000001000a7802 */ /* 0x000fe20000000f00 */
[----:B------:R-:W-:Y:S01]  /*f620*/  IMAD.MOV.U32 R39, RZ, RZ, 0x41effff4 ;  /* 0x41effff4ff277424 */ /* 0x000fe200078e00ff */
[----:B------:R-:W-:Y:S01]  /*f630*/  DMUL R14, RZ, R28 ;  /* 0x0000001cff0e7228 */ /* 0x000fe20000000000 */
[----:B------:R-:W-:Y:S01]  /*f640*/  UMOV UR4, 0xd7600000 ;  /* 0xd760000000047882 */ /* 0x000fe20000000000 */
[----:B------:R-:W-:-:S08]  /*f650*/  UMOV UR5, 0x41effff4 ;  /* 0x41effff400057882 */ /* 0x000fd00000000000 */
        /* <DEDUP_REMOVED lines=25> */
.L_x_186:
        /* <DEDUP_REMOVED lines=27> */
[----:B------:R-:W-:Y:S01]  /*f9a0*/  MOV R9, R19 ;  /* 0x0000001300097202 */ /* 0x000fe20000000f00 */
[----:B------:R-:W-:Y:S01]  /*f9b0*/  IMAD.MOV.U32 R0, RZ, RZ, -0x28a00000 ;  /* 0xd7600000ff007424 */ /* 0x000fe200078e00ff */
[----:B------:R-:W-:Y:S01]  /*f9c0*/  MOV R2, 0xf9f0 ;  /* 0x0000f9f000027802 */ /* 0x000fe20000000f00 */
[----:B------:R-:W-:-:S07]  /*f9d0*/  IMAD.MOV.U32 R57, RZ, RZ, 0x41effff4 ;  /* 0x41effff4ff397424 */ /* 0x000fce00078e00ff */
[----:B------:R-:W-:Y:S05]  /*f9e0*/  CALL.REL.NOINC `($__internal_0_$__cuda_sm20_div_rn_f64_full) ;  /* 0x000002f000907944 */ /* 0x000fea0003c00000 */
[----:B------:R-:W-:-:S07]  /*f9f0*/  IMAD.MOV.U32 R8, RZ, RZ, R0 ;  /* 0x000000ffff087224 */ /* 0x000fce00078e0000 */
.L_x_188:
[----:B------:R-:W-:Y:S05]  /*fa00*/  BSYNC.RECONVERGENT B0 ;  /* 0x0000000000007941 */ /* 0x000fea0003800200 */
.L_x_187:
[----:B------:R-:W0:Y:S01]  /*fa10*/  MUFU.RCP64H R11, 4.29494272000000000000e+09 ;  /* 0x41effff4000b7908 */ /* 0x000e220000001800 */
        /* <DEDUP_REMOVED lines=25> */
[----:B------:R-:W-:-:S04]  /*fbb0*/  FFMA R0, RZ, 29.99997711181640625, R9 ;  /* 0x41effff4ff007823 */ /* 0x000fc80000000009 */
        /* <DEDUP_REMOVED lines=10> */
.L_x_189:
[----:B------:R-:W0:Y:S01]  /*fc60*/  MUFU.RCP64H R11, 4.29494272000000000000e+09 ;  /* 0x41effff4000b7908 */ /* 0x000e220000001800 */
[----:B------:R-:W-:Y:S01]  /*fc70*/  IMAD.MOV.U32 R40, RZ, RZ, -0x28a00000 ;  /* 0xd7600000ff287424 */ /* 0x000fe200078e00ff */
[----:B------:R-:W-:Y:S01]  /*fc80*/  DMUL R36, RZ, R6 ;  /* 0x00000006ff247228 */ /* 0x000fe20000000000 */
[----:B------:R-:W-:Y:S01]  /*fc90*/  IMAD.MOV.U32 R41, RZ, RZ, 0x41effff4 ;  /* 0x41effff4ff297424 */ /* 0x000fe200078e00ff */
[----:B------:R-:W-:Y:S01]  /*fca0*/  UMOV UR4, 0xd7600000 ;  /* 0xd760000000047882 */ /* 0x000fe20000000000 */
[----:B------:R-:W-:Y:S01]  /*fcb0*/  IMAD.MOV.U32 R10, RZ, RZ, 0x1 ;  /* 0x00000001ff0a7424 */ /* 0x000fe200078e00ff */
[----:B------:R-:W-:-:S06]  /*fcc0*/  UMOV UR5, 0x41effff4 ;  /* 0x41effff400057882 */ /* 0x000fcc0000000000 */
        /* <DEDUP_REMOVED lines=25> */
.L_x_190:
[----:B------:R-:W0:Y:S01]  /*fe60*/  MUFU.RCP64H R39, 4.29494272000000000000e+09 ;  /* 0x41effff400277908 */ /* 0x000e220000001800 */
        /* <DEDUP_REMOVED lines=32> */
.L_x_192:
[----:B------:R-:W-:Y:S05]  /*10070*/  BSYNC.RECONVERGENT B0 ;  /* 0x0000000000007941 */ /* 0x000fea0003800200 */
.L_x_191:
[----:B------:R-:W0:Y:S01]  /*10080*/  FRND.F64.FLOOR R8, R8 ;  /* 0x0000000800087313 */ /* 0x000e220000305800 */
[----:B------:R-:W-:Y:S02]  /*10090*/  IMAD.MOV.U32 R12, RZ, RZ, -0x28a00000 ;  /* 0xd7600000ff0c7424 */ /* 0x000fe400078e00ff */
[----:B------:R-:W-:Y:S02]  /*100a0*/  HFMA2 R36, -RZ, RZ, 0, 5.9604644775390625e-08 ;  /* 0x00000001ff247431 */ /* 0x000fe400000001ff */
[----:B------:R-:W-:Y:S01]  /*100b0*/  IMAD.MOV.U32 R13, RZ, RZ, 0x41effff4 ;  /* 0x41effff4ff0d7424 */ /* 0x000fe200078e00ff */
[----:B------:R-:W-:Y:S01]  /*100c0*/  UMOV UR4, 0xd7600000 ;  /* 0xd760000000047882 */ /* 0x000fe20000000000 */
[----:B------:R-:W-:Y:S01]  /*100d0*/  UMOV UR5, 0x41effff4 ;  /* 0x41effff400057882 */ /* 0x000fe20000000000 */
[----:B------:R-:W-:Y:S01]  /*100e0*/  BSSY.RECONVERGENT B0, `(.L_x_193) ;  /* 0x000001f000007945 */ /* 0x000fe20003800200 */
[----:B------:R-:W1:Y:S02]  /*100f0*/  MUFU.RCP64H R37, 4.29494272000000000000e+09 ;  /* 0x41effff400257908 */ /* 0x000e640000001800 */
        /* <DEDUP_REMOVED lines=29> */
.L_x_194:
[----:B------:R-:W-:Y:S05]  /*102d0*/  BSYNC.RECONVERGENT B0 ;  /* 0x0000000000007941 */ /* 0x000fea0003800200 */
.L_x_193:
        /* <DEDUP_REMOVED lines=32> */
.L_x_195:
        /* <DEDUP_REMOVED lines=32> */
.L_x_196:
        /* <DEDUP_REMOVED lines=33> */
.L_x_198:
[----:B------:R-:W-:Y:S05]  /*108f0*/  BSYNC.RECONVERGENT B0 ;  /* 0x0000000000007941 */ /* 0x000fea0003800200 */
.L_x_197:
[----:B------:R-:W0:Y:S01]  /*10900*/  MUFU.RCP64H R11, 4.29494272000000000000e+09 ;  /* 0x41effff4000b7908 */ /* 0x000e220000001800 */
[----:B------:R-:W-:Y:S01]  /*10910*/  MOV R32, 0xd7600000 ;  /* 0xd760000000207802 */ /* 0x000fe20000000f00 */
[----:B------:R-:W-:Y:S01]  /*10920*/  IMAD.MOV.U32 R33, RZ, RZ, 0x41effff4 ;  /* 0x41effff4ff217424 */ /* 0x000fe200078e00ff */
[----:B------:R-:W-:Y:S01]  /*10930*/  UMOV UR4, 0xd7600000 ;  /* 0xd760000000047882 */ /* 0x000fe20000000000 */
[----:B------:R-:W-:Y:S01]  /*10940*/  IMAD.MOV.U32 R10, RZ, RZ, 0x1 ;  /* 0x00000001ff0a7424 */ /* 0x000fe200078e00ff */
[----:B------:R-:W-:Y:S01]  /*10950*/  UMOV UR5, 0x41effff4 ;  /* 0x41effff400057882 */ /* 0x000fe20000000000 */
[----:B------:R-:W-:Y:S02]  /*10960*/  FSETP.GEU.AND P2, PT, |R31|, 6.5827683646048100446e-37, PT ;  /* 0x036000001f00780b */ /* 0x000fe40003f4e200 */
[----:B------:R-:W1:Y:S02]  /*10970*/  FRND.F64.FLOOR R8, R8 ;  /* 0x0000000800087313 */ /* 0x000e640000305800 */
        /* <DEDUP_REMOVED lines=27> */
.L_x_199:
        /* <DEDUP_REMOVED lines=31> */
.L_x_200:
        /* <DEDUP_REMOVED lines=33> */
.L_x_202:
[----:B------:R-:W-:Y:S05]  /*10f30*/  BSYNC.RECONVERGENT B0 ;  /* 0x0000000000007941 */ /* 0x000fea0003800200 */
.L_x_201:
[----:B------:R-:W0:Y:S01]  /*10f40*/  FRND.F64.FLOOR R8, R8 ;  /* 0x0000000800087313 */ /* 0x000e220000305800 */
[----:B------:R-:W-:Y:S01]  /*10f50*/  IMAD.MOV.U32 R12, RZ, RZ, -0x28a00000 ;  /* 0xd7600000ff0c7424 */ /* 0x000fe200078e00ff */
[----:B------:R-:W-:Y:S01]  /*10f60*/  MOV R13, 0x41effff4 ;  /* 0x41effff4000d7802 */ /* 0x000fe20000000f00 */
[----:B------:R-:W-:Y:S01]  /*10f70*/  UMOV UR4, 0xd7600000 ;  /* 0xd760000000047882 */ /* 0x000fe20000000000 */
[----:B------:R-:W-:Y:S01]  /*10f80*/  UMOV UR5, 0x41effff4 ;  /* 0x41effff400057882 */ /* 0x000fe20000000000 */
[----:B------:R-:W-:Y:S01]  /*10f90*/  IMAD.MOV.U32 R28, RZ, RZ, 0x1 ;  /* 0x00000001ff1c7424 */ /* 0x000fe200078e00ff */
[----:B------:R-:W-:Y:S02]  /*10fa0*/  BSSY.RECONVERGENT B0, `(.L_x_203) ;  /* 0x0000020000007945 */ /* 0x000fe40003800200 */
[----:B------:R-:W1:Y:S01]  /*10fb0*/  MUFU.RCP64H R29, 4.29494272000000000000e+09 ;  /* 0x41effff4001d7908 */ /* 0x000e620000001800 */
        /* <DEDUP_REMOVED lines=30> */
.L_x_204:
[----:B------:R-:W-:Y:S05]  /*111a0*/  BSYNC.RECONVERGENT B0 ;  /* 0x0000000000007941 */ /* 0x000fea0003800200 */
.L_x_203:
[----:B------:R-:W0:Y:S01]  /*111b0*/  MUFU.RCP64H R11, 4.29494272000000000000e+09 ;  /* 0x41effff4000b7908 */ /* 0x000e220000001800 */
[----:B------:R-:W-:Y:S01]  /*111c0*/  IMAD.MOV.U32 R30, RZ, RZ, -0x28a00000 ;  /* 0xd7600000ff1e7424 */ /* 0x000fe200078e00ff */
[----:B------:R-:W-:Y:S01]  /*111d0*/  FSETP.GEU.AND P2, PT, |R17|, 6.5827683646048100446e-37, PT ;  /* 0x036000001100780b */ /* 0x000fe20003f4e200 */
[----:B------:R-:W-:Y:S01]  /*111e0*/  IMAD.MOV.U32 R31, RZ, RZ, 0x41effff4 ;  /* 0x41effff4ff1f7424 */ /* 0x000fe200078e00ff */
[----:B------:R-:W-:Y:S01]  /*111f0*/  UMOV UR4, 0xd7600000 ;  /* 0xd760000000047882 */ /* 0x000fe20000000000 */
[----:B------:R-:W-:Y:S01]  /*11200*/  IMAD.MOV.U32 R10, RZ, RZ, 0x1 ;  /* 0x00000001ff0a7424 */ /* 0x000fe200078e00ff */
[----:B------:R-:W-:Y:S01]  /*11210*/  UMOV UR5, 0x41effff4 ;  /* 0x41effff400057882 */ /* 0x000fe20000000000 */
[----:B------:R-:W-:-:S04]  /*11220*/  DADD R18, R18, R26 ;  /* 0x0000000012127229 */ /* 0x000fc8000000001a */
        /* <DEDUP_REMOVED lines=24> */
.L_x_205:
[----:B------:R-:W0:Y:S01]  /*113b0*/  MUFU.RCP64H R11, 4.29494272000000000000e+09 ;  /* 0x41effff4000b7908 */ /* 0x000e220000001800 */
[----:B------:R-:W-:Y:S01]  /*113c0*/  MOV R28, 0xd7600000 ;  /* 0xd7600000001c7802 */ /* 0x000fe20000000f00 */
[----:B------:R-:W-:Y:S01]  /*113d0*/  IMAD.MOV.U32 R29, RZ, RZ, 0x41effff4 ;  /* 0x41effff4ff1d7424 */ /* 0x000fe200078e00ff */
[----:B------:R-:W-:Y:S01]  /*113e0*/  FSETP.GEU.AND P2, PT, |R7|, 6.5827683646048100446e-37, PT ;  /* 0x036000000700780b */ /* 0x000fe20003f4e200 */
[----:B------:R-:W-:Y:S01]  /*113f0*/  IMAD.MOV.U32 R10, RZ, RZ, 0x1 ;  /* 0x00000001ff0a7424 */ /* 0x000fe200078e00ff */
[----:B------:R-:W-:Y:S01]  /*11400*/  UMOV UR4, 0xd7600000 ;  /* 0xd760000000047882 */ /* 0x000fe20000000000 */
[----:B------:R-:W-:-:S04]  /*11410*/  UMOV UR5, 0x41effff4 ;  /* 0x41effff400057882 */ /* 0x000fc80000000000 */
        /* <DEDUP_REMOVED lines=24> */
.L_x_206:
        /* <DEDUP_REMOVED lines=33> */
.L_x_208:
[----:B------:R-:W-:Y:S05]  /*117b0*/  BSYNC.RECONVERGENT B0 ;  /* 0x0000000000007941 */ /* 0x000fea0003800200 */
.L_x_207:
[----:B------:R-:W0:Y:S01]  /*117c0*/  FRND.F64.FLOOR R8, R8 ;  /* 0x0000000800087313 */ /* 0x000e220000305800 */
[----:B------:R-:W-:Y:S01]  /*117d0*/  IMAD.MOV.U32 R12, RZ, RZ, -0x28a00000 ;  /* 0xd7600000ff0c7424 */ /* 0x000fe200078e00ff */
[----:B------:R-:W-:Y:S01]  /*117e0*/  UMOV UR4, 0xd7600000 ;  /* 0xd760000000047882 */ /* 0x000fe20000000000 */
[----:B------:R-:W-:Y:S01]  /*117f0*/  IMAD.MOV.U32 R13, RZ, RZ, 0x41effff4 ;  /* 0x41effff4ff0d7424 */ /* 0x000fe200078e00ff */
[----:B------:R-:W-:Y:S01]  /*11800*/  UMOV UR5, 0x41effff4 ;  /* 0x41effff400057882 */ /* 0x000fe20000000000 */
[----:B------:R-:W-:Y:S01]  /*11810*/  IMAD.MOV.U32 R26, RZ, RZ, 0x1 ;  /* 0x00000001ff1a7424 */ /* 0x000fe200078e00ff */
[----:B------:R-:W-:Y:S02]  /*11820*/  BSSY.RECONVERGENT B0, `(.L_x_209) ;  /* 0x000001f000007945 */ /* 0x000fe40003800200 */
[----:B------:R-:W1:Y:S01]  /*11830*/  MUFU.RCP64H R27, 4.29494272000000000000e+09 ;  /* 0x41effff4001b7908 */ /* 0x000e620000001800 */
        /* <DEDUP_REMOVED lines=29> */
.L_x_210:
[----:B------:R-:W-:Y:S05]  /*11a10*/  BSYNC.RECONVERGENT B0 ;  /* 0x0000000000007941 */ /* 0x000fea0003800200 */
.L_x_209:
[----:B------:R-:W0:Y:S02]  /*11a20*/  LDC.64 R10, c[0x4][0x30] ;  /* 0x01000c00ff0a7b82 */ /* 0x000e240000000a00 */
[----:B0-----:R-:W2:Y:S04]  /*11a30*/  LDG.E R40, desc[UR6][R10.64+0xc] ;  /* 0x00000c060a287981 */ /* 0x001ea8000c1e1900 */
[----:B------:R-:W3:Y:S04]  /*11a40*/  LDG.E R36, desc[UR6][R10.64+0x10] ;  /* 0x000010060a247981 */ /* 0x000ee8000c1e1900 */
[----:B------:R0:W4:Y:S01]  /*11a50*/  LDG.E R0, desc[UR6][R10.64+0x14] ;  /* 0x000014060a007981 */ /* 0x000122000c1e1900 */
[----:B------:R-:W1:Y:S01]  /*11a60*/  MUFU.RCP64H R13, 4.29494272000000000000e+09 ;  /* 0x41effff4000d7908 */ /* 0x000e620000001800 */
[----:B------:R-:W-:Y:S01]  /*11a70*/  IMAD.MOV.U32 R28, RZ, RZ, -0x28a00000 ;  /* 0xd7600000ff1c7424 */ /* 0x000fe200078e00ff */
[----:B------:R-:W-:Y:S01]  /*11a80*/  MOV R29, 0x41effff4 ;  /* 0x41effff4001d7802 */ /* 0x000fe20000000f00 */
[----:B------:R-:W-:Y:S01]  /*11a90*/  IMAD.MOV.U32 R12, RZ, RZ, 0x1 ;  /* 0x00000001ff0c7424 */ /* 0x000fe200078e00ff */
[----:B------:R-:W-:Y:S01]  /*11aa0*/  UMOV UR4, 0xd7600000 ;  /* 0xd760000000047882 */ /* 0x000fe20000000000 */
[----:B------:R-:W-:-:S03]  /*11ab0*/  UMOV UR5, 0x41effff4 ;  /* 0x41effff400057882 */ /* 0x000fc60000000000 */
[----:B0-----:R-:W0:Y:S01]  /*11ac0*/  FRND.F64.FLOOR R10, R8 ;  /* 0x00000008000a7313 */ /* 0x001e220000305800 */
[-C--:B-1----:R-:W-:Y:S02]  /*11ad0*/  DFMA R16, R12, -R28.reuse, 1 ;  /* 0x3ff000000c10742b */ /* 0x082fe4000000081c */
[----:B0-----:R-:W-:-:S06]  /*11ae0*/  DFMA R10, R10, -R28, R6 ;  /* 0x8000001c0a0a722b */ /* 0x001fcc0000000006 */
[----:B------:R-:W-:Y:S02]  /*11af0*/  DFMA R16, R16, R16, R16 ;  /* 0x000000101010722b */ /* 0x000fe40000000010 */
[----:B------:R-:W-:-:S06]  /*11b00*/  DSETP.GEU.AND P0, PT, R10, RZ, PT ;  /* 0x000000ff0a00722a */ /* 0x000fcc0003f0e000 */
[----:B------:R-:W-:-:S08]  /*11b10*/  DFMA R16, R12, R16, R12 ;  /* 0x000000100c10722b */ /* 0x000fd0000000000c */
[----:B------:R-:W-:-:S08]  /*11b20*/  DFMA R12, R16, -R28, 1 ;  /* 0x3ff00000100c742b */ /* 0x000fd0000000081c */
[----:B------:R-:W-:Y:S01]  /*11b30*/  DFMA R32, R16, R12, R16 ;  /* 0x0000000c1020722b */ /* 0x000fe20000000010 */
[----:B--2---:R-:W0:Y:S08]  /*11b40*/  I2F.F64.U32 R40, R40 ;  /* 0x0000002800287312 */ /* 0x004e300000201800 */
[----:B---3--:R-:W1:Y:S01]  /*11b50*/  I2F.F64.U32 R36, R36 ;  /* 0x0000002400247312 */ /* 0x008e620000201800 */
[----:B0-----:R-:W-:-:S07]  /*11b60*/  DMUL R30, R40, 7.62939453125e-06 ;  /* 0x3ee00000281e7828 */ /* 0x001fce0000000000 */
[----:B----4-:R-:W0:Y:S01]  /*11b70*/  I2F.F64.U32 R16, R0 ;  /* 0x0000000000107312 */ /* 0x010e220000201800 */
        /* <DEDUP_REMOVED lines=25> */
.L_x_211:
[----:B------:R-:W0:Y:S01]  /*11d10*/  MUFU.RCP64H R11, 4.29494272000000000000e+09 ;  /* 0x41effff4000b7908 */ /* 0x000e220000001800 */
[----:B------:R-:W-:Y:S01]  /*11d20*/  IMAD.MOV.U32 R28, RZ, RZ, -0x28a00000 ;  /* 0xd7600000ff1c7424 */ /* 0x000fe200078e00ff */
[----:B------:R-:W-:Y:S01]  /*11d30*/  FSETP.GEU.AND P2, PT, |R41|, 6.5827683646048100446e-37, PT ;  /* 0x036000002900780b */ /* 0x000fe20003f4e200 */
[----:B------:R-:W-:Y:S01]  /*11d40*/  IMAD.MOV.U32 R29, RZ, RZ, 0x41effff4 ;  /* 0x41effff4ff1d7424 */ /* 0x000fe200078e00ff */
[----:B------:R-:W-:Y:S01]  /*11d50*/  UMOV UR4, 0xd7600000 ;  /* 0xd760000000047882 */ /* 0x000fe20000000000 */
[----:B------:R-:W-:Y:S01]  /*11d60*/  IMAD.MOV.U32 R10, RZ, RZ, 0x1 ;  /* 0x00000001ff0a7424 */ /* 0x000fe200078e00ff */
[----:B------:R-:W-:-:S05]  /*11d70*/  UMOV UR5, 0x41effff4 ;  /* 0x41effff400057882 */ /* 0x000fca0000000000 */
        /* <DEDUP_REMOVED lines=24> */
.L_x_212:
        /* <DEDUP_REMOVED lines=33> */
.L_x_214:
[----:B------:R-:W-:Y:S05]  /*12110*/  BSYNC.RECONVERGENT B0 ;  /* 0x0000000000007941 */ /* 0x000fea0003800200 */
.L_x_213:
        /* <DEDUP_REMOVED lines=36> */
.L_x_215:
        /* <DEDUP_REMOVED lines=32> */
.L_x_216:
        /* <DEDUP_REMOVED lines=33> */
.L_x_218:
[----:B------:R-:W-:Y:S05]  /*12770*/  BSYNC.RECONVERGENT B0 ;  /* 0x0000000000007941 */ /* 0x000fea0003800200 */
.L_x_217:
[----:B------:R-:W0:Y:S01]  /*12780*/  MUFU.RCP64H R11, 4.29494272000000000000e+09 ;  /* 0x41effff4000b7908 */ /* 0x000e220000001800 */
        /* <DEDUP_REMOVED lines=36> */
.L_x_219:
[----:B------:R-:W0:Y:S01]  /*129d0*/  MUFU.RCP64H R11, 4.29494272000000000000e+09 ;  /* 0x41effff4000b7908 */ /* 0x000e220000001800 */
[----:B------:R-:W-:Y:S01]  /*129e0*/  MOV R46, 0xd7600000 ;  /* 0xd7600000002e7802 */ /* 0x000fe20000000f00 */
[----:B------:R-:W-:Y:S01]  /*129f0*/  IMAD.MOV.U32 R47, RZ, RZ, 0x41effff4 ;  /* 0x41effff4ff2f7424 */ /* 0x000fe200078e00ff */
[----:B------:R-:W-:Y:S01]  /*12a00*/  DMUL R42, RZ, R6 ;  /* 0x00000006ff2a7228 */ /* 0x000fe20000000000 */
[----:B------:R-:W-:Y:S01]  /*12a10*/  IMAD.MOV.U32 R10, RZ, RZ, 0x1 ;  /* 0x00000001ff0a7424 */ /* 0x000fe200078e00ff */
[----:B------:R-:W-:Y:S01]  /*12a20*/  UMOV UR4, 0xd7600000 ;  /* 0xd760000000047882 */ /* 0x000fe20000000000 */
[----:B------:R-:W-:-:S07]  /*12a30*/  UMOV UR5, 0x41effff4 ;  /* 0x41effff400057882 */ /* 0x000fce0000000000 */
        /* <DEDUP_REMOVED lines=25> */
.L_x_220:
        /* <DEDUP_REMOVED lines=33> */
.L_x_222:
[----:B------:R-:W-:Y:S05]  /*12de0*/  BSYNC.RECONVERGENT B0 ;  /* 0x0000000000007941 */ /* 0x000fea0003800200 */
.L_x_221:
        /* <DEDUP_REMOVED lines=37> */
.L_x_224:
[----:B------:R-:W-:Y:S05]  /*13040*/  BSYNC.RECONVERGENT B0 ;  /* 0x0000000000007941 */ /* 0x000fea0003800200 */
.L_x_223:
        /* <DEDUP_REMOVED lines=32> */
.L_x_225:
        /* <DEDUP_REMOVED lines=32> */
.L_x_226:
        /* <DEDUP_REMOVED lines=33> */
.L_x_228:
[----:B------:R-:W-:Y:S05]  /*13660*/  BSYNC.RECONVERGENT B0 ;  /* 0x0000000000007941 */ /* 0x000fea0003800200 */
.L_x_227:
[----:B------:R-:W0:Y:S01]  /*13670*/  MUFU.RCP64H R11, 4.29494272000000000000e+09 ;  /* 0x41effff4000b7908 */ /* 0x000e220000001800 */
        /* <DEDUP_REMOVED lines=34> */
.L_x_229:
        /* <DEDUP_REMOVED lines=31> */
.L_x_230:
        /* <DEDUP_REMOVED lines=33> */
.L_x_232:
[----:B------:R-:W-:Y:S05]  /*13ca0*/  BSYNC.RECONVERGENT B0 ;  /* 0x0000000000007941 */ /* 0x000fea0003800200 */
.L_x_231:
        /* <DEDUP_REMOVED lines=38> */
.L_x_234:
[----:B------:R-:W-:Y:S05]  /*13f10*/  BSYNC.RECONVERGENT B0 ;  /* 0x0000000000007941 */ /* 0x000fea0003800200 */
.L_x_233:
[----:B------:R-:W0:Y:S01]  /*13f20*/  MUFU.RCP64H R11, 4.29494272000000000000e+09 ;  /* 0x41effff4000b7908 */ /* 0x000e220000001800 */
[----:B------:R-:W-:Y:S01]  /*13f30*/  MOV R38, 0xd7600000 ;  /* 0xd760000000267802 */ /* 0x000fe20000000f00 */
[----:B------:R-:W-:Y:S01]  /*13f40*/  IMAD.MOV.U32 R39, RZ, RZ, 0x41effff4 ;  /* 0x41effff4ff277424 */ /* 0x000fe200078e00ff */
[----:B------:R-:W-:Y:S01]  /*13f50*/  FSETP.GEU.AND P2, PT, |R19|, 6.5827683646048100446e-37, PT ;  /* 0x036000001300780b */ /* 0x000fe20003f4e200 */
[----:B------:R-:W-:Y:S01]  /*13f60*/  IMAD.MOV.U32 R10, RZ, RZ, 0x1 ;  /* 0x00000001ff0a7424 */ /* 0x000fe200078e00ff */
[----:B------:R-:W-:Y:S01]  /*13f70*/  UMOV UR4, 0xd7600000 ;  /* 0xd760000000047882 */ /* 0x000fe20000000000 */
[----:B------:R-:W-:Y:S01]  /*13f80*/  UMOV UR5, 0x41effff4 ;  /* 0x41effff400057882 */ /* 0x000fe20000000000 */
[----:B------:R-:W-:-:S03]  /*13f90*/  DADD R28, R28, R30 ;  /* 0x000000001c1c7229 */ /* 0x000fc6000000001e */
        /* <DEDUP_REMOVED lines=24> */
.L_x_235:
        /* <DEDUP_REMOVED lines=31> */
.L_x_236:
        /* <DEDUP_REMOVED lines=33> */
.L_x_238:
[----:B------:R-:W-:Y:S05]  /*14520*/  BSYNC.RECONVERGENT B0 ;  /* 0x0000000000007941 */ /* 0x000fea0003800200 */
.L_x_237:
[----:B------:R-:W0:Y:S01]  /*14530*/  FRND.F64.FLOOR R8, R8 ;  /* 0x0000000800087313 */ /* 0x000e220000305800 */
[----:B------:R-:W-:Y:S01]  /*14540*/  IMAD.MOV.U32 R12, RZ, RZ, -0x28a00000 ;  /* 0xd7600000ff0c7424 */ /* 0x000fe200078e00ff */
[----:B------:R-:W-:Y:S01]  /*14550*/  MOV R13, 0x41effff4 ;  /* 0x41effff4000d7802 */ /* 0x000fe20000000f00 */
[----:B------:R-:W-:Y:S01]  /*14560*/  IMAD.MOV.U32 R26, RZ, RZ, 0x1 ;  /* 0x00000001ff1a7424 */ /* 0x000fe200078e00ff */
[----:B------:R-:W-:Y:S01]  /*14570*/  UMOV UR4, 0xd7600000 ;  /* 0xd760000000047882 */ /* 0x000fe20000000000 */
[----:B------:R-:W-:Y:S01]  /*14580*/  UMOV UR5, 0x41effff4 ;  /* 0x41effff400057882 */ /* 0x000fe20000000000 */
        /* <DEDUP_REMOVED lines=31> */
.L_x_240:
[----:B------:R-:W-:Y:S05]  /*14780*/  BSYNC.RECONVERGENT B0 ;  /* 0x0000000000007941 */ /* 0x000fea0003800200 */
.L_x_239:
[----:B------:R-:W0:Y:S02]  /*14790*/  LDC.64 R10, c[0x4][0x30] ;  /* 0x01000c00ff0a7b82 */ /* 0x000e240000000a00 */
[----:B0-----:R-:W2:Y:S04]  /*147a0*/  LDG.E R46, desc[UR6][R10.64+0x18] ;  /* 0x000018060a2e7981 */ /* 0x001ea8000c1e1900 */
[----:B------:R-:W3:Y:S04]  /*147b0*/  LDG.E R42, desc[UR6][R10.64+0x1c] ;  /* 0x00001c060a2a7981 */ /* 0x000ee8000c1e1900 */
[----:B------:R0:W4:Y:S01]  /*147c0*/  LDG.E R0, desc[UR6][R10.64+0x20] ;  /* 0x000020060a007981 */ /* 0x000122000c1e1900 */
[----:B------:R-:W1:Y:S01]  /*147d0*/  MUFU.RCP64H R13, 4.29494272000000000000e+09 ;  /* 0x41effff4000d7908 */ /* 0x000e620000001800 */
[----:B------:R-:W-:Y:S01]  /*147e0*/  IMAD.MOV.U32 R28, RZ, RZ, -0x28a00000 ;  /* 0xd7600000ff1c7424 */ /* 0x000fe200078e00ff */
[----:B------:R-:W-:Y:S01]  /*147f0*/  UMOV UR4, 0xd7600000 ;  /* 0xd760000000047882 */ /* 0x000fe20000000000 */
[----:B------:R-:W-:Y:S01]  /*14800*/  IMAD.MOV.U32 R29, RZ, RZ, 0x41effff4 ;  /* 0x41effff4ff1d7424 */ /* 0x000fe200078e00ff */
[----:B------:R-:W-:Y:S01]  /*14810*/  UMOV UR5, 0x41effff4 ;  /* 0x41effff400057882 */ /* 0x000fe20000000000 */
[----:B------:R-:W-:-:S03]  /*14820*/  IMAD.MOV.U32 R12, RZ, RZ, 0x1 ;  /* 0x00000001ff0c7424 */ /* 0x000fc600078e00ff */
[----:B0-----:R-:W0:Y:S03]  /*14830*/  FRND.F64.FLOOR R10, R8 ;  /* 0x00000008000a7313 */ /* 0x001e260000305800 */
        /* <DEDUP_REMOVED lines=36> */
.L_x_241:
        /* <DEDUP_REMOVED lines=31> */
.L_x_242:
        /* <DEDUP_REMOVED lines=33> */
.L_x_244:
[----:B------:R-:W-:Y:S05]  /*14e80*/  BSYNC.RECONVERGENT B0 ;  /* 0x0000000000007941 */ /* 0x000fea0003800200 */
.L_x_243:
        /* <DEDUP_REMOVED lines=36> */
.L_x_245:
        /* <DEDUP_REMOVED lines=32> */
.L_x_246:
        /* <DEDUP_REMOVED lines=33> */
.L_x_248:
[----:B------:R-:W-:Y:S05]  /*154e0*/  BSYNC.RECONVERGENT B0 ;  /* 0x0000000000007941 */ /* 0x000fea0003800200 */
.L_x_247:
        /* <DEDUP_REMOVED lines=37> */
.L_x_249:
        /* <DEDUP_REMOVED lines=32> */
.L_x_250:
        /* <DEDUP_REMOVED lines=33> */
.L_x_252:
[----:B------:R-:W-:Y:S05]  /*15b50*/  BSYNC.RECONVERGENT B0 ;  /* 0x0000000000007941 */ /* 0x000fea0003800200 */
.L_x_251:
        /* <DEDUP_REMOVED lines=37> */
.L_x_254:
[----:B------:R-:W-:Y:S05]  /*15db0*/  BSYNC.RECONVERGENT B0 ;  /* 0x0000000000007941 */ /* 0x000fea0003800200 */
.L_x_253:
        /* <DEDUP_REMOVED lines=32> */
.L_x_255:
        /* <DEDUP_REMOVED lines=32> */
.L_x_256:
        /* <DEDUP_REMOVED lines=33> */
.L_x_258:
[----:B------:R-:W-:Y:S05]  /*163d0*/  BSYNC.RECONVERGENT B0 ;  /* 0x0000000000007941 */ /* 0x000fea0003800200 */
.L_x_257:
[----:B------:R-:W0:Y:S01]  /*163e0*/  MUFU.RCP64H R11, 4.29494272000000000000e+09 ;  /* 0x41effff4000b7908 */ /* 0x000e220000001800 */
        /* <DEDUP_REMOVED lines=34> */
.L_x_259:
        /* <DEDUP_REMOVED lines=31> */
.L_x_260:
        /* <DEDUP_REMOVED lines=33> */
.L_x_262:
[----:B------:R-:W-:Y:S05]  /*16a10*/  BSYNC.RECONVERGENT B0 ;  /* 0x0000000000007941 */ /* 0x000fea0003800200 */
.L_x_261:
[----:B------:R-:W0:Y:S01]  /*16a20*/  FRND.F64.FLOOR R8, R8 ;  /* 0x0000000800087313 */ /* 0x000e220000305800 */
[----:B------:R-:W-:Y:S01]  /*16a30*/  MOV R12, 0xd7600000 ;  /* 0xd7600000000c7802 */ /* 0x000fe20000000f00 */
[----:B------:R-:W-:Y:S01]  /*16a40*/  IMAD.MOV.U32 R13, RZ, RZ, 0x41effff4 ;  /* 0x41effff4ff0d7424 */ /* 0x000fe200078e00ff */
        /* <DEDUP_REMOVED lines=35> */
.L_x_264:
[----:B------:R-:W-:Y:S05]  /*16c80*/  BSYNC.RECONVERGENT B0 ;  /* 0x0000000000007941 */ /* 0x000fea0003800200 */
.L_x_263:
        /* <DEDUP_REMOVED lines=32> */
.L_x_265:
        /* <DEDUP_REMOVED lines=31> */
.L_x_266:
        /* <DEDUP_REMOVED lines=33> */
.L_x_268:
[----:B------:R-:W-:Y:S05]  /*17290*/  BSYNC.RECONVERGENT B0 ;  /* 0x0000000000007941 */ /* 0x000fea0003800200 */
.L_x_267:
[----:B------:R-:W0:Y:S01]  /*172a0*/  FRND.F64.FLOOR R8, R8 ;  /* 0x0000000800087313 */ /* 0x000e220000305800 */
[----:B------:R-:W-:Y:S01]  /*172b0*/  MOV R12, 0xd7600000 ;  /* 0xd7600000000c7802 */ /* 0x000fe20000000f00 */
[----:B------:R-:W-:Y:S01]  /*172c0*/  IMAD.MOV.U32 R13, RZ, RZ, 0x41effff4 ;  /* 0x41effff4ff0d7424 */ /* 0x000fe200078e00ff */
[----:B------:R-:W-:Y:S01]  /*172d0*/  UMOV UR4, 0xd7600000 ;  /* 0xd760000000047882 */ /* 0x000fe20000000000 */
[----:B------:R-:W-:Y:S01]  /*172e0*/  IMAD.MOV.U32 R40, RZ, RZ, 0x1 ;  /* 0x00000001ff287424 */ /* 0x000fe200078e00ff */
        /* <DEDUP_REMOVED lines=32> */
.L_x_270:
[----:B------:R-:W-:Y:S05]  /*174f0*/  BSYNC.RECONVERGENT B0 ;  /* 0x0000000000007941 */ /* 0x000fea0003800200 */
.L_x_269:
[----:B------:R-:W0:Y:S01]  /*17500*/  F2I.U32.F64.TRUNC R12, R34 ;  /* 0x00000022000c7311 */ /* 0x000e22000030d000 */
[----:B------:R-:W-:Y:S01]  /*17510*/  MOV R40, 0xd7600000 ;  /* 0xd760000000287802 */ /* 0x000fe20000000f00 */
[----:B------:R-:W-:Y:S01]  /*17520*/  IMAD.MOV.U32 R41, RZ, RZ, 0x41effff4 ;  /* 0x41effff4ff297424 */ /* 0x000fe200078e00ff */
[----:B------:R-:W-:Y:S01]  /*17530*/  UMOV UR4, 0xd7600000 ;  /* 0xd760000000047882 */ /* 0x000fe20000000000 */
[----:B------:R-:W-:Y:S01]  /*17540*/  IMAD.MOV.U32 R10, RZ, RZ, 0x1 ;  /* 0x00000001ff0a7424 */ /* 0x000fe200078e00ff */
[----:B------:R-:W-:Y:S01]  /*17550*/  UMOV UR5, 0x41effff4 ;  /* 0x41effff400057882 */ /* 0x000fe20000000000 */
[----:B------:R-:W-:Y:S02]  /*17560*/  BSSY.RECONVERGENT B0, `(.L_x_271) ;  /* 0x0000029000007945 */ /* 0x000fe40003800200 */
[----:B------:R-:W1:Y:S08]  /*17570*/  MUFU.RCP64H R11, 4.29494272000000000000e+09 ;  /* 0x41effff4000b7908 */ /* 0x000e700000001800 */
[----:B0-----:R-:W0:Y:S08]  /*17580*/  I2F.F64.U32 R12, R12 ;  /* 0x0000000c000c7312 */ /* 0x001e300000201800 */
[----:B------:R-:W-:Y:S01]  /*17590*/  F2I.U32.F64.TRUNC R6, R14 ;  /* 0x0000000e00067311 */ /* 0x000fe2000030d000 */
[----:B-1----:R-:W-:-:S07]  /*175a0*/  DFMA R38, R10, -R40, 1 ;  /* 0x3ff000000a26742b */ /* 0x002fce0000000828 */
[----:B------:R-:W-:Y:S01]  /*175b0*/  F2I.U32.F64.TRUNC R7, R16 ;  /* 0x0000001000077311 */ /* 0x000fe2000030d000 */
[----:B------:R-:W-:Y:S02]  /*175c0*/  DFMA R42, R38, R38, R38 ;  /* 0x00000026262a722b */ /* 0x000fe40000000026 */
[----:B0-----:R-:W-:-:S05]  /*175d0*/  DMUL R38, R12, 7.62939453125e-06 ;  /* 0x3ee000000c267828 */ /* 0x001fca0000000000 */
[----:B------:R-:W-:Y:S01]  /*175e0*/  F2I.U32.F64.TRUNC R15, R18 ;  /* 0x00000012000f7311 */ /* 0x000fe2000030d000 */
[----:B------:R-:W-:-:S07]  /*175f0*/  DFMA R42, R10, R42, R10 ;  /* 0x0000002a0a2a722b */ /* 0x000fce000000000a */
[----:B------:R-:W0:Y:S01]  /*17600*/  FRND.F64.FLOOR R38, R38 ;  /* 0x0000002600267313 */ /* 0x000e220000305800 */
[----:B------:R-:W-:-:S07]  /*17610*/  DFMA R34, R42, -R40, 1 ;  /* 0x3ff000002a22742b */ /* 0x000fce0000000828 */
[----:B------:R-:W1:Y:S01]  /*17620*/  FRND.F64.FLOOR R10, R8 ;  /* 0x00000008000a7313 */ /* 0x000e620000305800 */
[----:B------:R-:W-:Y:S02]  /*17630*/  DFMA R44, R42, R34, R42 ;  /* 0x000000222a2c722b */ /* 0x000fe4000000002a */
[----:B0-----:R-:W-:-:S05]  /*17640*/  DMUL R34, R38, R20 ;  /* 0x0000001426227228 */ /* 0x001fca0000000000 */
[----:B------:R0:W2:Y:S03]  /*17650*/  F2I.U32.F64.TRUNC R8, R32 ;  /* 0x0000002000087311 */ /* 0x0000a6000030d000 */
[----:B------:R-:W-:-:S05]  /*17660*/  DMUL R42, R44, R34 ;  /* 0x000000222c2a7228 */ /* 0x000fca0000000000 */
[----:B------:R-:W3:Y:S01]  /*17670*/  F2I.U32.F64.TRUNC R16, R28 ;  /* 0x0000001c00107311 */ /* 0x000ee2000030d000 */
[-C--:B-1----:R-:W-:Y:S01]  /*17680*/  DFMA R36, R10, -R40.reuse, R36 ;  /* 0x800000280a24722b */ /* 0x082fe20000000024 */
[----:B------:R-:W-:Y:S01]  /*17690*/  FSETP.GEU.AND P1, PT, |R35|, 6.5827683646048100446e-37, PT ;  /* 0x036000002300780b */ /* 0x000fe20003f2e200 */
[----:B------:R-:W-:-:S05]  /*176a0*/  DFMA R10, R42, -R40, R34 ;  /* 0x800000282a0a722b */ /* 0x000fca0000000022 */
[----:B------:R-:W1:Y:S01]  /*176b0*/  F2I.U32.F64.TRUNC R17, R26 ;  /* 0x0000001a00117311 */ /* 0x000e62000030d000 */
[C---:B------:R-:W-:Y:S02]  /*176c0*/  DADD R40, R36.reuse, UR4 ;  /* 0x0000000424287e29 */ /* 0x040fe40008000000 */
[----:B------:R-:W-:Y:S02]  /*176d0*/  DSETP.GEU.AND P0, PT, R36, RZ, PT ;  /* 0x000000ff2400722a */ /* 0x000fe40003f0e000 */
[----:B------:R-:W-:-:S03]  /*176e0*/  DFMA R10, R44, R10, R42 ;  /* 0x0000000a2c0a722b */ /* 0x000fc6000000002a */
[----:B------:R4:W1:Y:S03]  /*176f0*/  F2I.U32.F64.TRUNC R14, R30 ;  /* 0x0000001e000e7311 */ /* 0x000866000030d000 */
[----:B0-----:R-:W-:Y:S02]  /*17700*/  FSEL R32, R40, R36, !P0 ;  /* 0x0000002428207208 */ /* 0x001fe40004000000 */
[----:B------:R-:W-:Y:S02]  /*17710*/  FSEL R33, R41, R37, !P0 ;  /* 0x0000002529217208 */ /* 0x000fe40004000000 */
[----:B------:R-:W-:Y:S02]  /*17720*/  FFMA R0, RZ, 29.99997711181640625, R11 ;  /* 0x41effff4ff007823 */ /* 0x000fe4000000000b */
[----:B------:R0:W0:Y:S01]  /*17730*/  F2I.U32.F64.TRUNC R18, R32 ;  /* 0x0000002000127311 */ /* 0x000022000030d000 */
[----:B----4-:R-:W-:-:S02]  /*17740*/  DFMA R30, R38, -131072, R12 ;  /* 0xc1000000261e782b */ /* 0x010fc4000000000c */
[----:B------:R-:W-:-:S13]  /*17750*/  FSETP.GT.AND P0, PT, |R0|, 1.469367938527859385e-39, PT ;  /* 0x001000000000780b */ /* 0x000fda0003f04200 */
[----:B0123--:R-:W-:Y:S05]  /*17760*/  @P0 BRA P1, `(.L_x_272) ;  /* 0x0000000000200947 */ /* 0x00ffea0000800000 */
[----:B------:R-:W-:Y:S01]  /*17770*/  IMAD.MOV.U32 R10, RZ, RZ, R34 ;  /* 0x000000ffff0a7224 */ /* 0x000fe200078e0022 */
[----:B------:R-:W-:Y:S01]  /*17780*/  MOV R9, R35 ;  /* 0x0000002300097202 */ /* 0x000fe20000000f00 */
[----:B------:R-:W-:Y:S01]  /*17790*/  IMAD.MOV.U32 R0, RZ, RZ, -0x28a00000 ;  /* 0xd7600000ff007424 */ /* 0x000fe200078e00ff */
[----:B------:R-:W-:Y:S01]  /*177a0*/  MOV R2, 0x177d0 ;  /* 0x000177d000027802 */ /* 0x000fe20000000f00 */
[----:B------:R-:W-:-:S07]  /*177b0*/  IMAD.MOV.U32 R57, RZ, RZ, 0x41effff4 ;  /* 0x41effff4ff397424 */ /* 0x000fce00078e00ff */
[----:B------:R-:W-:Y:S05]  /*177c0*/  CALL.REL.NOINC `($__internal_0_$__cuda_sm20_div_rn_f64_full) ;  /* 0x0000027400187944 */ /* 0x000fea0003c00000 */
[----:B------:R-:W-:Y:S01]  /*177d0*/  IMAD.MOV.U32 R10, RZ, RZ, R0 ;  /* 0x000000ffff0a7224 */ /* 0x000fe200078e0000 */
[----:B------:R-:W-:-:S07]  /*177e0*/  MOV R11, R9 ;  /* 0x00000009000b7202 */ /* 0x000fce0000000f00 */
.L_x_272:
[----:B------:R-:W-:Y:S05]  /*177f0*/  BSYNC.RECONVERGENT B0 ;  /* 0x0000000000007941 */ /* 0x000fea0003800200 */
.L_x_271:
        /* <DEDUP_REMOVED lines=32> */
[----:B------:R-:W-:Y:S01]  /*17a00*/  MOV R12, R0 ;  /* 0x00000000000c7202 */ /* 0x000fe20000000f00 */
[----:B------:R-:W-:-:S07]  /*17a10*/  IMAD.MOV.U32 R13, RZ, RZ, R9 ;  /* 0x000000ffff0d7224 */ /* 0x000fce00078e0009 */
.L_x_274:
[----:B------:R-:W-:Y:S05]  /*17a20*/  BSYNC.RECONVERGENT B0 ;  /* 0x0000000000007941 */ /* 0x000fea0003800200 */
.L_x_273:
[----:B------:R-:W0:Y:S01]  /*17a30*/  MUFU.RCP64H R33, 4.29494272000000000000e+09 ;  /* 0x41effff400217908 */ /* 0x000e220000001800 */
[----:B------:R-:W-:Y:S02]  /*17a40*/  HFMA2 R32, -RZ, RZ, 0, 5.9604644775390625e-08 ;  /* 0x00000001ff207431 */ /* 0x000fe400000001ff */
[----:B------:R-:W-:Y:S01]  /*17a50*/  IMAD.MOV.U32 R30, RZ, RZ, -0x28a00000 ;  /* 0xd7600000ff1e7424 */ /* 0x000fe200078e00ff */
[----:B------:R-:W-:Y:S01]  /*17a60*/  UMOV UR4, 0xd7600000 ;  /* 0xd760000000047882 */ /* 0x000fe20000000000 */
[----:B------:R-:W-:Y:S01]  /*17a70*/  IMAD.MOV.U32 R31, RZ, RZ, 0x41effff4 ;  /* 0x41effff4ff1f7424 */ /* 0x000fe200078e00ff */
[----:B------:R-:W-:Y:S01]  /*17a80*/  UMOV UR5, 0x41effff4 ;  /* 0x41effff400057882 */ /* 0x000fe20000000000 */
        /* <DEDUP_REMOVED lines=28> */
.L_x_276:
[----:B------:R-:W-:Y:S05]  /*17c50*/  BSYNC.RECONVERGENT B0 ;  /* 0x0000000000007941 */ /* 0x000fea0003800200 */
.L_x_275:
[----:B------:R-:W0:Y:S01]  /*17c60*/  MUFU.RCP64H R29, 4.29494272000000000000e+09 ;  /* 0x41effff4001d7908 */ /* 0x000e220000001800 */
[----:B------:R-:W-:Y:S01]  /*17c70*/  IMAD.MOV.U32 R38, RZ, RZ, -0x28a00000 ;  /* 0xd7600000ff267424 */ /* 0x000fe200078e00ff */
[----:B------:R-:W-:Y:S01]  /*17c80*/  MOV R39, 0x41effff4 ;  /* 0x41effff400277802 */ /* 0x000fe20000000f00 */
[----:B------:R-:W-:Y:S01]  /*17c90*/  IMAD.MOV.U32 R28, RZ, RZ, 0x1 ;  /* 0x00000001ff1c7424 */ /* 0x000fe200078e00ff */
[----:B------:R-:W-:Y:S01]  /*17ca0*/  UMOV UR4, 0xd7600000 ;  /* 0xd760000000047882 */ /* 0x000fe20000000000 */
[----:B------:R-:W-:Y:S01]  /*17cb0*/  UMOV UR5, 0x41effff4 ;  /* 0x41effff400057882 */ /* 0x000fe20000000000 */
[----:B------:R-:W-:Y:S02]  /*17cc0*/  BSSY.RECONVERGENT B0, `(.L_x_277) ;  /* 0x0000024000007945 */ /* 0x000fe40003800200 */
[----:B------:R-:W1:Y:S08]  /*17cd0*/  I2F.F64.U32 R32, R6 ;  /* 0x0000000600207312 */ /* 0x000e700000201800 */
[----:B------:R-:W2:Y:S01]  /*17ce0*/  FRND.F64.FLOOR R10, R10 ;  /* 0x0000000a000a7313 */ /* 0x000ea20000305800 */
[----:B0-----:R-:W-:-:S08]  /*17cf0*/  DFMA R12, R28, -R38, 1 ;  /* 0x3ff000001c0c742b */ /* 0x001fd00000000826 */
[----:B------:R-:W-:Y:S02]  /*17d00*/  DFMA R30, R12, R12, R12 ;  /* 0x0000000c0c1e722b */ /* 0x000fe4000000000c */
[----:B-1----:R-:W-:Y:S02]  /*17d10*/  DMUL R12, R32, 7.62939453125e-06 ;  /* 0x3ee00000200c7828 */ /* 0x002fe40000000000 */
[----:B--2---:R-:W-:-:S04]  /*17d20*/  DFMA R26, R10, -R38, R26 ;  /* 0x800000260a1a722b */ /* 0x004fc8000000001a */
        /* <DEDUP_REMOVED lines=27> */
[----:B------:R-:W-:Y:S02]  /*17ee0*/  IMAD.MOV.U32 R12, RZ, RZ, R0 ;  /* 0x000000ffff0c7224 */ /* 0x000fe400078e0000 */
[----:B------:R-:W-:-:S07]  /*17ef0*/  IMAD.MOV.U32 R13, RZ, RZ, R9 ;  /* 0x000000ffff0d7224 */ /* 0x000fce00078e0009 */
.L_x_278:
[----:B------:R-:W-:Y:S05]  /*17f00*/  BSYNC.RECONVERGENT B0 ;  /* 0x0000000000007941 */ /* 0x000fea0003800200 */
.L_x_277:
[----:B------:R-:W0:Y:S01]  /*17f10*/  MUFU.RCP64H R11, 4.29494272000000000000e+09 ;  /* 0x41effff4000b7908 */ /* 0x000e220000001800 */
        /* <DEDUP_REMOVED lines=33> */
.L_x_280:
[----:B------:R-:W-:Y:S05]  /*18130*/  BSYNC.RECONVERGENT B0 ;  /* 0x0000000000007941 */ /* 0x000fea0003800200 */
.L_x_279:
        /* <DEDUP_REMOVED lines=34> */
.L_x_282:
[----:B------:R-:W-:Y:S05]  /*18360*/  BSYNC.RECONVERGENT B0 ;  /* 0x0000000000007941 */ /* 0x000fea0003800200 */
.L_x_281:
[----:B------:R-:W0:Y:S01]  /*18370*/  MUFU.RCP64H R27, 4.29494272000000000000e+09 ;  /* 0x41effff4001b7908 */ /* 0x000e220000001800 */
[----:B------:R-:W-:Y:S02]  /*18380*/  HFMA2 R26, -RZ, RZ, 0, 5.9604644775390625e-08 ;  /* 0x00000001ff1a7431 */ /* 0x000fe400000001ff */
[----:B------:R-:W-:Y:S01]  /*18390*/  IMAD.MOV.U32 R36, RZ, RZ, -0x28a00000 ;  /* 0xd7600000ff247424 */ /* 0x000fe200078e00ff */
[----:B------:R-:W-:Y:S01]  /*183a0*/  UMOV UR4, 0xd7600000 ;  /* 0xd760000000047882 */ /* 0x000fe20000000000 */
[----:B------:R-:W-:Y:S01]  /*183b0*/  IMAD.MOV.U32 R37, RZ, RZ, 0x41effff4 ;  /* 0x41effff4ff257424 */ /* 0x000fe200078e00ff */
[----:B------:R-:W-:Y:S01]  /*183c0*/  UMOV UR5, 0x41effff4 ;  /* 0x41effff400057882 */ /* 0x000fe20000000000 */
[----:B------:R-:W-:Y:S01]  /*183d0*/  BSSY.RECONVERGENT B0, `(.L_x_283) ;  /* 0x0000025000007945 */ /* 0x000fe20003800200 */
        /* <DEDUP_REMOVED lines=36> */
.L_x_284:
[----:B------:R-:W-:Y:S05]  /*18620*/  BSYNC.RECONVERGENT B0 ;  /* 0x0000000000007941 */ /* 0x000fea0003800200 */
.L_x_283:
[----:B------:R-:W0:Y:S01]  /*18630*/  MUFU.RCP64H R13, 4.29494272000000000000e+09 ;  /* 0x41effff4000d7908 */ /* 0x000e220000001800 */
[----:B------:R-:W-:Y:S01]  /*18640*/  IMAD.MOV.U32 R32, RZ, RZ, -0x28a00000 ;  /* 0xd7600000ff207424 */ /* 0x000fe200078e00ff */
[----:B------:R-:W-:Y:S01]  /*18650*/  MOV R33, 0x41effff4 ;  /* 0x41effff400217802 */ /* 0x000fe20000000f00 */
[----:B------:R-:W-:Y:S01]  /*18660*/  IMAD.MOV.U32 R12, RZ, RZ, 0x1 ;  /* 0x00000001ff0c7424 */ /* 0x000fe200078e00ff */
[----:B------:R-:W-:Y:S01]  /*18670*/  DMUL R6, R6, R20 ;  /* 0x0000001406067228 */ /* 0x000fe20000000000 */
[----:B------:R-:W-:Y:S01]  /*18680*/  UMOV UR4, 0xd7600000 ;  /* 0xd760000000047882 */ /* 0x000fe20000000000 */
[----:B------:R-:W-:Y:S01]  /*18690*/  UMOV UR5, 0x41effff4 ;  /* 0x41effff400057882 */ /* 0x000fe20000000000 */
[----:B------:R-:W-:Y:S01]  /*186a0*/  BSSY.RECONVERGENT B0, `(.L_x_285) ;  /* 0x000001b000007945 */ /* 0x000fe20003800200 */
        /* <DEDUP_REMOVED lines=26> */
.L_x_286:
[----:B------:R-:W-:Y:S05]  /*18850*/  BSYNC.RECONVERGENT B0 ;  /* 0x0000000000007941 */ /* 0x000fea0003800200 */
.L_x_285:
        /* <DEDUP_REMOVED lines=34> */
.L_x_288:
[----:B------:R-:W-:Y:S05]  /*18a80*/  BSYNC.RECONVERGENT B0 ;  /* 0x0000000000007941 */ /* 0x000fea0003800200 */
.L_x_287:
        /* <DEDUP_REMOVED lines=38> */
.L_x_290:
[----:B------:R-:W-:Y:S05]  /*18cf0*/  BSYNC.RECONVERGENT B0 ;  /* 0x0000000000007941 */ /* 0x000fea0003800200 */
.L_x_289:
        /* <DEDUP_REMOVED lines=37> */
.L_x_292:
[----:B------:R-:W-:Y:S05]  /*18f50*/  BSYNC.RECONVERGENT B0 ;  /* 0x0000000000007941 */ /* 0x000fea0003800200 */
.L_x_291:
[----:B------:R-:W0:Y:S01]  /*18f60*/  MUFU.RCP64H R11, 4.29494272000000000000e+09 ;  /* 0x41effff4000b7908 */ /* 0x000e220000001800 */
[----:B------:R-:W-:Y:S01]  /*18f70*/  IMAD.MOV.U32 R32, RZ, RZ, -0x28a00000 ;  /* 0xd7600000ff207424 */ /* 0x000fe200078e00ff */
[----:B------:R-:W-:Y:S01]  /*18f80*/  MOV R10, 0x1 ;  /* 0x00000001000a7802 */ /* 0x000fe20000000f00 */
[----:B------:R-:W-:Y:S01]  /*18f90*/  IMAD.MOV.U32 R33, RZ, RZ, 0x41effff4 ;  /* 0x41effff4ff217424 */ /* 0x000fe200078e00ff */
[----:B------:R-:W-:Y:S01]  /*18fa0*/  DMUL R6, R6, R20 ;  /* 0x0000001406067228 */ /* 0x000fe20000000000 */
[----:B------:R-:W-:Y:S01]  /*18fb0*/  UMOV UR4, 0xd7600000 ;  /* 0xd760000000047882 */ /* 0x000fe20000000000 */
[----:B------:R-:W-:Y:S01]  /*18fc0*/  UMOV UR5, 0x41effff4 ;  /* 0x41effff400057882 */ /* 0x000fe20000000000 */
[----:B------:R-:W-:Y:S07]  /*18fd0*/  BSSY.RECONVERGENT B0, `(.L_x_293) ;  /* 0x000001a000007945 */ /* 0x000fee0003800200 */
        /* <DEDUP_REMOVED lines=25> */
.L_x_294:
[----:B------:R-:W-:Y:S05]  /*19170*/  BSYNC.RECONVERGENT B0 ;  /* 0x0000000000007941 */ /* 0x000fea0003800200 */
.L_x_293:
        /* <DEDUP_REMOVED lines=33> */
.L_x_296:
[----:B------:R-:W-:Y:S05]  /*19390*/  BSYNC.RECONVERGENT B0 ;  /* 0x0000000000007941 */ /* 0x000fea0003800200 */
.L_x_295:
        /* <DEDUP_REMOVED lines=9> */
[----:B0-----:R-:W-:-:S02]  /*19430*/  DFMA R28, R10, -R34, 1 ;  /* 0x3ff000000a1c742b */ /* 0x001fc40000000822 */
[----:B-1----:R-:W-:-:S06]  /*19440*/  DMUL R30, R12, 7.62939453125e-06 ;  /* 0x3ee000000c1e7828 */ /* 0x002fcc0000000000 */
[----:B------:R-:W-:Y:S02]  /*19450*/  DFMA R28, R28, R28, R28 ;  /* 0x0000001c1c1c722b */ /* 0x000fe4000000001c */
[----:B--2---:R-:W-:-:S06]  /*19460*/  DFMA R6, R8, -R34, R6 ;  /* 0x800000220806722b */ /* 0x004fcc0000000006 */
        /* <DEDUP_REMOVED lines=28> */
.L_x_298:
[----:B------:R-:W-:Y:S05]  /*19630*/  BSYNC.RECONVERGENT B0 ;  /* 0x0000000000007941 */ /* 0x000fea0003800200 */
.L_x_297:
        /* <DEDUP_REMOVED lines=33> */
.L_x_300:
[----:B------:R-:W-:Y:S05]  /*19850*/  BSYNC.RECONVERGENT B0 ;  /* 0x0000000000007941 */ /* 0x000fea0003800200 */
.L_x_299:
        /* <DEDUP_REMOVED lines=33> */
.L_x_302:
[----:B------:R-:W-:Y:S05]  /*19a70*/  BSYNC.RECONVERGENT B0 ;  /* 0x0000000000007941 */ /* 0x000fea0003800200 */
.L_x_301:
        /* <DEDUP_REMOVED lines=42> */
.L_x_304:
[----:B------:R-:W-:Y:S05]  /*19d20*/  BSYNC.RECONVERGENT B0 ;  /* 0x0000000000007941 */ /* 0x000fea0003800200 */
.L_x_303:
        /* <DEDUP_REMOVED lines=33> */
.L_x_306:
[----:B------:R-:W-:Y:S05]  /*19f40*/  BSYNC.RECONVERGENT B0 ;  /* 0x0000000000007941 */ /* 0x000fea0003800200 */
.L_x_305:
        /* <DEDUP_REMOVED lines=33> */
.L_x_308:
[----:B------:R-:W-:Y:S05]  /*1a160*/  BSYNC.RECONVERGENT B0 ;  /* 0x0000000000007941 */ /* 0x000fea0003800200 */
.L_x_307:
        /* <DEDUP_REMOVED lines=37> */
.L_x_310:
[----:B------:R-:W-:Y:S05]  /*1a3c0*/  BSYNC.RECONVERGENT B0 ;  /* 0x0000000000007941 */ /* 0x000fea0003800200 */
.L_x_309:
[----:B------:R-:W0:Y:S01]  /*1a3d0*/  MUFU.RCP64H R7, 4.29494272000000000000e+09 ;  /* 0x41effff400077908 */ /* 0x000e220000001800 */
        /* <DEDUP_REMOVED lines=15> */
[----:B------:R-:W0:Y:S07]  /*1a4d0*/  FRND.F64.FLOOR R6, R8 ;  /* 0x0000000800067313 */ /* 0x000e2e0000305800 */
[----:B------:R-:W-:Y:S01]  /*1a4e0*/  DMUL R32, R38, R28 ;  /* 0x0000001c26207228 */ /* 0x000fe20000000000 */
[----:B------:R-:W-:-:S07]  /*1a4f0*/  FSETP.GEU.AND P2, PT, |R29|, 6.5827683646048100446e-37, PT ;  /* 0x036000001d00780b */ /* 0x000fce0003f4e200 */
[-C--:B------:R-:W-:Y:S02]  /*1a500*/  DFMA R34, R32, -R36.reuse, R28 ;  /* 0x800000242022722b */ /* 0x080fe4000000001c */
[----:B0-----:R-:W-:Y:S02]  /*1a510*/  DFMA R30, R6, -R36, R30 ;  /* 0x80000024061e722b */ /* 0x001fe4000000001e */
[----:B------:R-:W-:-:S04]  /*1a520*/  DFMA R6, R14, -131072, R12 ;  /* 0xc10000000e06782b */ /* 0x000fc8000000000c */
        /* <DEDUP_REMOVED lines=15> */
.L_x_312:
[----:B------:R-:W-:Y:S05]  /*1a620*/  BSYNC.RECONVERGENT B0 ;  /* 0x0000000000007941 */ /* 0x000fea0003800200 */
.L_x_311:
        /* <DEDUP_REMOVED lines=33> */
.L_x_314:
[----:B------:R-:W-:Y:S05]  /*1a840*/  BSYNC.RECONVERGENT B0 ;  /* 0x0000000000007941 */ /* 0x000fea0003800200 */
.L_x_313:
        /* <DEDUP_REMOVED lines=33> */
.L_x_316:
[----:B------:R-:W-:Y:S05]  /*1aa60*/  BSYNC.RECONVERGENT B0 ;  /* 0x0000000000007941 */ /* 0x000fea0003800200 */
.L_x_315:
        /* <DEDUP_REMOVED lines=41> */
.L_x_318:
[----:B------:R-:W-:Y:S05]  /*1ad00*/  BSYNC.RECONVERGENT B0 ;  /* 0x0000000000007941 */ /* 0x000fea0003800200 */
.L_x_317:
        /* <DEDUP_REMOVED lines=33> */
.L_x_320:
[----:B------:R-:W-:Y:S05]  /*1af20*/  BSYNC.RECONVERGENT B0 ;  /* 0x0000000000007941 */ /* 0x000fea0003800200 */
.L_x_319:
        /* <DEDUP_REMOVED lines=33> */
.L_x_322:
[----:B------:R-:W-:Y:S05]  /*1b140*/  BSYNC.RECONVERGENT B0 ;  /* 0x0000000000007941 */ /* 0x000fea0003800200 */
.L_x_321:
        /* <DEDUP_REMOVED lines=42> */
.L_x_324:
[----:B------:R-:W-:Y:S05]  /*1b3f0*/  BSYNC.RECONVERGENT B0 ;  /* 0x0000000000007941 */ /* 0x000fea0003800200 */
.L_x_323:
        /* <DEDUP_REMOVED lines=33> */
.L_x_326:
[----:B------:R-:W-:Y:S05]  /*1b610*/  BSYNC.RECONVERGENT B0 ;  /* 0x0000000000007941 */ /* 0x000fea0003800200 */
.L_x_325:
        /* <DEDUP_REMOVED lines=33> */
.L_x_328:
[----:B------:R-:W-:Y:S05]  /*1b830*/  BSYNC.RECONVERGENT B0 ;  /* 0x0000000000007941 */ /* 0x000fea0003800200 */
.L_x_327:
        /* <DEDUP_REMOVED lines=37> */
.L_x_330:
[----:B------:R-:W-:Y:S05]  /*1ba90*/  BSYNC.RECONVERGENT B0 ;  /* 0x0000000000007941 */ /* 0x000fea0003800200 */
.L_x_329:
[----:B------:R-:W0:Y:S01]  /*1baa0*/  FRND.F64.FLOOR R8, R8 ;  /* 0x0000000800087313 */ /* 0x000e220000305800 */
[----:B------:R-:W-:Y:S01]  /*1bab0*/  UMOV UR4, 0xd7600000 ;  /* 0xd760000000047882 */ /* 0x000fe20000000000 */
[----:B------:R-:W-:Y:S01]  /*1bac0*/  UMOV UR5, 0x41effff4 ;  /* 0x41effff400057882 */ /* 0x000fe20000000000 */
[----:B------:R-:W-:Y:S02]  /*1bad0*/  HFMA2 R20, -RZ, RZ, 0, 0 ;  /* 0x00000000ff147431 */ /* 0x000fe400000001ff */
[----:B------:R-:W-:Y:S01]  /*1bae0*/  IMAD.MOV.U32 R36, RZ, RZ, 0x1 ;  /* 0x00000001ff247424 */ /* 0x000fe200078e00ff */
[----:B------:R-:W-:Y:S01]  /*1baf0*/  MOV R38, RZ ;  /* 0x000000ff00267202 */ /* 0x000fe20000000f00 */
[----:B------:R-:W-:Y:S01]  /*1bb00*/  IMAD.MOV.U32 R18, RZ, RZ, RZ ;  /* 0x000000ffff127224 */ /* 0x000fe200078e00ff */
[----:B------:R-:W-:Y:S01]  /*1bb10*/  UMOV UR8, 0x47 ;  /* 0x0000004700087882 */ /* 0x000fe20000000000 */
[----:B------:R1:W2:Y:S01]  /*1bb20*/  F2I.U32.F64.TRUNC R6, R26 ;  /* 0x0000001a00067311 */ /* 0x0002a2000030d000 */
[----:B------:R-:W-:-:S02]  /*1bb30*/  IMAD.MOV.U32 R24, RZ, RZ, RZ ;  /* 0x000000ffff187224 */ /* 0x000fc400078e00ff */
[----:B------:R-:W-:Y:S01]  /*1bb40*/  IMAD.MOV.U32 R30, RZ, RZ, RZ ;  /* 0x000000ffff1e7224 */ /* 0x000fe200078e00ff */
[----:B0-----:R-:W-:-:S04]  /*1bb50*/  DFMA R16, R8, -UR4, R16 ;  /* 0x8000000408107c2b */ /* 0x001fc80008000010 */
[----:B------:R-:W0:Y:S01]  /*1bb60*/  F2I.U32.F64.TRUNC R7, R14 ;  /* 0x0000000e00077311 */ /* 0x000e22000030d000 */
[----:B-1----:R-:W-:-:S03]  /*1bb70*/  IMAD.MOV.U32 R26, RZ, RZ, RZ ;  /* 0x000000ffff1a7224 */ /* 0x002fc600078e00ff */
[C---:B------:R-:W-:Y:S01]  /*1bb80*/  DADD R10, R16.reuse, UR4 ;  /* 0x00000004100a7e29 */ /* 0x040fe20008000000 */
[----:B------:R-:W1:Y:S01]  /*1bb90*/  LDCU.64 UR4, c[0x4][0x18] ;  /* 0x01000300ff0477ac */ /* 0x000e620008000a00 */
[----:B------:R-:W-:Y:S01]  /*1bba0*/  DSETP.GEU.AND P0, PT, R16, RZ, PT ;  /* 0x000000ff1000722a */ /* 0x000fe20003f0e000 */
[----:B--2---:R-:W-:Y:S04]  /*1bbb0*/  STG.E desc[UR6][R22.64+0xc], R6 ;  /* 0x00000c0616007986 */ /* 0x004fe8000c101906 */
[----:B0-----:R-:W-:Y:S03]  /*1bbc0*/  STG.E desc[UR6][R22.64+0x10], R7 ;  /* 0x0000100716007986 */ /* 0x001fe6000c101906 */
[----:B------:R-:W-:Y:S01]  /*1bbd0*/  FSEL R10, R10, R16, !P0 ;  /* 0x000000100a0a7208 */ /* 0x000fe20004000000 */
[----:B------:R-:W-:Y:S01]  /*1bbe0*/  IMAD.MOV.U32 R16, RZ, RZ, 0x1 ;  /* 0x00000001ff107424 */ /* 0x000fe200078e00ff */
[----:B------:R-:W-:-:S04]  /*1bbf0*/  FSEL R11, R11, R17, !P0 ;  /* 0x000000110b0b7208 */ /* 0x000fc80004000000 */
[----:B------:R-:W0:Y:S01]  /*1bc00*/  F2I.U32.F64.TRUNC R8, R10 ;  /* 0x0000000a00087311 */ /* 0x000e22000030d000 */
[----:B-1----:R-:W-:-:S04]  /*1bc10*/  UIADD3 UR4, UP0, UPT, UR4, 0x10, URZ ;  /* 0x0000001004047890 */ /* 0x002fc8000ff1e0ff */
[----:B------:R-:W-:Y:S02]  /*1bc20*/  UIADD3.X UR5, UPT, UPT, URZ, UR5, URZ, UP0, !UPT ;  /* 0x00000005ff057290 */ /* 0x000fe400087fe4ff */
[----:B------:R-:W-:Y:S01]  /*1bc30*/  IMAD.U32 R42, RZ, RZ, UR4 ;  /* 0x00000004ff2a7e24 */ /* 0x000fe2000f8e00ff */
[----:B------:R-:W-:-:S03]  /*1bc40*/  UMOV UR4, URZ ;  /* 0x000000ff00047c82 */ /* 0x000fc60008000000 */
[----:B------:R-:W-:Y:S01]  /*1bc50*/  MOV R43, UR5 ;  /* 0x00000005002b7c02 */ /* 0x000fe20008000f00 */
[----:B------:R-:W-:Y:S01]  /*1bc60*/  UMOV UR5, URZ ;  /* 0x000000ff00057c82 */ /* 0x000fe20008000000 */
[----:B0-----:R0:W-:Y:S02]  /*1bc70*/  STG.E desc[UR6][R22.64+0x14], R8 ;  /* 0x0000140816007986 */ /* 0x0011e4000c101906 */
[----:B0-----:R-:W-:-:S07]  /*1bc80*/  IMAD.MOV.U32 R22, RZ, RZ, 0x1 ;  /* 0x00000001ff167424 */ /* 0x001fce00078e00ff */
.L_x_512:
[----:B------:R-:W-:Y:S02]  /*1bc90*/  ULOP3.LUT UR9, UR8, 0x1, URZ, 0xc0, !UPT ;  /* 0x0000000108097892 */ /* 0x000fe4000f8ec0ff */
[----:B------:R-:W-:Y:S02]  /*1bca0*/  UIADD3 UR5, UPT, UPT, UR5, 0x1, URZ ;  /* 0x0000000105057890 */ /* 0x000fe4000fffe0ff */
[----:B------:R-:W-:Y:S02]  /*1bcb0*/  UISETP.NE.U32.AND UP0, UPT, UR9, 0x1, UPT ;  /* 0x000000010900788c */ /* 0x000fe4000bf05070 */
[----:B------:R-:W-:Y:S02]  /*1bcc0*/  UISETP.NE.AND UP1, UPT, UR5, 0x7, UPT ;  /* 0x000000070500788c */ /* 0x000fe4000bf25270 */
[----:B------:R-:W-:-:S09]  /*1bcd0*/  UISETP.NE.U32.AND.EX UP0, UPT, URZ, URZ, UPT, UP0 ;  /* 0x000000ffff00728c */ /* 0x000fd2000bf05100 */
[----:B01----:R-:W-:Y:S05]  /*1bce0*/  BRA.U UP0, `(.L_x_331) ;  /* 0x000000d100087547 */ /* 0x003fea000b800000 */
[----:B------:R-:W2:Y:S04]  /*1bcf0*/  LDG.E R50, desc[UR6][R42.64+-0x10] ;  /* 0xfffff0062a327981 */ /* 0x000ea8000c1e1900 */
[----:B------:R-:W3:Y:S04]  /*1bd00*/  LDG.E R46, desc[UR6][R42.64+-0xc] ;  /* 0xfffff4062a2e7981 */ /* 0x000ee8000c1e1900 */
[----:B------:R-:W4:Y:S01]  /*1bd10*/  LDG.E R0, desc[UR6][R42.64+-0x8] ;  /* 0xfffff8062a007981 */ /* 0x000f22000c1e1900 */
[----:B------:R-:W0:Y:S01]  /*1bd20*/  MUFU.RCP64H R11, 4.29496524800000000000e+09 ;  /* 0x41efffff000b7908 */ /* 0x000e220000001800 */
[----:B------:R-:W-:Y:S01]  /*1bd30*/  IMAD.MOV.U32 R12, RZ, RZ, -0x1a200000 ;  /* 0xe5e00000ff0c7424 */ /* 0x000fe200078e00ff */
[----:B------:R-:W-:Y:S01]  /*1bd40*/  BSSY.RECONVERGENT B0, `(.L_x_332) ;  /* 0x0000025000007945 */ /* 0x000fe20003800200 */
[----:B------:R-:W-:-:S02]  /*1bd50*/  IMAD.MOV.U32 R13, RZ, RZ, 0x41efffff ;  /* 0x41efffffff0d7424 */ /* 0x000fc400078e00ff */
[----:B------:R-:W-:-:S03]  /*1bd60*/  IMAD.MOV.U32 R10, RZ, RZ, 0x1 ;  /* 0x00000001ff0a7424 */ /* 0x000fc600078e00ff */
[----:B------:R-:W-:Y:S03]  /*1bd70*/  I2F.F64.U32 R60, R36 ;  /* 0x00000024003c7312 */ /* 0x000fe60000201800 */
[----:B0-----:R-:W-:-:S08]  /*1bd80*/  DFMA R14, R10, -R12, 1 ;  /* 0x3ff000000a0e742b */ /* 0x001fd0000000080c */
[----:B------:R-:W-:-:S08]  /*1bd90*/  DFMA R14, R14, R14, R14 ;  /* 0x0000000e0e0e722b */ /* 0x000fd0000000000e */
        /* <DEDUP_REMOVED lines=13> */
[----:B------:R-:W-:Y:S02]  /*1be70*/  DFMA R50, R52, -131072, R50 ;  /* 0xc10000003432782b */ /* 0x000fe40000000032 */
[----:B------:R-:W-:Y:S01]  /*1be80*/  DMUL R10, R28, R32 ;  /* 0x000000201c0a7228 */ /* 0x000fe20000000000 */
[----:B------:R-:W-:Y:S01]  /*1be90*/  FSETP.GEU.AND P1, PT, |R33|, 6.5827683646048100446e-37, PT ;  /* 0x036000002100780b */ /* 0x000fe20003f2e200 */
[----:B0-----:R-:W-:-:S06]  /*1bea0*/  DFMA R46, R48, -131072, R46 ;  /* 0xc1000000302e782b */ /* 0x001fcc000000002e */
[----:B------:R-:W-:Y:S02]  /*1beb0*/  DFMA R12, R10, -R12, R32 ;  /* 0x8000000c0a0c722b */ /* 0x000fe40000000020 */
[----:B-1----:R-:W-:-:S06]  /*1bec0*/  DFMA R14, R44, -131072, R14 ;  /* 0xc10000002c0e782b */ /* 0x002fcc000000000e */
        /* <DEDUP_REMOVED lines=12> */
.L_x_333:
[----:B------:R-:W-:Y:S05]  /*1bf90*/  BSYNC.RECONVERGENT B0 ;  /* 0x0000000000007941 */ /* 0x000fea0003800200 */
.L_x_332:
[----:B------:R-:W0:Y:S01]  /*1bfa0*/  MUFU.RCP64H R13, 4.29496524800000000000e+09 ;  /* 0x41efffff000d7908 */ /* 0x000e220000001800 */
        /* <DEDUP_REMOVED lines=33> */
.L_x_335:
[----:B------:R-:W-:Y:S05]  /*1c1c0*/  BSYNC.RECONVERGENT B0 ;  /* 0x0000000000007941 */ /* 0x000fea0003800200 */
.L_x_334:
        /* <DEDUP_REMOVED lines=34> */
.L_x_337:
[----:B------:R-:W-:Y:S05]  /*1c3f0*/  BSYNC.RECONVERGENT B0 ;  /* 0x0000000000007941 */ /* 0x000fea0003800200 */
.L_x_336:
[----:B------:R-:W0:Y:S01]  /*1c400*/  MUFU.RCP64H R11, 4.29496524800000000000e+09 ;  /* 0x41efffff000b7908 */ /* 0x000e220000001800 */
[----:B------:R-:W-:Y:S01]  /*1c410*/  MOV R36, 0xe5e00000 ;  /* 0xe5e0000000247802 */ /* 0x000fe20000000f00 */
[----:B------:R-:W-:Y:S01]  /*1c420*/  IMAD.MOV.U32 R37, RZ, RZ, 0x41efffff ;  /* 0x41efffffff257424 */ /* 0x000fe200078e00ff */
[----:B------:R-:W-:Y:S01]  /*1c430*/  UMOV UR10, 0xe5e00000 ;  /* 0xe5e00000000a7882 */ /* 0x000fe20000000000 */
[----:B------:R-:W-:Y:S01]  /*1c440*/  IMAD.MOV.U32 R10, RZ, RZ, 0x1 ;  /* 0x00000001ff0a7424 */ /* 0x000fe200078e00ff */
[----:B------:R-:W-:Y:S01]  /*1c450*/  UMOV UR11, 0x41efffff ;  /* 0x41efffff000b7882 */ /* 0x000fe20000000000 */
[----:B------:R-:W-:Y:S02]  /*1c460*/  BSSY.RECONVERGENT B0, `(.L_x_338) ;  /* 0x0000021000007945 */ /* 0x000fe40003800200 */
[----:B------:R-:W-:Y:S08]  /*1c470*/  I2F.F64.U32 R40, R18 ;  /* 0x0000001200287312 */ /* 0x000ff00000201800 */
[----:B------:R-:W1:Y:S01]  /*1c480*/  FRND.F64.FLOOR R12, R12 ;  /* 0x0000000c000c7313 */ /* 0x000e620000305800 */
[----:B0-----:R-:W-:-:S08]  /*1c490*/  DFMA R32, R10, -R36, 1 ;  /* 0x3ff000000a20742b */ /* 0x001fd00000000824 */
[----:B------:R-:W-:Y:S02]  /*1c4a0*/  DFMA R32, R32, R32, R32 ;  /* 0x000000202020722b */ /* 0x000fe40000000020 */
[----:B-1----:R-:W-:-:S06]  /*1c4b0*/  DFMA R28, R12, -R36, R28 ;  /* 0x800000240c1c722b */ /* 0x002fcc000000001c */
[----:B------:R-:W-:Y:S02]  /*1c4c0*/  DFMA R10, R10, R32, R10 ;  /* 0x000000200a0a722b */ /* 0x000fe4000000000a */
[----:B------:R-:W-:Y:S02]  /*1c4d0*/  DMUL R32, R48, R40 ;  /* 0x0000002830207228 */ /* 0x000fe40000000000 */
[----:B------:R-:W-:-:S04]  /*1c4e0*/  DSETP.GEU.AND P0, PT, R28, RZ, PT ;  /* 0x000000ff1c00722a */ /* 0x000fc80003f0e000 */
        /* <DEDUP_REMOVED lines=24> */
.L_x_339:
[----:B------:R-:W-:Y:S05]  /*1c670*/  BSYNC.RECONVERGENT B0 ;  /* 0x0000000000007941 */ /* 0x000fea0003800200 */
.L_x_338:
        /* <DEDUP_REMOVED lines=34> */
.L_x_341:
[----:B------:R-:W-:Y:S05]  /*1c8a0*/  BSYNC.RECONVERGENT B0 ;  /* 0x0000000000007941 */ /* 0x000fea0003800200 */
.L_x_340:
        /* <DEDUP_REMOVED lines=34> */
.L_x_343:
[----:B------:R-:W-:Y:S05]  /*1cad0*/  BSYNC.RECONVERGENT B0 ;  /* 0x0000000000007941 */ /* 0x000fea0003800200 */
.L_x_342:
[----:B------:R-:W0:Y:S01]  /*1cae0*/  MUFU.RCP64H R13, 4.29496524800000000000e+09 ;  /* 0x41efffff000d7908 */ /* 0x000e220000001800 */
[----:B------:R-:W-:Y:S01]  /*1caf0*/  IMAD.MOV.U32 R36, RZ, RZ, -0x1a200000 ;  /* 0xe5e00000ff247424 */ /* 0x000fe200078e00ff */
[----:B------:R-:W-:Y:S01]  /*1cb00*/  MOV R37, 0x41efffff ;  /* 0x41efffff00257802 */ /* 0x000fe20000000f00 */
[----:B------:R-:W-:Y:S01]  /*1cb10*/  IMAD.MOV.U32 R12, RZ, RZ, 0x1 ;  /* 0x00000001ff0c7424 */ /* 0x000fe200078e00ff */
[----:B------:R-:W-:Y:S01]  /*1cb20*/  UMOV UR10, 0xe5e00000 ;  /* 0xe5e00000000a7882 */ /* 0x000fe20000000000 */
        /* <DEDUP_REMOVED lines=35> */
.L_x_345:
[----:B------:R-:W-:Y:S05]  /*1cd60*/  BSYNC.RECONVERGENT B0 ;  /* 0x0000000000007941 */ /* 0x000fea0003800200 */
.L_x_344:
        /* <DEDUP_REMOVED lines=34> */
.L_x_347:
[----:B------:R-:W-:Y:S05]  /*1cf90*/  BSYNC.RECONVERGENT B0 ;  /* 0x0000000000007941 */ /* 0x000fea0003800200 */
.L_x_346:
        /* <DEDUP_REMOVED lines=34> */
.L_x_349:
[----:B------:R-:W-:Y:S05]  /*1d1c0*/  BSYNC.RECONVERGENT B0 ;  /* 0x0000000000007941 */ /* 0x000fea0003800200 */
.L_x_348:
        /* <DEDUP_REMOVED lines=38> */
.L_x_351:
[----:B------:R-:W-:Y:S05]  /*1d430*/  BSYNC.RECONVERGENT B0 ;  /* 0x0000000000007941 */ /* 0x000fea0003800200 */
.L_x_350:
        /* <DEDUP_REMOVED lines=14> */
[----:B------:R-:W-:-:S04]  /*1d520*/  DADD R26, R18, UR10 ;  /* 0x0000000a121a7e29 */ /* 0x000fc80008000000 */
[----:B------:R-:W-:Y:S02]  /*1d530*/  DFMA R32, R10, -R34, 1 ;  /* 0x3ff000000a20742b */ /* 0x000fe40000000822 */
[----:B------:R-:W-:Y:S02]  /*1d540*/  DSETP.GEU.AND P0, PT, R18, RZ, PT ;  /* 0x000000ff1200722a */ /* 0x000fe40003f0e000 */
[----:B------:R-:W-:-:S04]  /*1d550*/  FSETP.GEU.AND P2, PT, |R29|, 6.5827683646048100446e-37, PT ;  /* 0x036000001d00780b */ /* 0x000fc80003f4e200 */
[----:B------:R-:W-:-:S08]  /*1d560*/  DFMA R54, R10, R32, R10 ;  /* 0x000000200a36722b */ /* 0x000fd0000000000a */
[----:B------:R-:W-:-:S08]  /*1d570*/  DMUL R10, R54, R28 ;  /* 0x0000001c360a7228 */ /* 0x000fd00000000000 */
[----:B------:R-:W-:Y:S01]  /*1d580*/  DFMA R32, R10, -R34, R28 ;  /* 0x800000220a20722b */ /* 0x000fe2000000001c */
[----:B------:R-:W-:Y:S02]  /*1d590*/  FSEL R34, R26, R18, !P0 ;  /* 0x000000121a227208 */ /* 0x000fe40004000000 */
[----:B------:R-:W-:-:S05]  /*1d5a0*/  FSEL R35, R27, R19, !P0 ;  /* 0x000000131b237208 */ /* 0x000fca0004000000 */
        /* <DEDUP_REMOVED lines=12> */
.L_x_353:
[----:B------:R-:W-:Y:S05]  /*1d670*/  BSYNC.RECONVERGENT B0 ;  /* 0x0000000000007941 */ /* 0x000fea0003800200 */
.L_x_352:
        /* <DEDUP_REMOVED lines=34> */
.L_x_355:
[----:B------:R-:W-:Y:S05]  /*1d8a0*/  BSYNC.RECONVERGENT B0 ;  /* 0x0000000000007941 */ /* 0x000fea0003800200 */
.L_x_354:
        /* <DEDUP_REMOVED lines=34> */
.L_x_357:
[----:B------:R-:W-:Y:S05]  /*1dad0*/  BSYNC.RECONVERGENT B0 ;  /* 0x0000000000007941 */ /* 0x000fea0003800200 */
.L_x_356:
[----:B------:R-:W0:Y:S01]  /*1dae0*/  MUFU.RCP64H R11, 4.29496524800000000000e+09 ;  /* 0x41efffff000b7908 */ /* 0x000e220000001800 */
[----:B------:R-:W-:Y:S02]  /*1daf0*/  HFMA2 R10, -RZ, RZ, 0, 5.9604644775390625e-08 ;  /* 0x00000001ff0a7431 */ /* 0x000fe400000001ff */
[----:B------:R-:W-:Y:S01]  /*1db00*/  IMAD.MOV.U32 R54, RZ, RZ, -0x1a200000 ;  /* 0xe5e00000ff367424 */ /* 0x000fe200078e00ff */
[----:B------:R-:W-:Y:S01]  /*1db10*/  UMOV UR10, 0xe5e00000 ;  /* 0xe5e00000000a7882 */ /* 0x000fe20000000000 */
[----:B------:R-:W-:Y:S01]  /*1db20*/  IMAD.MOV.U32 R55, RZ, RZ, 0x41efffff ;  /* 0x41efffffff377424 */ /* 0x000fe200078e00ff */
[----:B------:R-:W-:Y:S01]  /*1db30*/  UMOV UR11, 0x41efffff ;  /* 0x41efffff000b7882 */ /* 0x000fe20000000000 */
[----:B------:R-:W-:Y:S01]  /*1db40*/  BSSY.RECONVERGENT B0, `(.L_x_358) ;  /* 0x0000021000007945 */ /* 0x000fe20003800200 */
        /* <DEDUP_REMOVED lines=32> */
.L_x_359:
[----:B------:R-:W-:Y:S05]  /*1dd50*/  BSYNC.RECONVERGENT B0 ;  /* 0x0000000000007941 */ /* 0x000fea0003800200 */
.L_x_358:
        /* <DEDUP_REMOVED lines=34> */
.L_x_361:
[----:B------:R-:W-:Y:S05]  /*1df80*/  BSYNC.RECONVERGENT B0 ;  /* 0x0000000000007941 */ /* 0x000fea0003800200 */
.L_x_360:
        /* <DEDUP_REMOVED lines=34> */
.L_x_363:
[----:B------:R-:W-:Y:S05]  /*1e1b0*/  BSYNC.RECONVERGENT B0 ;  /* 0x0000000000007941 */ /* 0x000fea0003800200 */
.L_x_362:
[----:B------:R-:W0:Y:S01]  /*1e1c0*/  MUFU.RCP64H R27, 4.29496524800000000000e+09 ;  /* 0x41efffff001b7908 */ /* 0x000e220000001800 */
[----:B------:R-:W-:Y:S01]  /*1e1d0*/  IMAD.MOV.U32 R12, RZ, RZ, -0x1a200000 ;  /* 0xe5e00000ff0c7424 */ /* 0x000fe200078e00ff */
[----:B------:R-:W-:Y:S01]  /*1e1e0*/  UMOV UR10, 0xe5e00000 ;  /* 0xe5e00000000a7882 */ /* 0x000fe20000000000 */
[----:B------:R-:W-:Y:S01]  /*1e1f0*/  IMAD.MOV.U32 R13, RZ, RZ, 0x41efffff ;  /* 0x41efffffff0d7424 */ /* 0x000fe200078e00ff */
[----:B------:R-:W-:Y:S01]  /*1e200*/  UMOV UR11, 0x41efffff ;  /* 0x41efffff000b7882 */ /* 0x000fe20000000000 */
[----:B------:R-:W-:Y:S01]  /*1e210*/  IMAD.MOV.U32 R26, RZ, RZ, 0x1 ;  /* 0x00000001ff1a7424 */ /* 0x000fe200078e00ff */
        /* <DEDUP_REMOVED lines=17> */
[----:B------:R-:W-:-:S04]  /*1e330*/  DSETP.GEU.AND P0, PT, R16, RZ, PT ;  /* 0x000000ff1000722a */ /* 0x000fc80003f0e000 */
[----:B------:R-:W-:Y:S02]  /*1e340*/  DFMA R10, R56, R12, R54 ;  /* 0x0000000c380a722b */ /* 0x000fe40000000036 */
[----:B------:R-:W-:-:S08]  /*1e350*/  DADD R12, R16, UR10 ;  /* 0x0000000a100c7e29 */ /* 0x000fd00008000000 */
[----:B------:R-:W-:Y:S02]  /*1e360*/  FFMA R0, RZ, 29.999998092651367188, R11 ;  /* 0x41efffffff007823 */ /* 0x000fe4000000000b */
[----:B------:R-:W-:Y:S02]  /*1e370*/  FSEL R12, R12, R16, !P0 ;  /* 0x000000100c0c7208 */ /* 0x000fe40004000000 */
[----:B------:R-:W-:Y:S02]  /*1e380*/  FSEL R13, R13, R17, !P0 ;  /* 0x000000110d0d7208 */ /* 0x000fe40004000000 */
[----:B------:R-:W-:-:S04]  /*1e390*/  FSETP.GT.AND P0, PT, |R0|, 1.469367938527859385e-39, PT ;  /* 0x001000000000780b */ /* 0x000fc80003f04200 */
[----:B------:R-:W-:-:S09]  /*1e3a0*/  DADD R18, R18, R12 ;  /* 0x0000000012127229 */ /* 0x000fd2000000000c */
        /* <DEDUP_REMOVED lines=9> */
.L_x_365:
[----:B------:R-:W-:Y:S05]  /*1e440*/  BSYNC.RECONVERGENT B0 ;  /* 0x0000000000007941 */ /* 0x000fea0003800200 */
.L_x_364:
        /* <DEDUP_REMOVED lines=34> */
.L_x_367:
[----:B------:R-:W-:Y:S05]  /*1e670*/  BSYNC.RECONVERGENT B0 ;  /* 0x0000000000007941 */ /* 0x000fea0003800200 */
.L_x_366:
        /* <DEDUP_REMOVED lines=34> */
.L_x_369:
[----:B------:R-:W-:Y:S05]  /*1e8a0*/  BSYNC.RECONVERGENT B0 ;  /* 0x0000000000007941 */ /* 0x000fea0003800200 */
.L_x_368:
        /* <DEDUP_REMOVED lines=38> */
.L_x_371:
[----:B------:R-:W-:Y:S05]  /*1eb10*/  BSYNC.RECONVERGENT B0 ;  /* 0x0000000000007941 */ /* 0x000fea0003800200 */
.L_x_370:
        /* <DEDUP_REMOVED lines=9> */
[----:B0-----:R-:W-:-:S02]  /*1ebb0*/  DFMA R16, R10, -R26, 1 ;  /* 0x3ff000000a10742b */ /* 0x001fc4000000081a */
[----:B-1----:R-:W-:-:S06]  /*1ebc0*/  DMUL R52, R52, R28 ;  /* 0x0000001c34347228 */ /* 0x002fcc0000000000 */
[----:B------:R-:W-:Y:S02]  /*1ebd0*/  DFMA R16, R16, R16, R16 ;  /* 0x000000101010722b */ /* 0x000fe40000000010 */
[----:B--2---:R-:W-:-:S06]  /*1ebe0*/  DFMA R18, R12, -R26, R18 ;  /* 0x8000001a0c12722b */ /* 0x004fcc0000000012 */
[----:B------:R-:W-:Y:S01]  /*1ebf0*/  DFMA R16, R10, R16, R10 ;  /* 0x000000100a10722b */ /* 0x000fe2000000000a */
[----:B------:R-:W-:Y:S01]  /*1ec00*/  FSETP.GEU.AND P2, PT, |R53|, 6.5827683646048100446e-37, PT ;  /* 0x036000003500780b */ /* 0x000fe20003f4e200 */
[----:B------:R-:W-:-:S06]  /*1ec10*/  DSETP.GEU.AND P0, PT, R18, RZ, PT ;  /* 0x000000ff1200722a */ /* 0x000fcc0003f0e000 */
        /* <DEDUP_REMOVED lines=19> */
.L_x_373:
[----:B------:R-:W-:Y:S05]  /*1ed50*/  BSYNC.RECONVERGENT B0 ;  /* 0x0000000000007941 */ /* 0x000fea0003800200 */
.L_x_372:
[----:B------:R-:W0:Y:S01]  /*1ed60*/  MUFU.RCP64H R13, 4.29496524800000000000e+09 ;  /* 0x41efffff000d7908 */ /* 0x000e220000001800 */
[----:B------:R-:W-:Y:S02]  /*1ed70*/  HFMA2 R12, -RZ, RZ, 0, 5.9604644775390625e-08 ;  /* 0x00000001ff0c7431 */ /* 0x000fe400000001ff */
[----:B------:R-:W-:Y:S01]  /*1ed80*/  IMAD.MOV.U32 R18, RZ, RZ, -0x1a200000 ;  /* 0xe5e00000ff127424 */ /* 0x000fe200078e00ff */
        /* <DEDUP_REMOVED lines=31> */
.L_x_375:
[----:B------:R-:W-:Y:S05]  /*1ef80*/  BSYNC.RECONVERGENT B0 ;  /* 0x0000000000007941 */ /* 0x000fea0003800200 */
.L_x_374:
        /* <DEDUP_REMOVED lines=34> */
.L_x_377:
[----:B------:R-:W-:Y:S05]  /*1f1b0*/  BSYNC.RECONVERGENT B0 ;  /* 0x0000000000007941 */ /* 0x000fea0003800200 */
.L_x_376:
[----:B------:R-:W0:Y:S01]  /*1f1c0*/  MUFU.RCP64H R13, 4.29496524800000000000e+09 ;  /* 0x41efffff000d7908 */ /* 0x000e220000001800 */
[----:B------:R-:W-:Y:S01]  /*1f1d0*/  MOV R20, 0xe5e00000 ;  /* 0xe5e0000000147802 */ /* 0x000fe20000000f00 */
[----:B------:R-:W-:Y:S01]  /*1f1e0*/  IMAD.MOV.U32 R21, RZ, RZ, 0x41efffff ;  /* 0x41efffffff157424 */ /* 0x000fe200078e00ff */
[----:B------:R-:W-:Y:S01]  /*1f1f0*/  UMOV UR10, 0xe5e00000 ;  /* 0xe5e00000000a7882 */ /* 0x000fe20000000000 */
[----:B------:R-:W-:Y:S01]  /*1f200*/  IMAD.MOV.U32 R12, RZ, RZ, 0x1 ;  /* 0x00000001ff0c7424 */ /* 0x000fe200078e00ff */
[----:B------:R-:W-:Y:S01]  /*1f210*/  UMOV UR11, 0x41efffff ;  /* 0x41efffff000b7882 */ /* 0x000fe20000000000 */
        /* <DEDUP_REMOVED lines=33> */
.L_x_379:
[----:B------:R-:W-:Y:S05]  /*1f430*/  BSYNC.RECONVERGENT B0 ;  /* 0x0000000000007941 */ /* 0x000fea0003800200 */
.L_x_378:
        /* <DEDUP_REMOVED lines=34> */
.L_x_381:
[----:B------:R-:W-:Y:S05]  /*1f660*/  BSYNC.RECONVERGENT B0 ;  /* 0x0000000000007941 */ /* 0x000fea0003800200 */
.L_x_380:
        /* <DEDUP_REMOVED lines=34> */
.L_x_383:
[----:B------:R-:W-:Y:S05]  /*1f890*/  BSYNC.RECONVERGENT B0 ;  /* 0x0000000000007941 */ /* 0x000fea0003800200 */
.L_x_382:
        /* <DEDUP_REMOVED lines=40> */
.L_x_385:
[----:B------:R-:W-:Y:S05]  /*1fb20*/  BSYNC.RECONVERGENT B0 ;  /* 0x0000000000007941 */ /* 0x000fea0003800200 */
.L_x_384:
        /* <DEDUP_REMOVED lines=34> */
.L_x_387:
[----:B------:R-:W-:Y:S05]  /*1fd50*/  BSYNC.RECONVERGENT B0 ;  /* 0x0000000000007941 */ /* 0x000fea0003800200 */
.L_x_386:
        /* <DEDUP_REMOVED lines=34> */
.L_x_389:
[----:B------:R-:W-:Y:S05]  /*1ff80*/  BSYNC.RECONVERGENT B0 ;  /* 0x0000000000007941 */ /* 0x000fea0003800200 */
.L_x_388:
        /* <DEDUP_REMOVED lines=38> */
.L_x_391:
[----:B------:R-:W-:Y:S05]  /*201f0*/  BSYNC.RECONVERGENT B0 ;  /* 0x0000000000007941 */ /* 0x000fea0003800200 */
.L_x_390:
[----:B------:R-:W2:Y:S04]  /*20200*/  LDG.E R50, desc[UR6][R42.64+-0x4] ;  /* 0xfffffc062a327981 */ /* 0x000ea8000c1e1900 */
[----:B------:R-:W3:Y:S04]  /*20210*/  LDG.E R46, desc[UR6][R42.64] ;  /* 0x000000062a2e7981 */ /* 0x000ee8000c1e1900 */
[----:B------:R-:W4:Y:S01]  /*20220*/  LDG.E R44, desc[UR6][R42.64+0x4] ;  /* 0x000004062a2c7981 */ /* 0x000f22000c1e1900 */
[----:B------:R-:W0:Y:S01]  /*20230*/  MUFU.RCP64H R11, 4.29496524800000000000e+09 ;  /* 0x41efffff000b7908 */ /* 0x000e220000001800 */
[----:B------:R-:W-:Y:S01]  /*20240*/  IMAD.MOV.U32 R16, RZ, RZ, -0x1a200000 ;  /* 0xe5e00000ff107424 */ /* 0x000fe200078e00ff */
[----:B------:R-:W-:Y:S01]  /*20250*/  MOV R17, 0x41efffff ;  /* 0x41efffff00117802 */ /* 0x000fe20000000f00 */
[----:B------:R-:W-:Y:S01]  /*20260*/  IMAD.MOV.U32 R10, RZ, RZ, 0x1 ;  /* 0x00000001ff0a7424 */ /* 0x000fe200078e00ff */
[----:B------:R-:W-:Y:S01]  /*20270*/  UMOV UR10, 0xe5e00000 ;  /* 0xe5e00000000a7882 */ /* 0x000fe20000000000 */
[----:B------:R-:W-:Y:S01]  /*20280*/  UMOV UR11, 0x41efffff ;  /* 0x41efffff000b7882 */ /* 0x000fe20000000000 */
[----:B------:R-:W-:Y:S02]  /*20290*/  BSSY.RECONVERGENT B0, `(.L_x_392) ;  /* 0x0000028000007945 */ /* 0x000fe40003800200 */
[----:B------:R-:W-:Y:S01]  /*202a0*/  FRND.F64.FLOOR R12, R12 ;  /* 0x0000000c000c7313 */ /* 0x000fe20000305800 */
        /* <DEDUP_REMOVED lines=13> */
[----:B-1----:R-:W-:Y:S02]  /*20380*/  DMUL R18, R60, R58 ;  /* 0x0000003a3c127228 */ /* 0x002fe40000000000 */
[----:B------:R-:W-:-:S06]  /*20390*/  DFMA R50, R58, -131072, R50 ;  /* 0xc10000003a32782b */ /* 0x000fcc0000000032 */
[----:B------:R-:W-:Y:S02]  /*203a0*/  DMUL R10, R54, R18 ;  /* 0x00000012360a7228 */ /* 0x000fe40000000000 */
[----:B------:R-:W-:Y:S01]  /*203b0*/  FSETP.GEU.AND P2, PT, |R19|, 6.5827683646048100446e-37, PT ;  /* 0x036000001300780b */ /* 0x000fe20003f4e200 */
[----:B0-----:R-:W-:-:S05]  /*203c0*/  DFMA R46, R48, -131072, R46 ;  /* 0xc1000000302e782b */ /* 0x001fca000000002e */
[-C--:B------:R-:W-:Y:S02]  /*203d0*/  DFMA R20, R10, -R16.reuse, R18 ;  /* 0x800000100a14722b */ /* 0x080fe40000000012 */
[----:B------:R-:W-:Y:S01]  /*203e0*/  DFMA R16, R12, -R16, R14 ;  /* 0x800000100c10722b */ /* 0x000fe2000000000e */
[----:B------:R-:W0:Y:S05]  /*203f0*/  FRND.F64.FLOOR R14, R52 ;  /* 0x00000034000e7313 */ /* 0x000e2a0000305800 */
[----:B------:R-:W-:Y:S02]  /*20400*/  DFMA R10, R54, R20, R10 ;  /* 0x00000014360a722b */ /* 0x000fe4000000000a */
[----:B------:R-:W-:-:S02]  /*20410*/  DADD R12, R16, UR10 ;  /* 0x0000000a100c7e29 */ /* 0x000fc40008000000 */
[----:B------:R-:W-:-:S06]  /*20420*/  DSETP.GEU.AND P0, PT, R16, RZ, PT ;  /* 0x000000ff1000722a */ /* 0x000fcc0003f0e000 */
[----:B------:R-:W-:Y:S01]  /*20430*/  FFMA R0, RZ, 29.999998092651367188, R11 ;  /* 0x41efffffff007823 */ /* 0x000fe2000000000b */
[----:B0-----:R-:W-:Y:S01]  /*20440*/  DFMA R44, R14, -131072, R44 ;  /* 0xc10000000e2c782b */ /* 0x001fe2000000002c */
        /* <DEDUP_REMOVED lines=12> */
.L_x_393:
[----:B------:R-:W-:Y:S05]  /*20510*/  BSYNC.RECONVERGENT B0 ;  /* 0x0000000000007941 */ /* 0x000fea0003800200 */
.L_x_392:
        /* <DEDUP_REMOVED lines=18> */
[----:B------:R-:W-:Y:S02]  /*20640*/  DFMA R54, R12, -R52, R16 ;  /* 0x800000340c36722b */ /* 0x000fe40000000010 */
[----:B------:R-:W-:-:S06]  /*20650*/  DADD R52, R18, UR10 ;  /* 0x0000000a12347e29 */ /* 0x000fcc0008000000 */
[----:B------:R-:W-:-:S04]  /*20660*/  DFMA R12, R56, R54, R12 ;  /* 0x00000036380c722b */ /* 0x000fc8000000000c */
[----:B------:R-:W-:Y:S02]  /*20670*/  FSEL R18, R52, R18, !P0 ;  /* 0x0000001234127208 */ /* 0x000fe40004000000 */
[----:B------:R-:W-:-:S04]  /*20680*/  FSEL R19, R53, R19, !P0 ;  /* 0x0000001335137208 */ /* 0x000fc80004000000 */
        /* <DEDUP_REMOVED lines=11> */
.L_x_395:
[----:B------:R-:W-:Y:S05]  /*20740*/  BSYNC.RECONVERGENT B0 ;  /* 0x0000000000007941 */ /* 0x000fea0003800200 */
.L_x_394:
        /* <DEDUP_REMOVED lines=34> */
.L_x_397:
[----:B------:R-:W-:Y:S05]  /*20970*/  BSYNC.RECONVERGENT B0 ;  /* 0x0000000000007941 */ /* 0x000fea0003800200 */
.L_x_396:
        /* <DEDUP_REMOVED lines=38> */
.L_x_399:
[----:B------:R-:W-:Y:S05]  /*20be0*/  BSYNC.RECONVERGENT B0 ;  /* 0x0000000000007941 */ /* 0x000fea0003800200 */
.L_x_398:
        /* <DEDUP_REMOVED lines=34> */
.L_x_401:
[----:B------:R-:W-:Y:S05]  /*20e10*/  BSYNC.RECONVERGENT B0 ;  /* 0x0000000000007941 */ /* 0x000fea0003800200 */
.L_x_400:
        /* <DEDUP_REMOVED lines=34> */
.L_x_403:
[----:B------:R-:W-:Y:S05]  /*21040*/  BSYNC.RECONVERGENT B0 ;  /* 0x0000000000007941 */ /* 0x000fea0003800200 */
.L_x_402:
        /* <DEDUP_REMOVED lines=39> */
.L_x_405:
[----:B------:R-:W-:Y:S05]  /*212c0*/  BSYNC.RECONVERGENT B0 ;  /* 0x0000000000007941 */ /* 0x000fea0003800200 */
.L_x_404:
        /* <DEDUP_REMOVED lines=34> */
.L_x_407:
[----:B------:R-:W-:Y:S05]  /*214f0*/  BSYNC.RECONVERGENT B0 ;  /* 0x0000000000007941 */ /* 0x000fea0003800200 */
.L_x_406:
        /* <DEDUP_REMOVED lines=34> */
.L_x_409:
[----:B------:R-:W-:Y:S05]  /*21720*/  BSYNC.RECONVERGENT B0 ;  /* 0x0000000000007941 */ /* 0x000fea0003800200 */
.L_x_408:
        /* <DEDUP_REMOVED lines=38> */
.L_x_411:
[----:B------:R-:W-:Y:S05]  /*21990*/  BSYNC.RECONVERGENT B0 ;  /* 0x0000000000007941 */ /* 0x000fea0003800200 */
.L_x_410:
        /* <DEDUP_REMOVED lines=34> */
.L_x_413:
[----:B------:R-:W-:Y:S05]  /*21bc0*/  BSYNC.RECONVERGENT B0 ;  /* 0x0000000000007941 */ /* 0x000fea0003800200 */
.L_x_412:
        /* <DEDUP_REMOVED lines=34> */
.L_x_415:
[----:B------:R-:W-:Y:S05]  /*21df0*/  BSYNC.RECONVERGENT B0 ;  /* 0x0000000000007941 */ /* 0x000fea0003800200 */
.L_x_414:
        /* <DEDUP_REMOVED lines=34> */
.L_x_417:
[----:B------:R-:W-:Y:S05]  /*22020*/  BSYNC.RECONVERGENT B0 ;  /* 0x0000000000007941 */ /* 0x000fea0003800200 */
.L_x_416:
        /* <DEDUP_REMOVED lines=38> */
.L_x_419:
[----:B------:R-:W-:Y:S05]  /*22290*/  BSYNC.RECONVERGENT B0 ;  /* 0x0000000000007941 */ /* 0x000fea0003800200 */
.L_x_418:
        /* <DEDUP_REMOVED lines=34> */
.L_x_421:
[----:B------:R-:W-:Y:S05]  /*224c0*/  BSYNC.RECONVERGENT B0 ;  /* 0x0000000000007941 */ /* 0x000fea0003800200 */
.L_x_420:
        /* <DEDUP_REMOVED lines=34> */
.L_x_423:
[----:B------:R-:W-:Y:S05]  /*226f0*/  BSYNC.RECONVERGENT B0 ;  /* 0x0000000000007941 */ /* 0x000fea0003800200 */
.L_x_422:
        /* <DEDUP_REMOVED lines=39> */
.L_x_425:
[----:B------:R-:W-:Y:S05]  /*22970*/  BSYNC.RECONVERGENT B0 ;  /* 0x0000000000007941 */ /* 0x000fea0003800200 */
.L_x_424:
        /* <DEDUP_REMOVED lines=34> */
.L_x_427:
[----:B------:R-:W-:Y:S05]  /*22ba0*/  BSYNC.RECONVERGENT B0 ;  /* 0x0000000000007941 */ /* 0x000fea0003800200 */
.L_x_426:
        /* <DEDUP_REMOVED lines=34> */
.L_x_429:
[----:B------:R-:W-:Y:S05]  /*22dd0*/  BSYNC.RECONVERGENT B0 ;  /* 0x0000000000007941 */ /* 0x000fea0003800200 */
.L_x_428:
        /* <DEDUP_REMOVED lines=38> */
.L_x_431:
[----:B------:R-:W-:Y:S05]  /*23040*/  BSYNC.RECONVERGENT B0 ;  /* 0x0000000000007941 */ /* 0x000fea0003800200 */
.L_x_430:
[----:B------:R-:W0:Y:S01]  /*23050*/  MUFU.RCP64H R11, 4.29496524800000000000e+09 ;  /* 0x41efffff000b7908 */ /* 0x000e220000001800 */
        /* <DEDUP_REMOVED lines=15> */
[-C--:B------:R-:W-:Y:S02]  /*23150*/  DFMA R52, R10, -R16.reuse, R58 ;  /* 0x800000100a34722b */ /* 0x080fe4000000003a */
[----:B-1----:R-:W-:-:S06]  /*23160*/  DFMA R16, R12, -R16, R54 ;  /* 0x800000100c10722b */ /* 0x002fcc0000000036 */
        /* <DEDUP_REMOVED lines=16> */
.L_x_433:
[----:B------:R-:W-:Y:S05]  /*23270*/  BSYNC.RECONVERGENT B0 ;  /* 0x0000000000007941 */ /* 0x000fea0003800200 */
.L_x_432:
        /* <DEDUP_REMOVED lines=34> */
.L_x_435:
[----:B------:R-:W-:Y:S05]  /*234a0*/  BSYNC.RECONVERGENT B0 ;  /* 0x0000000000007941 */ /* 0x000fea0003800200 */
.L_x_434:
        /* <DEDUP_REMOVED lines=34> */
.L_x_437:
[----:B------:R-:W-:Y:S05]  /*236d0*/  BSYNC.RECONVERGENT B0 ;  /* 0x0000000000007941 */ /* 0x000fea0003800200 */
.L_x_436:
        /* <DEDUP_REMOVED lines=38> */
.L_x_439:
[----:B------:R-:W-:Y:S05]  /*23940*/  BSYNC.RECONVERGENT B0 ;  /* 0x0000000000007941 */ /* 0x000fea0003800200 */
.L_x_438:
        /* <DEDUP_REMOVED lines=34> */
.L_x_441:
[----:B------:R-:W-:Y:S05]  /*23b70*/  BSYNC.RECONVERGENT B0 ;  /* 0x0000000000007941 */ /* 0x000fea0003800200 */
.L_x_440:
        /* <DEDUP_REMOVED lines=34> */
.L_x_443:
[----:B------:R-:W-:Y:S05]  /*23da0*/  BSYNC.RECONVERGENT B0 ;  /* 0x0000000000007941 */ /* 0x000fea0003800200 */
.L_x_442:
        /* <DEDUP_REMOVED lines=39> */
.L_x_445:
[----:B------:R-:W-:Y:S05]  /*24020*/  BSYNC.RECONVERGENT B0 ;  /* 0x0000000000007941 */ /* 0x000fea0003800200 */
.L_x_444:
        /* <DEDUP_REMOVED lines=34> */
.L_x_447:
[----:B------:R-:W-:Y:S05]  /*24250*/  BSYNC.RECONVERGENT B0 ;  /* 0x0000000000007941 */ /* 0x000fea0003800200 */
.L_x_446:
        /* <DEDUP_REMOVED lines=34> */
.L_x_449:
[----:B------:R-:W-:Y:S05]  /*24480*/  BSYNC.RECONVERGENT B0 ;  /* 0x0000000000007941 */ /* 0x000fea0003800200 */
.L_x_448:
        /* <DEDUP_REMOVED lines=38> */
.L_x_451:
[----:B------:R-:W-:Y:S05]  /*246f0*/  BSYNC.RECONVERGENT B0 ;  /* 0x0000000000007941 */ /* 0x000fea0003800200 */
.L_x_450:
[----:B------:R-:W2:Y:S04]  /*24700*/  LDG.E R48, desc[UR6][R42.64+0x8] ;  /* 0x000008062a307981 */ /* 0x000ea8000c1e1900 */
[----:B------:R-:W3:Y:S04]  /*24710*/  LDG.E R50, desc[UR6][R42.64+0xc] ;  /* 0x00000c062a327981 */ /* 0x000ee8000c1e1900 */
[----:B------:R-:W4:Y:S01]  /*24720*/  LDG.E R52, desc[UR6][R42.64+0x10] ;  /* 0x000010062a347981 */ /* 0x000f22000c1e1900 */
[----:B------:R-:W0:Y:S01]  /*24730*/  MUFU.RCP64H R11, 4.29496524800000000000e+09 ;  /* 0x41efffff000b7908 */ /* 0x000e220000001800 */
[----:B------:R-:W-:Y:S01]  /*24740*/  IMAD.MOV.U32 R54, RZ, RZ, -0x1a200000 ;  /* 0xe5e00000ff367424 */ /* 0x000fe200078e00ff */
[----:B------:R-:W-:Y:S01]  /*24750*/  UMOV UR10, 0xe5e00000 ;  /* 0xe5e00000000a7882 */ /* 0x000fe20000000000 */
[----:B------:R-:W-:Y:S01]  /*24760*/  IMAD.MOV.U32 R55, RZ, RZ, 0x41efffff ;  /* 0x41efffffff377424 */ /* 0x000fe200078e00ff */
[----:B------:R-:W-:Y:S01]  /*24770*/  UMOV UR11, 0x41efffff ;  /* 0x41efffff000b7882 */ /* 0x000fe20000000000 */
[----:B------:R-:W-:Y:S01]  /*24780*/  IMAD.MOV.U32 R10, RZ, RZ, 0x1 ;  /* 0x00000001ff0a7424 */ /* 0x000fe200078e00ff */
[----:B------:R-:W-:Y:S02]  /*24790*/  BSSY.RECONVERGENT B0, `(.L_x_452) ;  /* 0x0000028000007945 */ /* 0x000fe40003800200 */
[----:B------:R-:W-:Y:S03]  /*247a0*/  FRND.F64.FLOOR R12, R12 ;  /* 0x0000000c000c7313 */ /* 0x000fe60000305800 */
        /* <DEDUP_REMOVED lines=8> */
[----:B----4-:R-:W-:Y:S01]  /*24830*/  I2F.F64.U32 R52, R52 ;  /* 0x0000003400347312 */ /* 0x010fe20000201800 */
[----:B-1----:R-:W-:-:S07]  /*24840*/  DMUL R44, R50, 7.62939453125e-06 ;  /* 0x3ee00000322c7828 */ /* 0x002fce0000000000 */
[----:B------:R-:W0:Y:S08]  /*24850*/  FRND.F64.FLOOR R14, R14 ;  /* 0x0000000e000e7313 */ /* 0x000e300000305800 */
[----:B------:R-:W1:Y:S01]  /*24860*/  FRND.F64.FLOOR R44, R44 ;  /* 0x0000002c002c7313 */ /* 0x000e620000305800 */
[----:B0-----:R-:W-:Y:S02]  /*24870*/  DMUL R58, R60, R14 ;  /* 0x0000000e3c3a7228 */ /* 0x001fe40000000000 */
[----:B------:R-:W-:-:S06]  /*24880*/  DFMA R48, R14, -131072, R48 ;  /* 0xc10000000e30782b */ /* 0x000fcc0000000030 */
[----:B------:R-:W-:Y:S02]  /*24890*/  DMUL R10, R62, R58 ;  /* 0x0000003a3e0a7228 */ /* 0x000fe40000000000 */
[----:B------:R-:W-:Y:S01]  /*248a0*/  FSETP.GEU.AND P2, PT, |R59|, 6.5827683646048100446e-37, PT ;  /* 0x036000003b00780b */ /* 0x000fe20003f4e200 */
[----:B-1----:R-:W-:-:S05]  /*248b0*/  DFMA R50, R44, -131072, R50 ;  /* 0xc10000002c32782b */ /* 0x002fca0000000032 */
[-C--:B------:R-:W-:Y:S02]  /*248c0*/  DFMA R56, R10, -R54.reuse, R58 ;  /* 0x800000360a38722b */ /* 0x080fe4000000003a */
[----:B------:R-:W-:-:S06]  /*248d0*/  DFMA R54, R12, -R54, R46 ;  /* 0x800000360c36722b */ /* 0x000fcc000000002e */
[----:B------:R-:W-:Y:S02]  /*248e0*/  DFMA R10, R62, R56, R10 ;  /* 0x000000383e0a722b */ /* 0x000fe4000000000a */
[----:B------:R-:W-:Y:S02]  /*248f0*/  DMUL R56, R52, 7.62939453125e-06 ;  /* 0x3ee0000034387828 */ /* 0x000fe40000000000 */
[C---:B------:R-:W-:Y:S02]  /*24900*/  DADD R12, R54.reuse, UR10 ;  /* 0x0000000a360c7e29 */ /* 0x040fe40008000000 */
[----:B------:R-:W-:Y:S02]  /*24910*/  DSETP.GEU.AND P0, PT, R54, RZ, PT ;  /* 0x000000ff3600722a */ /* 0x000fe40003f0e000 */
[----:B------:R-:W0:Y:S02]  /*24920*/  FRND.F64.FLOOR R46, R56 ;  /* 0x00000038002e7313 */ /* 0x000e240000305800 */
[----:B------:R-:W-:-:S04]  /*24930*/  FFMA R0, RZ, 29.999998092651367188, R11 ;  /* 0x41efffffff007823 */ /* 0x000fc8000000000b */
[----:B------:R-:W-:Y:S02]  /*24940*/  FSEL R54, R12, R54, !P0 ;  /* 0x000000360c367208 */ /* 0x000fe40004000000 */
[----:B------:R-:W-:Y:S02]  /*24950*/  FSETP.GT.AND P1, PT, |R0|, 1.469367938527859385e-39, PT ;  /* 0x001000000000780b */ /* 0x000fe40003f24200 */
[----:B------:R-:W-:Y:S01]  /*24960*/  FSEL R55, R13, R55, !P0 ;  /* 0x000000370d377208 */ /* 0x000fe20004000000 */
[----:B0-----:R-:W-:-:S10]  /*24970*/  DFMA R52, R46, -131072, R52 ;  /* 0xc10000002e34782b */ /* 0x001fd40000000034 */
        /* <DEDUP_REMOVED lines=9> */
.L_x_453:
[----:B------:R-:W-:Y:S05]  /*24a10*/  BSYNC.RECONVERGENT B0 ;  /* 0x0000000000007941 */ /* 0x000fea0003800200 */
.L_x_452:
        /* <DEDUP_REMOVED lines=34> */
.L_x_455:
[----:B------:R-:W-:Y:S05]  /*24c40*/  BSYNC.RECONVERGENT B0 ;  /* 0x0000000000007941 */ /* 0x000fea0003800200 */
.L_x_454:
        /* <DEDUP_REMOVED lines=34> */
.L_x_457:
[----:B------:R-:W-:Y:S05]  /*24e70*/  BSYNC.RECONVERGENT B0 ;  /* 0x0000000000007941 */ /* 0x000fea0003800200 */
.L_x_456:
        /* <DEDUP_REMOVED lines=38> */
.L_x_459:
[----:B------:R-:W-:Y:S05]  /*250e0*/  BSYNC.RECONVERGENT B0 ;  /* 0x0000000000007941 */ /* 0x000fea0003800200 */
.L_x_458:
        /* <DEDUP_REMOVED lines=34> */
.L_x_461:
[----:B------:R-:W-:Y:S05]  /*25310*/  BSYNC.RECONVERGENT B0 ;  /* 0x0000000000007941 */ /* 0x000fea0003800200 */
.L_x_460:
        /* <DEDUP_REMOVED lines=34> */
.L_x_463:
[----:B------:R-:W-:Y:S05]  /*25540*/  BSYNC.RECONVERGENT B0 ;  /* 0x0000000000007941 */ /* 0x000fea0003800200 */
.L_x_462:
        /* <DEDUP_REMOVED lines=39> */
.L_x_465:
[----:B------:R-:W-:Y:S05]  /*257c0*/  BSYNC.RECONVERGENT B0 ;  /* 0x0000000000007941 */ /* 0x000fea0003800200 */
.L_x_464:
        /* <DEDUP_REMOVED lines=34> */
.L_x_467:
[----:B------:R-:W-:Y:S05]  /*259f0*/  BSYNC.RECONVERGENT B0 ;  /* 0x0000000000007941 */ /* 0x000fea0003800200 */
.L_x_466:
        /* <DEDUP_REMOVED lines=34> */
.L_x_469:
[----:B------:R-:W-:Y:S05]  /*25c20*/  BSYNC.RECONVERGENT B0 ;  /* 0x0000000000007941 */ /* 0x000fea0003800200 */
.L_x_468:
        /* <DEDUP_REMOVED lines=38> */
.L_x_471:
[----:B------:R-:W-:Y:S05]  /*25e90*/  BSYNC.RECONVERGENT B0 ;  /* 0x0000000000007941 */ /* 0x000fea0003800200 */
.L_x_470:
        /* <DEDUP_REMOVED lines=8> */
[----:B0-----:R-:W-:-:S08]  /*25f20*/  DFMA R40, R10, -R38, 1 ;  /* 0x3ff000000a28742b */ /* 0x001fd00000000826 */
[----:B------:R-:W-:-:S08]  /*25f30*/  DFMA R40, R40, R40, R40 ;  /* 0x000000282828722b */ /* 0x000fd00000000028 */
[----:B------:R-:W-:Y:S02]  /*25f40*/  DFMA R10, R10, R40, R10 ;  /* 0x000000280a0a722b */ /* 0x000fe4000000000a */
[----:B------:R-:W-:-:S06]  /*25f50*/  DMUL R40, R36, R14 ;  /* 0x0000000e24287228 */ /* 0x000fcc0000000000 */
[----:B------:R-:W-:-:S04]  /*25f60*/  DFMA R56, R10, -R38, 1 ;  /* 0x3ff000000a38742b */ /* 0x000fc80000000826 */
[----:B------:R-:W-:-:S04]  /*25f70*/  FSETP.GEU.AND P2, PT, |R41|, 6.5827683646048100446e-37, PT ;  /* 0x036000002900780b */ /* 0x000fc80003f4e200 */
        /* <DEDUP_REMOVED lines=20> */
.L_x_473:
[----:B------:R-:W-:Y:S05]  /*260c0*/  BSYNC.RECONVERGENT B0 ;  /* 0x0000000000007941 */ /* 0x000fea0003800200 */
.L_x_472:
        /* <DEDUP_REMOVED lines=34> */
.L_x_475:
[----:B------:R-:W-:Y:S05]  /*262f0*/  BSYNC.RECONVERGENT B0 ;  /* 0x0000000000007941 */ /* 0x000fea0003800200 */
.L_x_474:
        /* <DEDUP_REMOVED lines=34> */
.L_x_477:
[----:B------:R-:W-:Y:S05]  /*26520*/  BSYNC.RECONVERGENT B0 ;  /* 0x0000000000007941 */ /* 0x000fea0003800200 */
.L_x_476:
        /* <DEDUP_REMOVED lines=38> */
.L_x_479:
[----:B------:R-:W-:Y:S05]  /*26790*/  BSYNC.RECONVERGENT B0 ;  /* 0x0000000000007941 */ /* 0x000fea0003800200 */
.L_x_478:
        /* <DEDUP_REMOVED lines=34> */
.L_x_481:
[----:B------:R-:W-:Y:S05]  /*269c0*/  BSYNC.RECONVERGENT B0 ;  /* 0x0000000000007941 */ /* 0x000fea0003800200 */
.L_x_480:
        /* <DEDUP_REMOVED lines=34> */
.L_x_483:
[----:B------:R-:W-:Y:S05]  /*26bf0*/  BSYNC.RECONVERGENT B0 ;  /* 0x0000000000007941 */ /* 0x000fea0003800200 */
.L_x_482:
        /* <DEDUP_REMOVED lines=39> */
.L_x_485:
[----:B------:R-:W-:Y:S05]  /*26e70*/  BSYNC.RECONVERGENT B0 ;  /* 0x0000000000007941 */ /* 0x000fea0003800200 */
.L_x_484:
        /* <DEDUP_REMOVED lines=34> */
.L_x_487:
[----:B------:R-:W-:Y:S05]  /*270a0*/  BSYNC.RECONVERGENT B0 ;  /* 0x0000000000007941 */ /* 0x000fea0003800200 */
.L_x_486:
        /* <DEDUP_REMOVED lines=34> */
.L_x_489:
[----:B------:R-:W-:Y:S05]  /*272d0*/  BSYNC.RECONVERGENT B0 ;  /* 0x0000000000007941 */ /* 0x000fea0003800200 */
.L_x_488:
        /* <DEDUP_REMOVED lines=38> */
.L_x_491:
[----:B------:R-:W-:Y:S05]  /*27540*/  BSYNC.RECONVERGENT B0 ;  /* 0x0000000000007941 */ /* 0x000fea0003800200 */
.L_x_490:
        /* <DEDUP_REMOVED lines=34> */
.L_x_493:
[----:B------:R-:W-:Y:S05]  /*27770*/  BSYNC.RECONVERGENT B0 ;  /* 0x0000000000007941 */ /* 0x000fea0003800200 */
.L_x_492:
        /* <DEDUP_REMOVED lines=34> */
.L_x_495:
[----:B------:R-:W-:Y:S05]  /*279a0*/  BSYNC.RECONVERGENT B0 ;  /* 0x0000000000007941 */ /* 0x000fea0003800200 */
.L_x_494:
        /* <DEDUP_REMOVED lines=34> */
.L_x_497:
[----:B------:R-:W-:Y:S05]  /*27bd0*/  BSYNC.RECONVERGENT B0 ;  /* 0x0000000000007941 */ /* 0x000fea0003800200 */
.L_x_496:
        /* <DEDUP_REMOVED lines=38> */
.L_x_499:
[----:B------:R-:W-:Y:S05]  /*27e40*/  BSYNC.RECONVERGENT B0 ;  /* 0x0000000000007941 */ /* 0x000fea0003800200 */
.L_x_498:
        /* <DEDUP_REMOVED lines=34> */
.L_x_501:
[----:B------:R-:W-:Y:S05]  /*28070*/  BSYNC.RECONVERGENT B0 ;  /* 0x0000000000007941 */ /* 0x000fea0003800200 */
.L_x_500:
        /* <DEDUP_REMOVED lines=34> */
.L_x_503:
[----:B------:R-:W-:Y:S05]  /*282a0*/  BSYNC.RECONVERGENT B0 ;  /* 0x0000000000007941 */ /* 0x000fea0003800200 */
.L_x_502:
        /* <DEDUP_REMOVED lines=39> */
.L_x_505:
[----:B------:R-:W-:Y:S05]  /*28520*/  BSYNC.RECONVERGENT B0 ;  /* 0x0000000000007941 */ /* 0x000fea0003800200 */
.L_x_504:
        /* <DEDUP_REMOVED lines=34> */
.L_x_507:
[----:B------:R-:W-:Y:S05]  /*28750*/  BSYNC.RECONVERGENT B0 ;  /* 0x0000000000007941 */ /* 0x000fea0003800200 */
.L_x_506:
        /* <DEDUP_REMOVED lines=34> */
.L_x_509:
[----:B------:R-:W-:Y:S05]  /*28980*/  BSYNC.RECONVERGENT B0 ;  /* 0x0000000000007941 */ /* 0x000fea0003800200 */
.L_x_508:
        /* <DEDUP_REMOVED lines=38> */
.L_x_511:
[----:B------:R-:W-:Y:S05]  /*28bf0*/  BSYNC.RECONVERGENT B0 ;  /* 0x0000000000007941 */ /* 0x000fea0003800200 */
.L_x_510:
[----:B------:R-:W0:Y:S01]  /*28c00*/  FRND.F64.FLOOR R10, R10 ;  /* 0x0000000a000a7313 */ /* 0x000e220000305800 */
[----:B------:R-:W-:Y:S01]  /*28c10*/  UMOV UR10, 0xe5e00000 ;  /* 0xe5e00000000a7882 */ /* 0x000fe20000000000 */
[----:B------:R-:W-:-:S06]  /*28c20*/  UMOV UR11, 0x41efffff ;  /* 0x41efffff000b7882 */ /* 0x000fcc0000000000 */
[----:B------:R1:W2:Y:S01]  /*28c30*/  F2I.U32.F64.TRUNC R36, R34 ;  /* 0x0000002200247311 */ /* 0x0002a2000030d000 */
[----:B0-----:R-:W-:-:S07]  /*28c40*/  DFMA R14, R10, -UR10, R14 ;  /* 0x8000000a0a0e7c2b */ /* 0x001fce000800000e */
[----:B------:R1:W0:Y:S01]  /*28c50*/  F2I.U32.F64.TRUNC R26, R26 ;  /* 0x0000001a001a7311 */ /* 0x000222000030d000 */
[----:B------:R-:W-:-:S07]  /*28c60*/  DADD R12, R14, UR10 ;  /* 0x0000000a0e0c7e29 */ /* 0x000fce0008000000 */
[----:B------:R1:W3:Y:S01]  /*28c70*/  F2I.U32.F64.TRUNC R20, R20 ;  /* 0x0000001400147311 */ /* 0x0002e2000030d000 */
[----:B------:R-:W-:-:S07]  /*28c80*/  DSETP.GEU.AND P0, PT, R14, RZ, PT ;  /* 0x000000ff0e00722a */ /* 0x000fce0003f0e000 */
[----:B------:R1:W4:Y:S01]  /*28c90*/  F2I.U32.F64.TRUNC R18, R18 ;  /* 0x0000001200127311 */ /* 0x000322000030d000 */
[----:B------:R-:W-:Y:S02]  /*28ca0*/  FSEL R22, R12, R14, !P0 ;  /* 0x0000000e0c167208 */ /* 0x000fe40004000000 */
[----:B------:R-:W-:-:S05]  /*28cb0*/  FSEL R23, R13, R15, !P0 ;  /* 0x0000000f0d177208 */ /* 0x000fca0004000000 */
[----:B------:R1:W0:Y:S08]  /*28cc0*/  F2I.U32.F64.TRUNC R16, R16 ;  /* 0x0000001000107311 */ /* 0x000230000030d000 */
[----:B------:R1:W0:Y:S08]  /*28cd0*/  F2I.U32.F64.TRUNC R24, R54 ;  /* 0x0000003600187311 */ /* 0x000230000030d000 */
[----:B------:R1:W0:Y:S08]  /*28ce0*/  F2I.U32.F64.TRUNC R38, R38 ;  /* 0x0000002600267311 */ /* 0x000230000030d000 */
[----:B------:R1:W0:Y:S08]  /*28cf0*/  F2I.U32.F64.TRUNC R30, R30 ;  /* 0x0000001e001e7311 */ /* 0x000230000030d000 */
[----:B--234-:R1:W0:Y:S02]  /*28d00*/  F2I.U32.F64.TRUNC R22, R22 ;  /* 0x0000001600167311 */ /* 0x01c224000030d000 */
.L_x_331:
[----:B------:R-:W-:Y:S01]  /*28d10*/  IADD3 R42, P0, PT, R42, 0x24, RZ ;  /* 0x000000242a2a7810 */ /* 0x000fe20007f1e0ff */
[----:B------:R-:W-:Y:S02]  /*28d20*/  USHF.R.U64 UR8, UR8, 0x1, UR4 ;  /* 0x0000000108087899 */ /* 0x000fe40008001204 */
[----:B------:R-:W-:Y:S02]  /*28d30*/  USHF.R.U32.HI UR4, URZ, 0x1, UR4 ;  /* 0x00000001ff047899 */ /* 0x000fe40008011604 */
[----:B------:R-:W-:Y:S01]  /*28d40*/  IMAD.X R43, RZ, RZ, R43, P0 ;  /* 0x000000ffff2b7224 */ /* 0x000fe200000e062b */
[----:B------:R-:W-:Y:S09]  /*28d50*/  BRA.U UP1, `(.L_x_512) ;  /* 0xffffff2d01cc7547 */ /* 0x000ff2000b83ffff */
[----:B------:R-:W2:Y:S01]  /*28d60*/  MUFU.RCP64H R11, 4.29496524800000000000e+09 ;  /* 0x41efffff000b7908 */ /* 0x000ea20000001800 */
[----:B------:R-:W-:Y:S01]  /*28d70*/  MOV R32, 0xe5e00000 ;  /* 0xe5e0000000207802 */ /* 0x000fe20000000f00 */
[----:B------:R-:W-:Y:S01]  /*28d80*/  IMAD.MOV.U32 R33, RZ, RZ, 0x41efffff ;  /* 0x41efffffff217424 */ /* 0x000fe200078e00ff */
[----:B------:R-:W-:Y:S01]  /*28d90*/  BSSY.RECONVERGENT B0, `(.L_x_513) ;  /* 0x000001e000007945 */ /* 0x000fe20003800200 */
[----:B------:R-:W-:-:S04]  /*28da0*/  IMAD.MOV.U32 R10, RZ, RZ, 0x1 ;  /* 0x00000001ff0a7424 */ /* 0x000fc800078e00ff */
[----:B------:R-:W3:Y:S08]  /*28db0*/  I2F.F64.U32 R36, R36 ;  /* 0x0000002400247312 */ /* 0x000ef00000201800 */
[----:B------:R-:W-:Y:S01]  /*28dc0*/  I2F.F64.U32 R28, R3 ;  /* 0x00000003001c7312 */ /* 0x000fe20000201800 */
[----:B--2---:R-:W-:-:S08]  /*28dd0*/  DFMA R12, R10, -R32, 1 ;  /* 0x3ff000000a0c742b */ /* 0x004fd00000000820 */
[----:B------:R-:W-:Y:S02]  /*28de0*/  DFMA R14, R12, R12, R12 ;  /* 0x0000000c0c0e722b */ /* 0x000fe4000000000c */
[----:B---3--:R-:W-:-:S06]  /*28df0*/  DMUL R12, R36, 7.62939453125e-06 ;  /* 0x3ee00000240c7828 */ /* 0x008fcc0000000000 */
[----:B------:R-:W-:-:S04]  /*28e00*/  DFMA R10, R10, R14, R10 ;  /* 0x0000000e0a0a722b */ /* 0x000fc8000000000a */
[----:B------:R-:W2:Y:S04]  /*28e10*/  FRND.F64.FLOOR R12, R12 ;  /* 0x0000000c000c7313 */ /* 0x000ea80000305800 */
[----:B-1----:R-:W-:-:S08]  /*28e20*/  DFMA R34, R10, -R32, 1 ;  /* 0x3ff000000a22742b */ /* 0x002fd00000000820 */
[----:B------:R-:W-:Y:S02]  /*28e30*/  DFMA R34, R10, R34, R10 ;  /* 0x000000220a22722b */ /* 0x000fe4000000000a */
[----:B--2---:R-:W-:Y:S02]  /*28e40*/  DMUL R14, R28, R12 ;  /* 0x0000000c1c0e7228 */ /* 0x004fe40000000000 */
[----:B------:R-:W-:-:S06]  /*28e50*/  DFMA R36, R12, -131072, R36 ;  /* 0xc10000000c24782b */ /* 0x000fcc0000000024 */
[----:B------:R-:W-:Y:S02]  /*28e60*/  DMUL R10, R34, R14 ;  /* 0x0000000e220a7228 */ /* 0x000fe40000000000 */
[----:B------:R-:W-:-:S06]  /*28e70*/  FSETP.GEU.AND P1, PT, |R15|, 6.5827683646048100446e-37, PT ;  /* 0x036000000f00780b */ /* 0x000fcc0003f2e200 */
[----:B------:R-:W-:-:S08]  /*28e80*/  DFMA R32, R10, -R32, R14 ;  /* 0x800000200a20722b */ /* 0x000fd0000000000e */
[----:B------:R-:W-:Y:S02]  /*28e90*/  DFMA R10, R34, R32, R10 ;  /* 0x00000020220a722b */ /* 0x000fe4000000000a */
[----:B------:R1:W2:Y:S08]  /*28ea0*/  I2F.F64.U32 R32, R5 ;  /* 0x0000000500207312 */ /* 0x0002b00000201800 */
[----:B------:R-:W-:Y:S01]  /*28eb0*/  FFMA R0, RZ, 29.999998092651367188, R11 ;  /* 0x41efffffff007823 */ /* 0x000fe2000000000b */
[----:B------:R1:W3:Y:S04]  /*28ec0*/  I2F.F64.U32 R34, R4 ;  /* 0x0000000400227312 */ /* 0x0002e80000201800 */
[----:B------:R-:W-:-:S13]  /*28ed0*/  FSETP.GT.AND P0, PT, |R0|, 1.469367938527859385e-39, PT ;  /* 0x001000000000780b */ /* 0x000fda0003f04200 */
[----:B-123--:R-:W-:Y:S05]  /*28ee0*/  @P0 BRA P1, `(.L_x_514) ;  /* 0x0000000000200947 */ /* 0x00efea0000800000 */
[----:B------:R-:W-:Y:S01]  /*28ef0*/  IMAD.MOV.U32 R10, RZ, RZ, R14 ;  /* 0x000000ffff0a7224 */ /* 0x000fe200078e000e */
[----:B------:R-:W-:Y:S01]  /*28f00*/  MOV R9, R15 ;  /* 0x0000000f00097202 */ /* 0x000fe20000000f00 */
[----:B------:R-:W-:Y:S01]  /*28f10*/  IMAD.MOV.U32 R0, RZ, RZ, -0x1a200000 ;  /* 0xe5e00000ff007424 */ /* 0x000fe200078e00ff */
[----:B------:R-:W-:Y:S01]  /*28f20*/  MOV R2, 0x28f50 ;  /* 0x00028f5000027802 */ /* 0x000fe20000000f00 */
[----:B------:R-:W-:-:S07]  /*28f30*/  IMAD.MOV.U32 R57, RZ, RZ, 0x41efffff ;  /* 0x41efffffff397424 */ /* 0x000fce00078e00ff */
[----:B0-----:R-:W-:Y:S05]  /*28f40*/  CALL.REL.NOINC `($__internal_0_$__cuda_sm20_div_rn_f64_full) ;  /* 0x0000015c00387944 */ /* 0x001fea0003c00000 */
[----:B------:R-:W-:Y:S01]  /*28f50*/  IMAD.MOV.U32 R10, RZ, RZ, R0 ;  /* 0x000000ffff0a7224 */ /* 0x000fe200078e0000 */
[----:B------:R-:W-:-:S07]  /*28f60*/  MOV R11, R9 ;  /* 0x00000009000b7202 */ /* 0x000fce0000000f00 */
.L_x_514:
[----:B------:R-:W-:Y:S05]  /*28f70*/  BSYNC.RECONVERGENT B0 ;  /* 0x0000000000007941 */ /* 0x000fea0003800200 */
.L_x_513:
[----:B------:R-:W1:Y:S01]  /*28f80*/  MUFU.RCP64H R3, 4.29496524800000000000e+09 ;  /* 0x41efffff00037908 */ /* 0x000e620000001800 */
[----:B------:R-:W-:Y:S01]  /*28f90*/  IMAD.MOV.U32 R40, RZ, RZ, -0x1a200000 ;  /* 0xe5e00000ff287424 */ /* 0x000fe200078e00ff */
[----:B------:R-:W-:Y:S01]  /*28fa0*/  UMOV UR4, 0xe5e00000 ;  /* 0xe5e0000000047882 */ /* 0x000fe20000000000 */
[----:B------:R-:W-:Y:S01]  /*28fb0*/  IMAD.MOV.U32 R41, RZ, RZ, 0x41efffff ;  /* 0x41efffffff297424 */ /* 0x000fe200078e00ff */
[----:B------:R-:W-:Y:S01]  /*28fc0*/  UMOV UR5, 0x41efffff ;  /* 0x41efffff00057882 */ /* 0x000fe20000000000 */
[----:B------:R-:W-:Y:S01]  /*28fd0*/  IMAD.MOV.U32 R2, RZ, RZ, 0x1 ;  /* 0x00000001ff027424 */ /* 0x000fe200078e00ff */
[----:B------:R-:W-:Y:S02]  /*28fe0*/  BSSY.RECONVERGENT B0, `(.L_x_515) ;  /* 0x000001c000007945 */ /* 0x000fe40003800200 */
[----:B------:R-:W2:Y:S03]  /*28ff0*/  FRND.F64.FLOOR R10, R10 ;  /* 0x0000000a000a7313 */ /* 0x000ea60000305800 */
[----:B-1----:R-:W-:-:S02]  /*29000*/  DFMA R4, R2, -R40, 1 ;  /* 0x3ff000000204742b */ /* 0x002fc40000000828 */
[----:B--2---:R-:W-:-:S06]  /*29010*/  DFMA R14, R10, -R40, R14 ;  /* 0x800000280a0e722b */ /* 0x004fcc000000000e */
        /* <DEDUP_REMOVED lines=21> */
[----:B0-----:R-:W-:Y:S05]  /*29170*/  CALL.REL.NOINC `($__internal_0_$__cuda_sm20_div_rn_f64_full) ;  /* 0x0000015800ac7944 */ /* 0x001fea0003c00000 */
[----:B------:R-:W-:Y:S01]  /*29180*/  MOV R2, R0 ;  /* 0x0000000000027202 */ /* 0x000fe20000000f00 */
[----:B------:R-:W-:-:S07]  /*29190*/  IMAD.MOV.U32 R3, RZ, RZ, R9 ;  /* 0x000000ffff037224 */ /* 0x000fce00078e0009 */
.L_x_516:
[----:B------:R-:W-:Y:S05]  /*291a0*/  BSYNC.RECONVERGENT B0 ;  /* 0x0000000000007941 */ /* 0x000fea0003800200 */
.L_x_515:
[----:B------:R-:W1:Y:S01]  /*291b0*/  MUFU.RCP64H R37, 4.29496524800000000000e+09 ;  /* 0x41efffff00257908 */ /* 0x000e620000001800 */
[----:B------:R-:W-:Y:S02]  /*291c0*/  HFMA2 R36, -RZ, RZ, 0, 5.9604644775390625e-08 ;  /* 0x00000001ff247431 */ /* 0x000fe400000001ff */
[----:B------:R-:W-:Y:S01]  /*291d0*/  IMAD.MOV.U32 R12, RZ, RZ, -0x1a200000 ;  /* 0xe5e00000ff0c7424 */ /* 0x000fe200078e00ff */
[----:B------:R-:W-:Y:S01]  /*291e0*/  UMOV UR4, 0xe5e00000 ;  /* 0xe5e0000000047882 */ /* 0x000fe20000000000 */
[----:B------:R-:W-:Y:S01]  /*291f0*/  IMAD.MOV.U32 R13, RZ, RZ, 0x41efffff ;  /* 0x41efffffff0d7424 */ /* 0x000fe200078e00ff */
[----:B------:R-:W-:Y:S01]  /*29200*/  UMOV UR5, 0x41efffff ;  /* 0x41efffff00057882 */ /* 0x000fe20000000000 */
[----:B------:R-:W-:Y:S01]  /*29210*/  BSSY.RECONVERGENT B0, `(.L_x_517) ;  /* 0x000001c000007945 */ /* 0x000fe20003800200 */
[----:B------:R-:W2:Y:S03]  /*29220*/  FRND.F64.FLOOR R2, R2 ;  /* 0x0000000200027313 */ /* 0x000ea60000305800 */
[----:B-1----:R-:W-:-:S02]  /*29230*/  DFMA R10, R36, -R12, 1 ;  /* 0x3ff00000240a742b */ /* 0x002fc4000000080c */
[----:B--2---:R-:W-:-:S06]  /*29240*/  DFMA R4, R2, -R12, R4 ;  /* 0x8000000c0204722b */ /* 0x004fcc0000000004 */
        /* <DEDUP_REMOVED lines=21> */
[----:B0-----:R-:W-:Y:S05]  /*293a0*/  CALL.REL.NOINC `($__internal_0_$__cuda_sm20_div_rn_f64_full) ;  /* 0x0000015800207944 */ /* 0x001fea0003c00000 */
[----:B------:R-:W-:Y:S02]  /*293b0*/  IMAD.MOV.U32 R2, RZ, RZ, R0 ;  /* 0x000000ffff027224 */ /* 0x000fe400078e0000 */
[----:B------:R-:W-:-:S07]  /*293c0*/  IMAD.MOV.U32 R3, RZ, RZ, R9 ;  /* 0x000000ffff037224 */ /* 0x000fce00078e0009 */
.L_x_518:
[----:B------:R-:W-:Y:S05]  /*293d0*/  BSYNC.RECONVERGENT B0 ;  /* 0x0000000000007941 */ /* 0x000fea0003800200 */
.L_x_517:
[----:B------:R-:W1:Y:S01]  /*293e0*/  MUFU.RCP64H R13, 4.29496524800000000000e+09 ;  /* 0x41efffff000d7908 */ /* 0x000e620000001800 */
[----:B------:R-:W-:Y:S01]  /*293f0*/  IMAD.MOV.U32 R40, RZ, RZ, -0x1a200000 ;  /* 0xe5e00000ff287424 */ /* 0x000fe200078e00ff */
[----:B------:R-:W-:Y:S01]  /*29400*/  MOV R41, 0x41efffff ;  /* 0x41efffff00297802 */ /* 0x000fe20000000f00 */
[----:B------:R-:W-:Y:S01]  /*29410*/  IMAD.MOV.U32 R12, RZ, RZ, 0x1 ;  /* 0x00000001ff0c7424 */ /* 0x000fe200078e00ff */
[----:B------:R-:W-:Y:S01]  /*29420*/  UMOV UR4, 0xe5e00000 ;  /* 0xe5e0000000047882 */ /* 0x000fe20000000000 */
[----:B------:R-:W-:Y:S01]  /*29430*/  UMOV UR5, 0x41efffff ;  /* 0x41efffff00057882 */ /* 0x000fe20000000000 */
[----:B------:R-:W-:Y:S02]  /*29440*/  BSSY.RECONVERGENT B0, `(.L_x_519) ;  /* 0x0000024000007945 */ /* 0x000fe40003800200 */
[----:B0-----:R-:W0:Y:S08]  /*29450*/  I2F.F64.U32 R42, R26 ;  /* 0x0000001a002a7312 */ /* 0x001e300000201800 */
[----:B------:R-:W2:Y:S01]  /*29460*/  FRND.F64.FLOOR R2, R2 ;  /* 0x0000000200027313 */ /* 0x000ea20000305800 */
[----:B-1----:R-:W-:-:S08]  /*29470*/  DFMA R10, R12, -R40, 1 ;  /* 0x3ff000000c0a742b */ /* 0x002fd00000000828 */
[----:B------:R-:W-:Y:S02]  /*29480*/  DFMA R14, R10, R10, R10 ;  /* 0x0000000a0a0e722b */ /* 0x000fe4000000000a */
[----:B0-----:R-:W-:Y:S02]  /*29490*/  DMUL R10, R42, 7.62939453125e-06 ;  /* 0x3ee000002a0a7828 */ /* 0x001fe40000000000 */
        /* <DEDUP_REMOVED lines=30> */
.L_x_520:
[----:B------:R-:W-:Y:S05]  /*29680*/  BSYNC.RECONVERGENT B0 ;  /* 0x0000000000007941 */ /* 0x000fea0003800200 */
.L_x_519:
        /* <DEDUP_REMOVED lines=34> */
.L_x_522:
[----:B------:R-:W-:Y:S05]  /*298b0*/  BSYNC.RECONVERGENT B0 ;  /* 0x0000000000007941 */ /* 0x000fea0003800200 */
.L_x_521:
        /* <DEDUP_REMOVED lines=34> */
.L_x_524:
[----:B------:R-:W-:Y:S05]  /*29ae0*/  BSYNC.RECONVERGENT B0 ;  /* 0x0000000000007941 */ /* 0x000fea0003800200 */
.L_x_523:
[----:B------:R-:W0:Y:S01]  /*29af0*/  MUFU.RCP64H R5, 4.29496524800000000000e+09 ;  /* 0x41efffff00057908 */ /* 0x000e220000001800 */
        /* <DEDUP_REMOVED lines=28> */
[----:B------:R-:W-:Y:S01]  /*29cc0*/  FSEL R11, R11, R15, !P0 ;  /* 0x0000000f0b0b7208 */ /* 0x000fe20004000000 */
[----:B------:R-:W-:Y:S01]  /*29cd0*/  DFMA R14, R12, -131072, R40 ;  /* 0xc10000000c0e782b */ /* 0x000fe20000000028 */
        /* <DEDUP_REMOVED lines=12> */
.L_x_526:
[----:B------:R-:W-:Y:S05]  /*29da0*/  BSYNC.RECONVERGENT B0 ;  /* 0x0000000000007941 */ /* 0x000fea0003800200 */
.L_x_525:
        /* <DEDUP_REMOVED lines=34> */
.L_x_528:
[----:B------:R-:W-:Y:S05]  /*29fd0*/  BSYNC.RECONVERGENT B0 ;  /* 0x0000000000007941 */ /* 0x000fea0003800200 */
.L_x_527:
        /* <DEDUP_REMOVED lines=34> */
.L_x_530:
[----:B------:R-:W-:Y:S05]  /*2a200*/  BSYNC.RECONVERGENT B0 ;  /* 0x0000000000007941 */ /* 0x000fea0003800200 */
.L_x_529:
        /* <DEDUP_REMOVED lines=38> */
.L_x_532:
[----:B------:R-:W-:Y:S05]  /*2a470*/  BSYNC.RECONVERGENT B0 ;  /* 0x0000000000007941 */ /* 0x000fea0003800200 */
.L_x_531:
        /* <DEDUP_REMOVED lines=38> */
.L_x_534:
[----:B------:R-:W-:Y:S05]  /*2a6e0*/  BSYNC.RECONVERGENT B0 ;  /* 0x0000000000007941 */ /* 0x000fea0003800200 */
.L_x_533:
        /* <DEDUP_REMOVED lines=34> */
.L_x_536:
[----:B------:R-:W-:Y:S05]  /*2a910*/  BSYNC.RECONVERGENT B0 ;  /* 0x0000000000007941 */ /* 0x000fea0003800200 */
.L_x_535:
        /* <DEDUP_REMOVED lines=34> */
.L_x_538:
[----:B------:R-:W-:Y:S05]  /*2ab40*/  BSYNC.RECONVERGENT B0 ;  /* 0x0000000000007941 */ /* 0x000fea0003800200 */
.L_x_537:
        /* <DEDUP_REMOVED lines=42> */
.L_x_540:
[----:B------:R-:W-:Y:S05]  /*2adf0*/  BSYNC.RECONVERGENT B0 ;  /* 0x0000000000007941 */ /* 0x000fea0003800200 */
.L_x_539:
        /* <DEDUP_REMOVED lines=34> */
.L_x_542:
[----:B------:R-:W-:Y:S05]  /*2b020*/  BSYNC.RECONVERGENT B0 ;  /* 0x0000000000007941 */ /* 0x000fea0003800200 */
.L_x_541:
        /* <DEDUP_REMOVED lines=34> */
.L_x_544:
[----:B------:R-:W-:Y:S05]  /*2b250*/  BSYNC.RECONVERGENT B0 ;  /* 0x0000000000007941 */ /* 0x000fea0003800200 */
.L_x_543:
        /* <DEDUP_REMOVED lines=15> */
[----:B------:R-:W-:-:S03]  /*2b350*/  DSETP.GEU.AND P0, PT, R18, RZ, PT ;  /* 0x000000ff1200722a */ /* 0x000fc60003f0e000 */
[----:B------:R-:W-:-:S08]  /*2b360*/  DFMA R20, R10, -R26, 1 ;  /* 0x3ff000000a14742b */ /* 0x000fd0000000081a */
[----:B------:R-:W-:Y:S02]  /*2b370*/  DFMA R40, R10, R20, R10 ;  /* 0x000000140a28722b */ /* 0x000fe4000000000a */
[----:B------:R-:W-:Y:S02]  /*2b380*/  DADD R10, R18, UR4 ;  /* 0x00000004120a7e29 */ /* 0x000fe40008000000 */
[----:B0-----:R-:W-:-:S08]  /*2b390*/  DMUL R14, R32, R12 ;  /* 0x0000000c200e7228 */ /* 0x001fd00000000000 */
        /* <DEDUP_REMOVED lines=9> */
[----:B------:R-:W-:Y:S01]  /*2b430*/  FSEL R11, R11, R19, !P0 ;  /* 0x000000130b0b7208 */ /* 0x000fe20004000000 */
[----:B------:R-:W-:-:S03]  /*2b440*/  DFMA R18, R12, -131072, R36 ;  /* 0xc10000000c12782b */ /* 0x000fc60000000024 */
[----:B------:R-:W-:Y:S02]  /*2b450*/  FFMA R0, RZ, 29.999998092651367188, R3 ;  /* 0x41efffffff007823 */ /* 0x000fe40000000003 */
[----:B------:R-:W-:-:S03]  /*2b460*/  DADD R16, R16, R10 ;  /* 0x0000000010107229 */ /* 0x000fc6000000000a */
        /* <DEDUP_REMOVED lines=10> */
.L_x_546:
[----:B------:R-:W-:Y:S05]  /*2b510*/  BSYNC.RECONVERGENT B0 ;  /* 0x0000000000007941 */ /* 0x000fea0003800200 */
.L_x_545:
        /* <DEDUP_REMOVED lines=34> */
.L_x_548:
[----:B------:R-:W-:Y:S05]  /*2b740*/  BSYNC.RECONVERGENT B0 ;  /* 0x0000000000007941 */ /* 0x000fea0003800200 */
.L_x_547:
        /* <DEDUP_REMOVED lines=34> */
.L_x_550:
[----:B------:R-:W-:Y:S05]  /*2b970*/  BSYNC.RECONVERGENT B0 ;  /* 0x0000000000007941 */ /* 0x000fea0003800200 */
.L_x_549:
        /* <DEDUP_REMOVED lines=38> */
.L_x_552:
[----:B------:R-:W-:Y:S05]  /*2bbe0*/  BSYNC.RECONVERGENT B0 ;  /* 0x0000000000007941 */ /* 0x000fea0003800200 */
.L_x_551:
        /* <DEDUP_REMOVED lines=8> */
[----:B------:R-:W-:Y:S01]  /*2bc70*/  FRND.F64.FLOOR R2, R2 ;  /* 0x0000000200027313 */ /* 0x000fe20000305800 */
[----:B0-----:R-:W-:-:S02]  /*2bc80*/  DFMA R12, R10, -R24, 1 ;  /* 0x3ff000000a0c742b */ /* 0x001fc40000000818 */
[----:B-1----:R-:W-:-:S06]  /*2bc90*/  DMUL R18, R38, 7.62939453125e-06 ;  /* 0x3ee0000026127828 */ /* 0x002fcc0000000000 */
[----:B------:R-:W-:Y:S01]  /*2bca0*/  DFMA R12, R12, R12, R12 ;  /* 0x0000000c0c0c722b */ /* 0x000fe2000000000c */
[----:B------:R-:W0:Y:S07]  /*2bcb0*/  FRND.F64.FLOOR R20, R18 ;  /* 0x0000001200147313 */ /* 0x000e2e0000305800 */
[----:B------:R-:W-:-:S08]  /*2bcc0*/  DFMA R12, R10, R12, R10 ;  /* 0x0000000c0a0c722b */ /* 0x000fd0000000000a */
[----:B------:R-:W-:Y:S02]  /*2bcd0*/  DFMA R10, R12, -R24, 1 ;  /* 0x3ff000000c0a742b */ /* 0x000fe40000000818 */
[----:B0-----:R-:W-:-:S06]  /*2bce0*/  DMUL R14, R28, R20 ;  /* 0x000000141c0e7228 */ /* 0x001fcc0000000000 */
[----:B------:R-:W-:-:S04]  /*2bcf0*/  DFMA R26, R12, R10, R12 ;  /* 0x0000000a0c1a722b */ /* 0x000fc8000000000c */
[----:B------:R-:W-:-:S04]  /*2bd00*/  FSETP.GEU.AND P2, PT, |R15|, 6.5827683646048100446e-37, PT ;  /* 0x036000000f00780b */ /* 0x000fc80003f4e200 */
[----:B------:R-:W-:-:S08]  /*2bd10*/  DMUL R10, R26, R14 ;  /* 0x0000000e1a0a7228 */ /* 0x000fd00000000000 */
[----:B------:R-:W-:-:S08]  /*2bd20*/  DFMA R12, R10, -R24, R14 ;  /* 0x800000180a0c722b */ /* 0x000fd0000000000e */
[----:B------:R-:W-:Y:S02]  /*2bd30*/  DFMA R10, R26, R12, R10 ;  /* 0x0000000c1a0a722b */ /* 0x000fe4000000000a */
[----:B------:R-:W-:Y:S02]  /*2bd40*/  DFMA R12, R2, -R24, R16 ;  /* 0x80000018020c722b */ /* 0x000fe40000000010 */
        /* <DEDUP_REMOVED lines=16> */
.L_x_554:
[----:B------:R-:W-:Y:S05]  /*2be50*/  BSYNC.RECONVERGENT B0 ;  /* 0x0000000000007941 */ /* 0x000fea0003800200 */
.L_x_553:
        /* <DEDUP_REMOVED lines=34> */
.L_x_556:
[----:B------:R-:W-:Y:S05]  /*2c080*/  BSYNC.RECONVERGENT B0 ;  /* 0x0000000000007941 */ /* 0x000fea0003800200 */
.L_x_555:
        /* <DEDUP_REMOVED lines=34> */
.L_x_558:
[----:B------:R-:W-:Y:S05]  /*2c2b0*/  BSYNC.RECONVERGENT B0 ;  /* 0x0000000000007941 */ /* 0x000fea0003800200 */
.L_x_557:
        /* <DEDUP_REMOVED lines=42> */
.L_x_560:
[----:B------:R-:W-:Y:S05]  /*2c560*/  BSYNC.RECONVERGENT B0 ;  /* 0x0000000000007941 */ /* 0x000fea0003800200 */
.L_x_559:
        /* <DEDUP_REMOVED lines=34> */
.L_x_562:
[----:B------:R-:W-:Y:S05]  /*2c790*/  BSYNC.RECONVERGENT B0 ;  /* 0x0000000000007941 */ /* 0x000fea0003800200 */
.L_x_561:
        /* <DEDUP_REMOVED lines=34> */
.L_x_564:
[----:B------:R-:W-:Y:S05]  /*2c9c0*/  BSYNC.RECONVERGENT B0 ;  /* 0x0000000000007941 */ /* 0x000fea0003800200 */
.L_x_563:
        /* <DEDUP_REMOVED lines=43> */
.L_x_566:
[----:B------:R-:W-:Y:S05]  /*2cc80*/  BSYNC.RECONVERGENT B0 ;  /* 0x0000000000007941 */ /* 0x000fea0003800200 */
.L_x_565:
        /* <DEDUP_REMOVED lines=34> */
.L_x_568:
[----:B------:R-:W-:Y:S05]  /*2ceb0*/  BSYNC.RECONVERGENT B0 ;  /* 0x0000000000007941 */ /* 0x000fea0003800200 */
.L_x_567:
        /* <DEDUP_REMOVED lines=34> */
.L_x_570:
[----:B------:R-:W-:Y:S05]  /*2d0e0*/  BSYNC.RECONVERGENT B0 ;  /* 0x0000000000007941 */ /* 0x000fea0003800200 */
.L_x_569:
        /* <DEDUP_REMOVED lines=38> */
.L_x_572:
[----:B------:R-:W-:Y:S05]  /*2d350*/  BSYNC.RECONVERGENT B0 ;  /* 0x0000000000007941 */ /* 0x000fea0003800200 */
.L_x_571:
[----:B------:R-:W0:Y:S01]  /*2d360*/  FRND.F64.FLOOR R2, R2 ;  /* 0x0000000200027313 */ /* 0x000e220000305800 */
[----:B------:R-:W1:Y:S01]  /*2d370*/  S2R R0, SR_CTAID.X ;  /* 0x0000000000007919 */ /* 0x000e620000002500 */
[----:B------:R-:W-:Y:S01]  /*2d380*/  UMOV UR4, 0xe5e00000 ;  /* 0xe5e0000000047882 */ /* 0x000fe20000000000 */
[----:B------:R-:W-:Y:S01]  /*2d390*/  UMOV UR5, 0x41efffff ;  /* 0x41efffff00057882 */ /* 0x000fe20000000000 */
[----:B------:R-:W2:Y:S01]  /*2d3a0*/  LDC.64 R12, c[0x0][0x380] ;  /* 0x0000e000ff0c7b82 */ /* 0x000ea20000000a00 */
[----:B------:R-:W1:Y:S01]  /*2d3b0*/  S2R R15, SR_TID.X ;  /* 0x00000000000f7919 */ /* 0x000e620000002100 */
[----:B------:R-:W-:Y:S01]  /*2d3c0*/  CS2R R16, SRZ ;  /* 0x0000000000107805 */ /* 0x000fe2000001ff00 */
[----:B------:R-:W-:Y:S01]  /*2d3d0*/  IMAD.MOV.U32 R14, RZ, RZ, RZ ;  /* 0x000000ffff0e7224 */ /* 0x000fe200078e00ff */
[----:B------:R3:W4:Y:S01]  /*2d3e0*/  F2I.U32.F64.TRUNC R19, R18 ;  /* 0x0000001200137311 */ /* 0x000722000030d000 */
[----:B------:R-:W-:Y:S01]  /*2d3f0*/  UMOV UR8, 0x47 ;  /* 0x0000004700087882 */ /* 0x000fe20000000000 */
[----:B0-----:R-:W-:-:S06]  /*2d400*/  DFMA R20, R2, -UR4, R20 ;  /* 0x8000000402147c2b */ /* 0x001fcc0008000014 */
[----:B------:R-:W0:Y:S01]  /*2d410*/  F2I.U32.F64.TRUNC R5, R4 ;  /* 0x0000000400057311 */ /* 0x000e22000030d000 */
[----:B---3--:R-:W-:Y:S01]  /*2d420*/  IMAD.MOV.U32 R18, RZ, RZ, RZ ;  /* 0x000000ffff127224 */ /* 0x008fe200078e00ff */
[C---:B------:R-:W-:Y:S01]  /*2d430*/  DADD R10, R20.reuse, UR4 ;  /* 0x00000004140a7e29 */ /* 0x040fe20008000000 */
[----:B------:R-:W3:Y:S01]  /*2d440*/  LDCU.64 UR4, c[0x4][0x20] ;  /* 0x01000400ff0477ac */ /* 0x000ee20008000a00 */
[----:B------:R-:W-:-:S08]  /*2d450*/  DSETP.GEU.AND P0, PT, R20, RZ, PT ;  /* 0x000000ff1400722a */ /* 0x000fd00003f0e000 */
[----:B------:R-:W-:Y:S02]  /*2d460*/  FSEL R2, R10, R20, !P0 ;  /* 0x000000140a027208 */ /* 0x000fe40004000000 */
[----:B------:R-:W-:Y:S01]  /*2d470*/  FSEL R3, R11, R21, !P0 ;  /* 0x000000150b037208 */ /* 0x000fe20004000000 */
[----:B-1----:R-:W-:-:S03]  /*2d480*/  IMAD R15, R0, 0x3, R15 ;  /* 0x00000003000f7824 */ /* 0x002fc600078e020f */
[----:B------:R1:W5:Y:S01]  /*2d490*/  F2I.U32.F64.TRUNC R9, R2 ;  /* 0x0000000200097311 */ /* 0x000362000030d000 */
[----:B------:R-:W-:Y:S02]  /*2d4a0*/  IMAD.MOV.U32 R0, RZ, RZ, 0x1 ;  /* 0x00000001ff007424 */ /* 0x000fe400078e00ff */
[----:B--2---:R-:W-:Y:S01]  /*2d4b0*/  IMAD.WIDE R12, R15, 0x30, R12 ;  /* 0x000000300f0c7825 */ /* 0x004fe200078e020c */
[----:B---3--:R-:W-:-:S03]  /*2d4c0*/  UIADD3 UR4, UP0, UPT, UR4, 0x10, URZ ;  /* 0x0000001004047890 */ /* 0x008fc6000ff1e0ff */
[----:B------:R-:W-:Y:S01]  /*2d4d0*/  IMAD.MOV.U32 R15, RZ, RZ, 0x1 ;  /* 0x00000001ff0f7424 */ /* 0x000fe200078e00ff */
[----:B----4-:R-:W-:Y:S01]  /*2d4e0*/  STG.E desc[UR6][R12.64+0x4], R19 ;  /* 0x000004130c007986 */ /* 0x010fe2000c101906 */
[----:B------:R-:W-:Y:S01]  /*2d4f0*/  UIADD3.X UR5, UPT, UPT, URZ, UR5, URZ, UP0, !UPT ;  /* 0x00000005ff057290 */ /* 0x000fe200087fe4ff */
[----:B-1----:R-:W-:Y:S02]  /*2d500*/  HFMA2 R3, -RZ, RZ, 0, 5.9604644775390625e-08 ;  /* 0x00000001ff037431 */ /* 0x002fe400000001ff */
[----:B------:R-:W-:Y:S01]  /*2d510*/  IMAD.U32 R22, RZ, RZ, UR4 ;  /* 0x00000004ff167e24 */ /* 0x000fe2000f8e00ff */
[----:B0-----:R0:W-:Y:S01]  /*2d520*/  STG.E desc[UR6][R12.64], R5 ;  /* 0x000000050c007986 */ /* 0x0011e2000c101906 */
[----:B------:R-:W-:Y:S01]  /*2d530*/  UMOV UR4, URZ ;  /* 0x000000ff00047c82 */ /* 0x000fe20008000000 */
[----:B------:R-:W-:Y:S02]  /*2d540*/  MOV R23, UR5 ;  /* 0x0000000500177c02 */ /* 0x000fe40008000f00 */
[----:B-----5:R1:W-:Y:S01]  /*2d550*/  STG.E desc[UR6][R12.64+0x8], R9 ;  /* 0x000008090c007986 */ /* 0x0203e2000c101906 */
[----:B------:R-:W-:Y:S01]  /*2d560*/  UMOV UR5, URZ ;  /* 0x000000ff00057c82 */ /* 0x000fe20008000000 */
[----:B0-----:R-:W-:-:S07]  /*2d570*/  CS2R R4, SRZ ;  /* 0x0000000000047805 */ /* 0x001fce000001ff00 */
.L_x_754:
[----:B------:R-:W-:Y:S02]  /*2d580*/  ULOP3.LUT UR9, UR8, 0x1, URZ, 0xc0, !UPT ;  /* 0x0000000108097892 */ /* 0x000fe4000f8ec0ff */
[----:B------:R-:W-:Y:S02]  /*2d590*/  UIADD3 UR5, UPT, UPT, UR5, 0x1, URZ ;  /* 0x0000000105057890 */ /* 0x000fe4000fffe0ff */
[----:B------:R-:W-:Y:S02]  /*2d5a0*/  UISETP.NE.U32.AND UP0, UPT, UR9, 0x1, UPT ;  /* 0x000000010900788c */ /* 0x000fe4000bf05070 */
[----:B------:R-:W-:Y:S02]  /*2d5b0*/  UISETP.NE.AND UP1, UPT, UR5, 0x7, UPT ;  /* 0x000000070500788c */ /* 0x000fe4000bf25270 */
[----:B------:R-:W-:-:S09]  /*2d5c0*/  UISETP.NE.U32.AND.EX UP0, UPT, URZ, URZ, UPT, UP0 ;  /* 0x000000ffff00728c */ /* 0x000fd2000bf05100 */
[----:B0-2---:R-:W-:Y:S05]  /*2d5d0*/  BRA.U UP0, `(.L_x_573) ;  /* 0x000000d100087547 */ /* 0x005fea000b800000 */
[----:B------:R-:W2:Y:S04]  /*2d5e0*/  LDG.E R44, desc[UR6][R22.64+-0x10] ;  /* 0xfffff006162c7981 */ /* 0x000ea8000c1e1900 */
[----:B------:R-:W3:Y:S04]  /*2d5f0*/  LDG.E R38, desc[UR6][R22.64+-0xc] ;  /* 0xfffff40616267981 */ /* 0x000ee8000c1e1900 */
[----:B------:R-:W4:Y:S01]  /*2d600*/  LDG.E R32, desc[UR6][R22.64+-0x8] ;  /* 0xfffff80616207981 */ /* 0x000f22000c1e1900 */
[----:B------:R-:W0:Y:S01]  /*2d610*/  MUFU.RCP64H R11, 4.29494272000000000000e+09 ;  /* 0x41effff4000b7908 */ /* 0x000e220000001800 */
[----:B-1----:R-:W-:Y:S01]  /*2d620*/  IMAD.MOV.U32 R12, RZ, RZ, -0x28a00000 ;  /* 0xd7600000ff0c7424 */ /* 0x002fe200078e00ff */
[----:B------:R-:W-:Y:S01]  /*2d630*/  BSSY.RECONVERGENT B0, `(.L_x_574) ;  /* 0x0000025000007945 */ /* 0x000fe20003800200 */
[----:B------:R-:W-:-:S02]  /*2d640*/  IMAD.MOV.U32 R13, RZ, RZ, 0x41effff4 ;  /* 0x41effff4ff0d7424 */ /* 0x000fc400078e00ff */
[----:B------:R-:W-:-:S06]  /*2d650*/  IMAD.MOV.U32 R10, RZ, RZ, 0x1 ;  /* 0x00000001ff0a7424 */ /* 0x000fcc00078e00ff */
[----:B0-----:R-:W-:-:S08]  /*2d660*/  DFMA R20, R10, -R12, 1 ;  /* 0x3ff000000a14742b */ /* 0x001fd0000000080c */
[----:B------:R-:W-:Y:S02]  /*2d670*/  DFMA R24, R20, R20, R20 ;  /* 0x000000141418722b */ /* 0x000fe40000000014 */
[----:B------:R-:W-:Y:S06]  /*2d680*/  I2F.F64.U32 R20, R0 ;  /* 0x0000000000147312 */ /* 0x000fec0000201800 */
        /* <DEDUP_REMOVED lines=31> */
.L_x_575:
[----:B------:R-:W-:Y:S05]  /*2d880*/  BSYNC.RECONVERGENT B0 ;  /* 0x0000000000007941 */ /* 0x000fea0003800200 */
.L_x_574:
        /* <DEDUP_REMOVED lines=34> */
.L_x_577:
[----:B------:R-:W-:Y:S05]  /*2dab0*/  BSYNC.RECONVERGENT B0 ;  /* 0x0000000000007941 */ /* 0x000fea0003800200 */
.L_x_576:
        /* <DEDUP_REMOVED lines=34> */
.L_x_579:
[----:B------:R-:W-:Y:S05]  /*2dce0*/  BSYNC.RECONVERGENT B0 ;  /* 0x0000000000007941 */ /* 0x000fea0003800200 */
.L_x_578:
        /* <DEDUP_REMOVED lines=11> */
[----:B------:R-:W0:Y:S01]  /*2dda0*/  I2F.F64.U32 R24, R16 ;  /* 0x0000001000187312 */ /* 0x000e220000201800 */
[----:B------:R-:W-:-:S05]  /*2ddb0*/  DSETP.GEU.AND P0, PT, R26, RZ, PT ;  /* 0x000000ff1a00722a */ /* 0x000fca0003f0e000 */
[----:B------:R-:W-:-:S08]  /*2ddc0*/  DFMA R12, R12, R28, R12 ;  /* 0x0000001c0c0c722b */ /* 0x000fd0000000000c */
[----:B------:R-:W-:Y:S02]  /*2ddd0*/  DFMA R30, R12, -R34, 1 ;  /* 0x3ff000000c1e742b */ /* 0x000fe40000000822 */
[----:B0-----:R-:W-:-:S06]  /*2dde0*/  DMUL R28, R42, R24 ;  /* 0x000000182a1c7228 */ /* 0x001fcc0000000000 */
[----:B------:R-:W-:Y:S02]  /*2ddf0*/  DFMA R46, R12, R30, R12 ;  /* 0x0000001e0c2e722b */ /* 0x000fe4000000000c */
[----:B------:R-:W-:Y:S02]  /*2de00*/  DADD R30, R26, UR10 ;  /* 0x0000000a1a1e7e29 */ /* 0x000fe40008000000 */
[----:B------:R-:W-:-:S04]  /*2de10*/  FSETP.GEU.AND P2, PT, |R29|, 6.5827683646048100446e-37, PT ;  /* 0x036000001d00780b */ /* 0x000fc80003f4e200 */
        /* <DEDUP_REMOVED lines=20> */
.L_x_581:
[----:B------:R-:W-:Y:S05]  /*2df60*/  BSYNC.RECONVERGENT B0 ;  /* 0x0000000000007941 */ /* 0x000fea0003800200 */
.L_x_580:
        /* <DEDUP_REMOVED lines=34> */
.L_x_583:
[----:B------:R-:W-:Y:S05]  /*2e190*/  BSYNC.RECONVERGENT B0 ;  /* 0x0000000000007941 */ /* 0x000fea0003800200 */
.L_x_582:
        /* <DEDUP_REMOVED lines=34> */
.L_x_585:
[----:B------:R-:W-:Y:S05]  /*2e3c0*/  BSYNC.RECONVERGENT B0 ;  /* 0x0000000000007941 */ /* 0x000fea0003800200 */
.L_x_584:
        /* <DEDUP_REMOVED lines=40> */
.L_x_587:
[----:B------:R-:W-:Y:S05]  /*2e650*/  BSYNC.RECONVERGENT B0 ;  /* 0x0000000000007941 */ /* 0x000fea0003800200 */
.L_x_586:
        /* <DEDUP_REMOVED lines=34> */
.L_x_589:
[----:B------:R-:W-:Y:S05]  /*2e880*/  BSYNC.RECONVERGENT B0 ;  /* 0x0000000000007941 */ /* 0x000fea0003800200 */
.L_x_588:
        /* <DEDUP_REMOVED lines=34> */
.L_x_591:
[----:B------:R-:W-:Y:S05]  /*2eab0*/  BSYNC.RECONVERGENT B0 ;  /* 0x0000000000007941 */ /* 0x000fea0003800200 */
.L_x_590:
        /* <DEDUP_REMOVED lines=38> */
.L_x_593:
[----:B------:R-:W-:Y:S05]  /*2ed20*/  BSYNC.RECONVERGENT B0 ;  /* 0x0000000000007941 */ /* 0x000fea0003800200 */
.L_x_592:
        /* <DEDUP_REMOVED lines=35> */
.L_x_595:
[----:B------:R-:W-:Y:S05]  /*2ef60*/  BSYNC.RECONVERGENT B0 ;  /* 0x0000000000007941 */ /* 0x000fea0003800200 */
.L_x_594:
        /* <DEDUP_REMOVED lines=34> */
.L_x_597:
[----:B------:R-:W-:Y:S05]  /*2f190*/  BSYNC.RECONVERGENT B0 ;  /* 0x0000000000007941 */ /* 0x000fea0003800200 */
.L_x_596:
        /* <DEDUP_REMOVED lines=34> */
.L_x_599:
[----:B------:R-:W-:Y:S05]  /*2f3c0*/  BSYNC.RECONVERGENT B0 ;  /* 0x0000000000007941 */ /* 0x000fea0003800200 */
.L_x_598:
        /* <DEDUP_REMOVED lines=39> */
.L_x_601:
[----:B------:R-:W-:Y:S05]  /*2f640*/  BSYNC.RECONVERGENT B0 ;  /* 0x0000000000007941 */ /* 0x000fea0003800200 */
.L_x_600:
        /* <DEDUP_REMOVED lines=34> */
.L_x_603:
[----:B------:R-:W-:Y:S05]  /*2f870*/  BSYNC.RECONVERGENT B0 ;  /* 0x0000000000007941 */ /* 0x000fea0003800200 */
.L_x_602:
        /* <DEDUP_REMOVED lines=34> */
.L_x_605:
[----:B------:R-:W-:Y:S05]  /*2faa0*/  BSYNC.RECONVERGENT B0 ;  /* 0x0000000000007941 */ /* 0x000fea0003800200 */
.L_x_604:
[----:B------:R-:W0:Y:S01]  /*2fab0*/  MUFU.RCP64H R11, 4.29494272000000000000e+09 ;  /* 0x41effff4000b7908 */ /* 0x000e220000001800 */
        /* <DEDUP_REMOVED lines=39> */
.L_x_607:
[----:B------:R-:W-:Y:S05]  /*2fd30*/  BSYNC.RECONVERGENT B0 ;  /* 0x0000000000007941 */ /* 0x000fea0003800200 */
.L_x_606:
[----:B------:R-:W0:Y:S01]  /*2fd40*/  MUFU.RCP64H R11, 4.29494272000000000000e+09 ;  /* 0x41effff4000b7908 */ /* 0x000e220000001800 */
        /* <DEDUP_REMOVED lines=33> */
.L_x_609:
[----:B------:R-:W-:Y:S05]  /*2ff60*/  BSYNC.RECONVERGENT B0 ;  /* 0x0000000000007941 */ /* 0x000fea0003800200 */
.L_x_608:
        /* <DEDUP_REMOVED lines=34> */
.L_x_611:
[----:B------:R-:W-:Y:S05]  /*30190*/  BSYNC.RECONVERGENT B0 ;  /* 0x0000000000007941 */ /* 0x000fea0003800200 */
.L_x_610:
        /* <DEDUP_REMOVED lines=38> */
.L_x_613:
[----:B------:R-:W-:Y:S05]  /*30400*/  BSYNC.RECONVERGENT B0 ;  /* 0x0000000000007941 */ /* 0x000fea0003800200 */
.L_x_612:
        /* <DEDUP_REMOVED lines=35> */
.L_x_615:
[----:B------:R-:W-:Y:S05]  /*30640*/  BSYNC.RECONVERGENT B0 ;  /* 0x0000000000007941 */ /* 0x000fea0003800200 */
.L_x_614:
        /* <DEDUP_REMOVED lines=34> */
.L_x_617:
[----:B------:R-:W-:Y:S05]  /*30870*/  BSYNC.RECONVERGENT B0 ;  /* 0x0000000000007941 */ /* 0x000fea0003800200 */
.L_x_616:
        /* <DEDUP_REMOVED lines=34> */
.L_x_619:
[----:B------:R-:W-:Y:S05]  /*30aa0*/  BSYNC.RECONVERGENT B0 ;  /* 0x0000000000007941 */ /* 0x000fea0003800200 */
.L_x_618:
[----:B------:R-:W0:Y:S01]  /*30ab0*/  MUFU.RCP64H R11, 4.29494272000000000000e+09 ;  /* 0x41effff4000b7908 */ /* 0x000e220000001800 */
        /* <DEDUP_REMOVED lines=38> */
.L_x_621:
[----:B------:R-:W-:Y:S05]  /*30d20*/  BSYNC.RECONVERGENT B0 ;  /* 0x0000000000007941 */ /* 0x000fea0003800200 */
.L_x_620:
[----:B------:R-:W0:Y:S01]  /*30d30*/  MUFU.RCP64H R3, 4.29494272000000000000e+09 ;  /* 0x41effff400037908 */ /* 0x000e220000001800 */
        /* <DEDUP_REMOVED lines=33> */
.L_x_623:
[----:B------:R-:W-:Y:S05]  /*30f50*/  BSYNC.RECONVERGENT B0 ;  /* 0x0000000000007941 */ /* 0x000fea0003800200 */
.L_x_622:
        /* <DEDUP_REMOVED lines=34> */
.L_x_625:
[----:B------:R-:W-:Y:S05]  /*31180*/  BSYNC.RECONVERGENT B0 ;  /* 0x0000000000007941 */ /* 0x000fea0003800200 */
.L_x_624:
        /* <DEDUP_REMOVED lines=40> */
.L_x_627:
[----:B------:R-:W-:Y:S05]  /*31410*/  BSYNC.RECONVERGENT B0 ;  /* 0x0000000000007941 */ /* 0x000fea0003800200 */
.L_x_626:
        /* <DEDUP_REMOVED lines=34> */
.L_x_629:
[----:B------:R-:W-:Y:S05]  /*31640*/  BSYNC.RECONVERGENT B0 ;  /* 0x0000000000007941 */ /* 0x000fea0003800200 */
.L_x_628:
        /* <DEDUP_REMOVED lines=34> */
.L_x_631:
[----:B------:R-:W-:Y:S05]  /*31870*/  BSYNC.RECONVERGENT B0 ;  /* 0x0000000000007941 */ /* 0x000fea0003800200 */
.L_x_630:
        /* <DEDUP_REMOVED lines=38> */
.L_x_633:
[----:B------:R-:W-:Y:S05]  /*31ae0*/  BSYNC.RECONVERGENT B0 ;  /* 0x0000000000007941 */ /* 0x000fea0003800200 */
.L_x_632:
[----:B------:R-:W2:Y:S04]  /*31af0*/  LDG.E R48, desc[UR6][R22.64+-0x4] ;  /* 0xfffffc0616307981 */ /* 0x000ea8000c1e1900 */
[----:B------:R-:W3:Y:S04]  /*31b00*/  LDG.E R44, desc[UR6][R22.64] ;  /* 0x00000006162c7981 */ /* 0x000ee8000c1e1900 */
[----:B------:R-:W4:Y:S01]  /*31b10*/  LDG.E R36, desc[UR6][R22.64+0x4] ;  /* 0x0000040616247981 */ /* 0x000f22000c1e1900 */
[----:B------:R-:W0:Y:S01]  /*31b20*/  MUFU.RCP64H R3, 4.29494272000000000000e+09 ;  /* 0x41effff400037908 */ /* 0x000e220000001800 */
        /* <DEDUP_REMOVED lines=26> */
[-C--:B------:R-:W-:Y:S02]  /*31cd0*/  DFMA R42, R2, -R12.reuse, R38 ;  /* 0x8000000c022a722b */ /* 0x080fe40000000026 */
[----:B------:R-:W-:Y:S02]  /*31ce0*/  DFMA R12, R10, -R12, R14 ;  /* 0x8000000c0a0c722b */ /* 0x000fe4000000000e */
[----:B-1----:R-:W-:-:S04]  /*31cf0*/  DFMA R14, R32, -131072, R36 ;  /* 0xc1000000200e782b */ /* 0x002fc80000000024 */
        /* <DEDUP_REMOVED lines=16> */
.L_x_635:
[----:B------:R-:W-:Y:S05]  /*31e00*/  BSYNC.RECONVERGENT B0 ;  /* 0x0000000000007941 */ /* 0x000fea0003800200 */
.L_x_634:
        /* <DEDUP_REMOVED lines=34> */
.L_x_637:
[----:B------:R-:W-:Y:S05]  /*32030*/  BSYNC.RECONVERGENT B0 ;  /* 0x0000000000007941 */ /* 0x000fea0003800200 */
.L_x_636:
        /* <DEDUP_REMOVED lines=34> */
.L_x_639:
[----:B------:R-:W-:Y:S05]  /*32260*/  BSYNC.RECONVERGENT B0 ;  /* 0x0000000000007941 */ /* 0x000fea0003800200 */
.L_x_638:
        /* <DEDUP_REMOVED lines=38> */
.L_x_641:
[----:B------:R-:W-:Y:S05]  /*324d0*/  BSYNC.RECONVERGENT B0 ;  /* 0x0000000000007941 */ /* 0x000fea0003800200 */
.L_x_640:
        /* <DEDUP_REMOVED lines=34> */
.L_x_643:
[----:B------:R-:W-:Y:S05]  /*32700*/  BSYNC.RECONVERGENT B0 ;  /* 0x0000000000007941 */ /* 0x000fea0003800200 */
.L_x_642:
        /* <DEDUP_REMOVED lines=34> */
.L_x_645:
[----:B------:R-:W-:Y:S05]  /*32930*/  BSYNC.RECONVERGENT B0 ;  /* 0x0000000000007941 */ /* 0x000fea0003800200 */
.L_x_644:
        /* <DEDUP_REMOVED lines=39> */
.L_x_647:
[----:B------:R-:W-:Y:S05]  /*32bb0*/  BSYNC.RECONVERGENT B0 ;  /* 0x0000000000007941 */ /* 0x000fea0003800200 */
.L_x_646:
        /* <DEDUP_REMOVED lines=34> */
.L_x_649:
[----:B------:R-:W-:Y:S05]  /*32de0*/  BSYNC.RECONVERGENT B0 ;  /* 0x0000000000007941 */ /* 0x000fea0003800200 */
.L_x_648:
        /* <DEDUP_REMOVED lines=34> */
.L_x_651:
[----:B------:R-:W-:Y:S05]  /*33010*/  BSYNC.RECONVERGENT B0 ;  /* 0x0000000000007941 */ /* 0x000fea0003800200 */
.L_x_650:
        /* <DEDUP_REMOVED lines=38> */
.L_x_653:
[----:B------:R-:W-:Y:S05]  /*33280*/  BSYNC.RECONVERGENT B0 ;  /* 0x0000000000007941 */ /* 0x000fea0003800200 */
.L_x_652:
        /* <DEDUP_REMOVED lines=34> */
.L_x_655:
[----:B------:R-:W-:Y:S05]  /*334b0*/  BSYNC.RECONVERGENT B0 ;  /* 0x0000000000007941 */ /* 0x000fea0003800200 */
.L_x_654:
        /* <DEDUP_REMOVED lines=34> */
.L_x_657:
[----:B------:R-:W-:Y:S05]  /*336e0*/  BSYNC.RECONVERGENT B0 ;  /* 0x0000000000007941 */ /* 0x000fea0003800200 */
.L_x_656:
        /* <DEDUP_REMOVED lines=34> */
.L_x_659:
[----:B------:R-:W-:Y:S05]  /*33910*/  BSYNC.RECONVERGENT B0 ;  /* 0x0000000000007941 */ /* 0x000fea0003800200 */
.L_x_658:
        /* <DEDUP_REMOVED lines=38> */
.L_x_661:
[----:B------:R-:W-:Y:S05]  /*33b80*/  BSYNC.RECONVERGENT B0 ;  /* 0x0000000000007941 */ /* 0x000fea0003800200 */
.L_x_660:
        /* <DEDUP_REMOVED lines=34> */
.L_x_663:
[----:B------:R-:W-:Y:S05]  /*33db0*/  BSYNC.RECONVERGENT B0 ;  /* 0x0000000000007941 */ /* 0x000fea0003800200 */
.L_x_662:
        /* <DEDUP_REMOVED lines=34> */
.L_x_665:
[----:B------:R-:W-:Y:S05]  /*33fe0*/  BSYNC.RECONVERGENT B0 ;  /* 0x0000000000007941 */ /* 0x000fea0003800200 */
.L_x_664:
        /* <DEDUP_REMOVED lines=39> */
.L_x_667:
[----:B------:R-:W-:Y:S05]  /*34260*/  BSYNC.RECONVERGENT B0 ;  /* 0x0000000000007941 */ /* 0x000fea0003800200 */
.L_x_666:
        /* <DEDUP_REMOVED lines=34> */
.L_x_669:
[----:B------:R-:W-:Y:S05]  /*34490*/  BSYNC.RECONVERGENT B0 ;  /* 0x0000000000007941 */ /* 0x000fea0003800200 */
.L_x_668:
        /* <DEDUP_REMOVED lines=34> */
.L_x_671:
[----:B------:R-:W-:Y:S05]  /*346c0*/  BSYNC.RECONVERGENT B0 ;  /* 0x0000000000007941 */ /* 0x000fea0003800200 */
.L_x_670:
        /* <DEDUP_REMOVED lines=38> */
.L_x_673:
[----:B------:R-:W-:Y:S05]  /*34930*/  BSYNC.RECONVERGENT B0 ;  /* 0x0000000000007941 */ /* 0x000fea0003800200 */
.L_x_672:
        /* <DEDUP_REMOVED lines=34> */
.L_x_675:
[----:B------:R-:W-:Y:S05]  /*34b60*/  BSYNC.RECONVERGENT B0 ;  /* 0x0000000000007941 */ /* 0x000fea0003800200 */
.L_x_674:
        /* <DEDUP_REMOVED lines=34> */
.L_x_677:
[----:B------:R-:W-:Y:S05]  /*34d90*/  BSYNC.RECONVERGENT B0 ;  /* 0x0000000000007941 */ /* 0x000fea0003800200 */
.L_x_676:
        /* <DEDUP_REMOVED lines=34> */
.L_x_679:
[----:B------:R-:W-:Y:S05]  /*34fc0*/  BSYNC.RECONVERGENT B0 ;  /* 0x0000000000007941 */ /* 0x000fea0003800200 */
.L_x_678:
        /* <DEDUP_REMOVED lines=38> */
.L_x_681:
[----:B------:R-:W-:Y:S05]  /*35230*/  BSYNC.RECONVERGENT B0 ;  /* 0x0000000000007941 */ /* 0x000fea0003800200 */
.L_x_680:
        /* <DEDUP_REMOVED lines=34> */
.L_x_683:
[----:B------:R-:W-:Y:S05]  /*35460*/  BSYNC.RECONVERGENT B0 ;  /* 0x0000000000007941 */ /* 0x000fea0003800200 */
.L_x_682:
        /* <DEDUP_REMOVED lines=34> */
.L_x_685:
[----:B------:R-:W-:Y:S05]  /*35690*/  BSYNC.RECONVERGENT B0 ;  /* 0x0000000000007941 */ /* 0x000fea0003800200 */
.L_x_684:
        /* <DEDUP_REMOVED lines=39> */
.L_x_687:
[----:B------:R-:W-:Y:S05]  /*35910*/  BSYNC.RECONVERGENT B0 ;  /* 0x0000000000007941 */ /* 0x000fea0003800200 */
.L_x_686:
        /* <DEDUP_REMOVED lines=34> */
.L_x_689:
[----:B------:R-:W-:Y:S05]  /*35b40*/  BSYNC.RECONVERGENT B0 ;  /* 0x0000000000007941 */ /* 0x000fea0003800200 */
.L_x_688:
        /* <DEDUP_REMOVED lines=34> */
.L_x_691:
[----:B------:R-:W-:Y:S05]  /*35d70*/  BSYNC.RECONVERGENT B0 ;  /* 0x0000000000007941 */ /* 0x000fea0003800200 */
.L_x_690:
        /* <DEDUP_REMOVED lines=38> */
.L_x_693:
[----:B------:R-:W-:Y:S05]  /*35fe0*/  BSYNC.RECONVERGENT B0 ;  /* 0x0000000000007941 */ /* 0x000fea0003800200 */
.L_x_692:
[----:B------:R-:W2:Y:S04]  /*35ff0*/  LDG.E R50, desc[UR6][R22.64+0x8] ;  /* 0x0000080616327981 */ /* 0x000ea8000c1e1900 */
[----:B------:R-:W3:Y:S04]  /*36000*/  LDG.E R46, desc[UR6][R22.64+0xc] ;  /* 0x00000c06162e7981 */ /* 0x000ee8000c1e1900 */
[----:B------:R-:W4:Y:S01]  /*36010*/  LDG.E R0, desc[UR6][R22.64+0x10] ;  /* 0x0000100616007981 */ /* 0x000f22000c1e1900 */
[----:B------:R-:W0:Y:S01]  /*36020*/  MUFU.RCP64H R3, 4.29494272000000000000e+09 ;  /* 0x41effff400037908 */ /* 0x000e220000001800 */
        /* <DEDUP_REMOVED lines=45> */
.L_x_695:
[----:B------:R-:W-:Y:S05]  /*36300*/  BSYNC.RECONVERGENT B0 ;  /* 0x0000000000007941 */ /* 0x000fea0003800200 */
.L_x_694:
        /* <DEDUP_REMOVED lines=34> */
.L_x_697:
[----:B------:R-:W-:Y:S05]  /*36530*/  BSYNC.RECONVERGENT B0 ;  /* 0x0000000000007941 */ /* 0x000fea0003800200 */
.L_x_696:
        /* <DEDUP_REMOVED lines=34> */
.L_x_699:
[----:B------:R-:W-:Y:S05]  /*36760*/  BSYNC.RECONVERGENT B0 ;  /* 0x0000000000007941 */ /* 0x000fea0003800200 */
.L_x_698:
        /* <DEDUP_REMOVED lines=38> */
.L_x_701:
[----:B------:R-:W-:Y:S05]  /*369d0*/  BSYNC.RECONVERGENT B0 ;  /* 0x0000000000007941 */ /* 0x000fea0003800200 */
.L_x_700:
        /* <DEDUP_REMOVED lines=34> */
.L_x_703:
[----:B------:R-:W-:Y:S05]  /*36c00*/  BSYNC.RECONVERGENT B0 ;  /* 0x0000000000007941 */ /* 0x000fea0003800200 */
.L_x_702:
        /* <DEDUP_REMOVED lines=34> */
.L_x_705:
[----:B------:R-:W-:Y:S05]  /*36e30*/  BSYNC.RECONVERGENT B0 ;  /* 0x0000000000007941 */ /* 0x000fea0003800200 */
.L_x_704:
        /* <DEDUP_REMOVED lines=39> */
.L_x_707:
[----:B------:R-:W-:Y:S05]  /*370b0*/  BSYNC.RECONVERGENT B0 ;  /* 0x0000000000007941 */ /* 0x000fea0003800200 */
.L_x_706:
        /* <DEDUP_REMOVED lines=34> */
.L_x_709:
[----:B------:R-:W-:Y:S05]  /*372e0*/  BSYNC.RECONVERGENT B0 ;  /* 0x0000000000007941 */ /* 0x000fea0003800200 */
.L_x_708:
        /* <DEDUP_REMOVED lines=34> */
.L_x_711:
[----:B------:R-:W-:Y:S05]  /*37510*/  BSYNC.RECONVERGENT B0 ;  /* 0x0000000000007941 */ /* 0x000fea0003800200 */
.L_x_710:
        /* <DEDUP_REMOVED lines=38> */
.L_x_713:
[----:B------:R-:W-:Y:S05]  /*37780*/  BSYNC.RECONVERGENT B0 ;  /* 0x0000000000007941 */ /* 0x000fea0003800200 */
.L_x_712:
        /* <DEDUP_REMOVED lines=34> */
.L_x_715:
[----:B------:R-:W-:Y:S05]  /*379b0*/  BSYNC.RECONVERGENT B0 ;  /* 0x0000000000007941 */ /* 0x000fea0003800200 */
.L_x_714:
        /* <DEDUP_REMOVED lines=34> */
.L_x_717:
[----:B------:R-:W-:Y:S05]  /*37be0*/  BSYNC.RECONVERGENT B0 ;  /* 0x0000000000007941 */ /* 0x000fea0003800200 */
.L_x_716:
        /* <DEDUP_REMOVED lines=34> */
.L_x_719:
[----:B------:R-:W-:Y:S05]  /*37e10*/  BSYNC.RECONVERGENT B0 ;  /* 0x0000000000007941 */ /* 0x000fea0003800200 */
.L_x_718:
        /* <DEDUP_REMOVED lines=38> */
.L_x_721:
[----:B------:R-:W-:Y:S05]  /*38080*/  BSYNC.RECONVERGENT B0 ;  /* 0x0000000000007941 */ /* 0x000fea0003800200 */
.L_x_720:
        /* <DEDUP_REMOVED lines=34> */
.L_x_723:
[----:B------:R-:W-:Y:S05]  /*382b0*/  BSYNC.RECONVERGENT B0 ;  /* 0x0000000000007941 */ /* 0x000fea0003800200 */
.L_x_722:
        /* <DEDUP_REMOVED lines=34> */
.L_x_725:
[----:B------:R-:W-:Y:S05]  /*384e0*/  BSYNC.RECONVERGENT B0 ;  /* 0x0000000000007941 */ /* 0x000fea0003800200 */
.L_x_724:
        /* <DEDUP_REMOVED lines=39> */
.L_x_727:
[----:B------:R-:W-:Y:S05]  /*38760*/  BSYNC.RECONVERGENT B0 ;  /* 0x0000000000007941 */ /* 0x000fea0003800200 */
.L_x_726:
        /* <DEDUP_REMOVED lines=34> */
.L_x_729:
[----:B------:R-:W-:Y:S05]  /*38990*/  BSYNC.RECONVERGENT B0 ;  /* 0x0000000000007941 */ /* 0x000fea0003800200 */
.L_x_728:
        /* <DEDUP_REMOVED lines=34> */
.L_x_731:
[----:B------:R-:W-:Y:S05]  /*38bc0*/  BSYNC.RECONVERGENT B0 ;  /* 0x0000000000007941 */ /* 0x000fea0003800200 */
.L_x_730:
        /* <DEDUP_REMOVED lines=38> */
.L_x_733:
[----:B------:R-:W-:Y:S05]  /*38e30*/  BSYNC.RECONVERGENT B0 ;  /* 0x0000000000007941 */ /* 0x000fea0003800200 */
.L_x_732:
        /* <DEDUP_REMOVED lines=34> */
.L_x_735:
[----:B------:R-:W-:Y:S05]  /*39060*/  BSYNC.RECONVERGENT B0 ;  /* 0x0000000000007941 */ /* 0x000fea0003800200 */
.L_x_734:
        /* <DEDUP_REMOVED lines=34> */
.L_x_737:
[----:B------:R-:W-:Y:S05]  /*39290*/  BSYNC.RECONVERGENT B0 ;  /* 0x0000000000007941 */ /* 0x000fea0003800200 */
.L_x_736:
        /* <DEDUP_REMOVED lines=34> */
.L_x_739:
[----:B------:R-:W-:Y:S05]  /*394c0*/  BSYNC.RECONVERGENT B0 ;  /* 0x0000000000007941 */ /* 0x000fea0003800200 */
.L_x_738:
        /* <DEDUP_REMOVED lines=38> */
.L_x_741:
[----:B------:R-:W-:Y:S05]  /*39730*/  BSYNC.RECONVERGENT B0 ;  /* 0x0000000000007941 */ /* 0x000fea0003800200 */
.L_x_740:
        /* <DEDUP_REMOVED lines=34> */
.L_x_743:
[----:B------:R-:W-:Y:S05]  /*39960*/  BSYNC.RECONVERGENT B0 ;  /* 0x0000000000007941 */ /* 0x000fea0003800200 */
.L_x_742:
        /* <DEDUP_REMOVED lines=34> */
.L_x_745:
[----:B------:R-:W-:Y:S05]  /*39b90*/  BSYNC.RECONVERGENT B0 ;  /* 0x0000000000007941 */ /* 0x000fea0003800200 */
.L_x_744:
        /* <DEDUP_REMOVED lines=39> */
.L_x_747:
[----:B------:R-:W-:Y:S05]  /*39e10*/  BSYNC.RECONVERGENT B0 ;  /* 0x0000000000007941 */ /* 0x000fea0003800200 */
.L_x_746:
        /* <DEDUP_REMOVED lines=34> */
.L_x_749:
[----:B------:R-:W-:Y:S05]  /*3a040*/  BSYNC.RECONVERGENT B0 ;  /* 0x0000000000007941 */ /* 0x000fea0003800200 */
.L_x_748:
        /* <DEDUP_REMOVED lines=34> */
.L_x_751:
[----:B------:R-:W-:Y:S05]  /*3a270*/  BSYNC.RECONVERGENT B0 ;  /* 0x0000000000007941 */ /* 0x000fea0003800200 */
.L_x_750:
        /* <DEDUP_REMOVED lines=38> */
.L_x_753:
[----:B------:R-:W-:Y:S05]  /*3a4e0*/  BSYNC.RECONVERGENT B0 ;  /* 0x0000000000007941 */ /* 0x000fea0003800200 */
.L_x_752:
[----:B------:R-:W0:Y:S01]  /*3a4f0*/  FRND.F64.FLOOR R10, R10 ;  /* 0x0000000a000a7313 */ /* 0x000e220000305800 */
[----:B------:R-:W-:Y:S01]  /*3a500*/  UMOV UR10, 0xd7600000 ;  /* 0xd7600000000a7882 */ /* 0x000fe20000000000 */
[----:B------:R-:W-:-:S06]  /*3a510*/  UMOV UR11, 0x41effff4 ;  /* 0x41effff4000b7882 */ /* 0x000fcc0000000000 */
[----:B------:R2:W3:Y:S01]  /*3a520*/  F2I.U32.F64.TRUNC R0, R28 ;  /* 0x0000001c00007311 */ /* 0x0004e2000030d000 */
[----:B0-----:R-:W-:-:S07]  /*3a530*/  DFMA R12, R10, -UR10, R4 ;  /* 0x8000000a0a0c7c2b */ /* 0x001fce0008000004 */
[----:B------:R2:W0:Y:S01]  /*3a540*/  F2I.U32.F64.TRUNC R18, R40 ;  /* 0x0000002800127311 */ /* 0x000422000030d000 */
[----:B------:R-:W-:-:S07]  /*3a550*/  DADD R26, R12, UR10 ;  /* 0x0000000a0c1a7e29 */ /* 0x000fce0008000000 */
[----:B------:R2:W4:Y:S01]  /*3a560*/  F2I.U32.F64.TRUNC R17, R42 ;  /* 0x0000002a00117311 */ /* 0x000522000030d000 */
[----:B------:R-:W-:-:S07]  /*3a570*/  DSETP.GEU.AND P0, PT, R12, RZ, PT ;  /* 0x000000ff0c00722a */ /* 0x000fce0003f0e000 */
[----:B------:R2:W1:Y:S01]  /*3a580*/  F2I.U32.F64.TRUNC R16, R38 ;  /* 0x0000002600107311 */ /* 0x000462000030d000 */
[----:B------:R-:W-:Y:S02]  /*3a590*/  FSEL R10, R26, R12, !P0 ;  /* 0x0000000c1a0a7208 */ /* 0x000fe40004000000 */
[----:B------:R-:W-:-:S05]  /*3a5a0*/  FSEL R11, R27, R13, !P0 ;  /* 0x0000000d1b0b7208 */ /* 0x000fca0004000000 */
[----:B------:R2:W0:Y:S08]  /*3a5b0*/  F2I.U32.F64.TRUNC R3, R36 ;  /* 0x0000002400037311 */ /* 0x000430000030d000 */
[----:B------:R2:W0:Y:S08]  /*3a5c0*/  F2I.U32.F64.TRUNC R4, R32 ;  /* 0x0000002000047311 */ /* 0x000430000030d000 */
[----:B------:R2:W0:Y:S08]  /*3a5d0*/  F2I.U32.F64.TRUNC R5, R20 ;  /* 0x0000001400057311 */ /* 0x000430000030d000 */
[----:B------:R2:W0:Y:S08]  /*3a5e0*/  F2I.U32.F64.TRUNC R14, R24 ;  /* 0x00000018000e7311 */ /* 0x000430000030d000 */
[----:B-1-34-:R2:W0:Y:S02]  /*3a5f0*/  F2I.U32.F64.TRUNC R15, R10 ;  /* 0x0000000a000f7311 */ /* 0x01a424000030d000 */
.L_x_573:
[----:B------:R-:W-:Y:S01]  /*3a600*/  IADD3 R22, P0, PT, R22, 0x24, RZ ;  /* 0x0000002416167810 */ /* 0x000fe20007f1e0ff */
[----:B------:R-:W-:Y:S02]  /*3a610*/  USHF.R.U64 UR8, UR8, 0x1, UR4 ;  /* 0x0000000108087899 */ /* 0x000fe40008001204 */
[----:B------:R-:W-:Y:S02]  /*3a620*/  USHF.R.U32.HI UR4, URZ, 0x1, UR4 ;  /* 0x00000001ff047899 */ /* 0x000fe40008011604 */
[----:B------:R-:W-:Y:S01]  /*3a630*/  IMAD.X R23, RZ, RZ, R23, P0 ;  /* 0x000000ffff177224 */ /* 0x000fe200000e0617 */
[----:B------:R-:W-:Y:S09]  /*3a640*/  BRA.U UP1, `(.L_x_754) ;  /* 0xffffff2d01cc7547 */ /* 0x000ff2000b83ffff */
[----:B--2---:R-:W1:Y:S01]  /*3a650*/  MUFU.RCP64H R11, 4.29494272000000000000e+09 ;  /* 0x41effff4000b7908 */ /* 0x004e620000001800 */
[----:B------:R-:W-:Y:S01]  /*3a660*/  MOV R24, 0xd7600000 ;  /* 0xd760000000187802 */ /* 0x000fe20000000f00 */
[----:B------:R-:W-:Y:S01]  /*3a670*/  IMAD.MOV.U32 R25, RZ, RZ, 0x41effff4 ;  /* 0x41effff4ff197424 */ /* 0x000fe200078e00ff */
[----:B------:R-:W-:Y:S01]  /*3a680*/  BSSY.RECONVERGENT B0, `(.L_x_755) ;  /* 0x000001e000007945 */ /* 0x000fe20003800200 */
[----:B------:R-:W-:-:S04]  /*3a690*/  IMAD.MOV.U32 R10, RZ, RZ, 0x1 ;  /* 0x00000001ff0a7424 */ /* 0x000fc800078e00ff */
[----:B------:R-:W2:Y:S08]  /*3a6a0*/  I2F.F64.U32 R26, R0 ;  /* 0x00000000001a7312 */ /* 0x000eb00000201800 */
[----:B------:R-:W-:Y:S01]  /*3a6b0*/  I2F.F64.U32 R22, R6 ;  /* 0x0000000600167312 */ /* 0x000fe20000201800 */
[----:B-1----:R-:W-:-:S07]  /*3a6c0*/  DFMA R12, R10, -R24, 1 ;  /* 0x3ff000000a0c742b */ /* 0x002fce0000000818 */
[----:B------:R-:W-:Y:S01]  /*3a6d0*/  I2F.F64.U32 R6, R7 ;  /* 0x0000000700067312 */ /* 0x000fe20000201800 */
[----:B------:R-:W-:Y:S02]  /*3a6e0*/  DFMA R20, R12, R12, R12 ;  /* 0x0000000c0c14722b */ /* 0x000fe4000000000c */
[----:B--2---:R-:W-:-:S06]  /*3a6f0*/  DMUL R12, R26, 7.62939453125e-06 ;  /* 0x3ee000001a0c7828 */ /* 0x004fcc0000000000 */
[----:B------:R-:W-:-:S04]  /*3a700*/  DFMA R10, R10, R20, R10 ;  /* 0x000000140a0a722b */ /* 0x000fc8000000000a */
[----:B------:R-:W1:Y:S04]  /*3a710*/  FRND.F64.FLOOR R12, R12 ;  /* 0x0000000c000c7313 */ /* 0x000e680000305800 */
[----:B------:R-:W-:-:S08]  /*3a720*/  DFMA R28, R10, -R24, 1 ;  /* 0x3ff000000a1c742b */ /* 0x000fd00000000818 */
[----:B------:R-:W-:Y:S02]  /*3a730*/  DFMA R28, R10, R28, R10 ;  /* 0x0000001c0a1c722b */ /* 0x000fe4000000000a */
[----:B-1----:R-:W-:Y:S02]  /*3a740*/  DMUL R20, R22, R12 ;  /* 0x0000000c16147228 */ /* 0x002fe40000000000 */
[----:B------:R-:W-:-:S06]  /*3a750*/  DFMA R26, R12, -131072, R26 ;  /* 0xc10000000c1a782b */ /* 0x000fcc000000001a */
[----:B------:R-:W-:Y:S02]  /*3a760*/  DMUL R10, R28, R20 ;  /* 0x000000141c0a7228 */ /* 0x000fe40000000000 */
[----:B------:R-:W-:-:S06]  /*3a770*/  FSETP.GEU.AND P1, PT, |R21|, 6.5827683646048100446e-37, PT ;  /* 0x036000001500780b */ /* 0x000fcc0003f2e200 */
[----:B------:R-:W-:-:S08]  /*3a780*/  DFMA R24, R10, -R24, R20 ;  /* 0x800000180a18722b */ /* 0x000fd00000000014 */
[----:B------:R-:W-:Y:S02]  /*3a790*/  DFMA R10, R28, R24, R10 ;  /* 0x000000181c0a722b */ /* 0x000fe4000000000a */
[----:B------:R1:W2:Y:S08]  /*3a7a0*/  I2F.F64.U32 R24, R8 ;  /* 0x0000000800187312 */ /* 0x0002b00000201800 */
[----:B------:R-:W-:-:S05]  /*3a7b0*/  FFMA R0, RZ, 29.99997711181640625, R11 ;  /* 0x41effff4ff007823 */ /* 0x000fca000000000b */
[----:B------:R-:W-:-:S13]  /*3a7c0*/  FSETP.GT.AND P0, PT, |R0|, 1.469367938527859385e-39, PT ;  /* 0x001000000000780b */ /* 0x000fda0003f04200 */
[----:B-12---:R-:W-:Y:S05]  /*3a7d0*/  @P0 BRA P1, `(.L_x_756) ;  /* 0x0000000000200947 */ /* 0x006fea0000800000 */
        /* <DEDUP_REMOVED lines=8> */
.L_x_756:
[----:B------:R-:W-:Y:S05]  /*3a860*/  BSYNC.RECONVERGENT B0 ;  /* 0x0000000000007941 */ /* 0x000fea0003800200 */
.L_x_755:
[----:B------:R-:W1:Y:S01]  /*3a870*/  MUFU.RCP64H R9, 4.29494272000000000000e+09 ;  /* 0x41effff400097908 */ /* 0x000e620000001800 */
[----:B------:R-:W-:Y:S01]  /*3a880*/  IMAD.MOV.U32 R28, RZ, RZ, -0x28a00000 ;  /* 0xd7600000ff1c7424 */ /* 0x000fe200078e00ff */
[----:B------:R-:W-:Y:S01]  /*3a890*/  DMUL R26, R22, R26 ;  /* 0x0000001a161a7228 */ /* 0x000fe20000000000 */
[----:B------:R-:W-:Y:S01]  /*3a8a0*/  IMAD.MOV.U32 R29, RZ, RZ, 0x41effff4 ;  /* 0x41effff4ff1d7424 */ /* 0x000fe200078e00ff */
[----:B------:R-:W-:Y:S01]  /*3a8b0*/  UMOV UR4, 0xd7600000 ;  /* 0xd760000000047882 */ /* 0x000fe20000000000 */
[----:B------:R-:W-:Y:S01]  /*3a8c0*/  IMAD.MOV.U32 R8, RZ, RZ, 0x1 ;  /* 0x00000001ff087424 */ /* 0x000fe200078e00ff */
[----:B------:R-:W-:Y:S01]  /*3a8d0*/  UMOV UR5, 0x41effff4 ;  /* 0x41effff400057882 */ /* 0x000fe20000000000 */
[----:B------:R-:W-:Y:S01]  /*3a8e0*/  BSSY.RECONVERGENT B0, `(.L_x_757) ;  /* 0x000001a000007945 */ /* 0x000fe20003800200 */
[----:B------:R-:W2:Y:S04]  /*3a8f0*/  FRND.F64.FLOOR R10, R10 ;  /* 0x0000000a000a7313 */ /* 0x000ea80000305800 */
[----:B------:R-:W-:Y:S01]  /*3a900*/  FSETP.GEU.AND P2, PT, |R27|, 6.5827683646048100446e-37, PT ;  /* 0x036000001b00780b */ /* 0x000fe20003f4e200 */
[----:B-1----:R-:W-:-:S02]  /*3a910*/  DFMA R12, R8, -R28, 1 ;  /* 0x3ff00000080c742b */ /* 0x002fc4000000081c */
[----:B--2---:R-:W-:-:S06]  /*3a920*/  DFMA R20, R10, -R28, R20 ;  /* 0x8000001c0a14722b */ /* 0x004fcc0000000014 */
        /* <DEDUP_REMOVED lines=20> */
[----:B------:R-:W-:-:S07]  /*3aa70*/  MOV R8, R0 ;  /* 0x0000000000087202 */ /* 0x000fce0000000f00 */
.L_x_758:
[----:B------:R-:W-:Y:S05]  /*3aa80*/  BSYNC.RECONVERGENT B0 ;  /* 0x0000000000007941 */ /* 0x000fea0003800200 */
.L_x_757:
[----:B------:R-:W1:Y:S01]  /*3aa90*/  MUFU.RCP64H R29, 4.29494272000000000000e+09 ;  /* 0x41effff4001d7908 */ /* 0x000e620000001800 */
        /* <DEDUP_REMOVED lines=32> */
.L_x_760:
[----:B------:R-:W-:Y:S05]  /*3aca0*/  BSYNC.RECONVERGENT B0 ;  /* 0x0000000000007941 */ /* 0x000fea0003800200 */
.L_x_759:
[----:B------:R-:W1:Y:S01]  /*3acb0*/  MUFU.RCP64H R11, 4.29494272000000000000e+09 ;  /* 0x41effff4000b7908 */ /* 0x000e620000001800 */
[----:B------:R-:W-:Y:S01]  /*3acc0*/  IMAD.MOV.U32 R28, RZ, RZ, -0x28a00000 ;  /* 0xd7600000ff1c7424 */ /* 0x000fe200078e00ff */
[----:B------:R-:W-:Y:S01]  /*3acd0*/  UMOV UR4, 0xd7600000 ;  /* 0xd760000000047882 */ /* 0x000fe20000000000 */
[----:B------:R-:W-:Y:S01]  /*3ace0*/  IMAD.MOV.U32 R29, RZ, RZ, 0x41effff4 ;  /* 0x41effff4ff1d7424 */ /* 0x000fe200078e00ff */
[----:B------:R-:W-:Y:S01]  /*3acf0*/  UMOV UR5, 0x41effff4 ;  /* 0x41effff400057882 */ /* 0x000fe20000000000 */
[----:B------:R-:W-:Y:S01]  /*3ad00*/  IMAD.MOV.U32 R10, RZ, RZ, 0x1 ;  /* 0x00000001ff0a7424 */ /* 0x000fe200078e00ff */
[----:B------:R-:W-:Y:S02]  /*3ad10*/  BSSY.RECONVERGENT B0, `(.L_x_761) ;  /* 0x0000023000007945 */ /* 0x000fe40003800200 */
[----:B0-----:R-:W0:Y:S08]  /*3ad20*/  I2F.F64.U32 R30, R18 ;  /* 0x00000012001e7312 */ /* 0x001e300000201800 */
[----:B------:R-:W2:Y:S01]  /*3ad30*/  FRND.F64.FLOOR R8, R8 ;  /* 0x0000000800087313 */ /* 0x000ea20000305800 */
[----:B-1----:R-:W-:-:S08]  /*3ad40*/  DFMA R12, R10, -R28, 1 ;  /* 0x3ff000000a0c742b */ /* 0x002fd0000000081c */
[----:B------:R-:W-:Y:S02]  /*3ad50*/  DFMA R20, R12, R12, R12 ;  /* 0x0000000c0c14722b */ /* 0x000fe4000000000c */
[----:B0-----:R-:W-:Y:S02]  /*3ad60*/  DMUL R12, R30, 7.62939453125e-06 ;  /* 0x3ee000001e0c7828 */ /* 0x001fe40000000000 */
        /* <DEDUP_REMOVED lines=15> */
[----:B------:R-:W-:Y:S02]  /*3ae60*/  DFMA R8, R32, R28, R18 ;  /* 0x0000001c2008722b */ /* 0x000fe40000000012 */
[----:B------:R-:W-:Y:S02]  /*3ae70*/  DFMA R18, R12, -131072, R30 ;  /* 0xc10000000c12782b */ /* 0x000fe4000000001e */
[----:B------:R-:W-:Y:S02]  /*3ae80*/  FSEL R26, R10, R26, !P0 ;  /* 0x0000001a0a1a7208 */ /* 0x000fe40004000000 */
[----:B------:R-:W-:-:S04]  /*3ae90*/  FSEL R27, R11, R27, !P0 ;  /* 0x0000001b0b1b7208 */ /* 0x000fc80004000000 */
        /* <DEDUP_REMOVED lines=9> */
[----:B------:R-:W-:-:S07]  /*3af30*/  MOV R8, R0 ;  /* 0x0000000000087202 */ /* 0x000fce0000000f00 */
.L_x_762:
[----:B------:R-:W-:Y:S05]  /*3af40*/  BSYNC.RECONVERGENT B0 ;  /* 0x0000000000007941 */ /* 0x000fea0003800200 */
.L_x_761:
[----:B------:R-:W0:Y:S01]  /*3af50*/  MUFU.RCP64H R11, 4.29494272000000000000e+09 ;  /* 0x41effff4000b7908 */ /* 0x000e220000001800 */
        /* <DEDUP_REMOVED lines=32> */
.L_x_764:
[----:B------:R-:W-:Y:S05]  /*3b160*/  BSYNC.RECONVERGENT B0 ;  /* 0x0000000000007941 */ /* 0x000fea0003800200 */
.L_x_763:
        /* <DEDUP_REMOVED lines=33> */
.L_x_766:
[----:B------:R-:W-:Y:S05]  /*3b380*/  BSYNC.RECONVERGENT B0 ;  /* 0x0000000000007941 */ /* 0x000fea0003800200 */
.L_x_765:
        /* <DEDUP_REMOVED lines=31> */
[----:B------:R-:W-:Y:S02]  /*3b580*/  FFMA R0, RZ, 29.99997711181640625, R9 ;  /* 0x41effff4ff007823 */ /* 0x000fe40000000009 */
[----:B------:R-:W-:-:S03]  /*3b590*/  DADD R26, R26, R10 ;  /* 0x000000001a1a7229 */ /* 0x000fc6000000000a */
        /* <DEDUP_REMOVED lines=9> */
.L_x_768:
[----:B------:R-:W-:Y:S05]  /*3b630*/  BSYNC.RECONVERGENT B0 ;  /* 0x0000000000007941 */ /* 0x000fea0003800200 */
.L_x_767:
        /* <DEDUP_REMOVED lines=33> */
.L_x_770:
[----:B------:R-:W-:Y:S05]  /*3b850*/  BSYNC.RECONVERGENT B0 ;  /* 0x0000000000007941 */ /* 0x000fea0003800200 */
.L_x_769:
        /* <DEDUP_REMOVED lines=33> */
.L_x_772:
[----:B------:R-:W-:Y:S05]  /*3ba70*/  BSYNC.RECONVERGENT B0 ;  /* 0x0000000000007941 */ /* 0x000fea0003800200 */
.L_x_771:
        /* <DEDUP_REMOVED lines=37> */
.L_x_774:
[----:B------:R-:W-:Y:S05]  /*3bcd0*/  BSYNC.RECONVERGENT B0 ;  /* 0x0000000000007941 */ /* 0x000fea0003800200 */
.L_x_773:
[----:B------:R-:W0:Y:S01]  /*3bce0*/  MUFU.RCP64H R11, 4.29494272000000000000e+09 ;  /* 0x41effff4000b7908 */ /* 0x000e220000001800 */
[----:B------:R-:W-:Y:S01]  /*3bcf0*/  IMAD.MOV.U32 R30, RZ, RZ, -0x28a00000 ;  /* 0xd7600000ff1e7424 */ /* 0x000fe200078e00ff */
[----:B------:R-:W-:Y:S01]  /*3bd00*/  UMOV UR4, 0xd7600000 ;  /* 0xd760000000047882 */ /* 0x000fe20000000000 */
[----:B------:R-:W-:Y:S01]  /*3bd10*/  IMAD.MOV.U32 R31, RZ, RZ, 0x41effff4 ;  /* 0x41effff4ff1f7424 */ /* 0x000fe200078e00ff */
[----:B------:R-:W-:Y:S01]  /*3bd20*/  UMOV UR5, 0x41effff4 ;  /* 0x41effff400057882 */ /* 0x000fe20000000000 */
[----:B------:R-:W-:Y:S01]  /*3bd30*/  IMAD.MOV.U32 R10, RZ, RZ, 0x1 ;  /* 0x00000001ff0a7424 */ /* 0x000fe200078e00ff */
[----:B------:R-:W-:Y:S02]  /*3bd40*/  BSSY.RECONVERGENT B0, `(.L_x_775) ;  /* 0x000001f000007945 */ /* 0x000fe40003800200 */
[----:B------:R-:W1:Y:S03]  /*3bd50*/  I2F.F64.U32 R32, R16 ;  /* 0x0000001000207312 */ /* 0x000e660000201800 */
        /* <DEDUP_REMOVED lines=29> */
.L_x_776:
[----:B------:R-:W-:Y:S05]  /*3bf30*/  BSYNC.RECONVERGENT B0 ;  /* 0x0000000000007941 */ /* 0x000fea0003800200 */
.L_x_775:
        /* <DEDUP_REMOVED lines=33> */
.L_x_778:
[----:B------:R-:W-:Y:S05]  /*3c150*/  BSYNC.RECONVERGENT B0 ;  /* 0x0000000000007941 */ /* 0x000fea0003800200 */
.L_x_777:
        /* <DEDUP_REMOVED lines=33> */
.L_x_780:
[----:B------:R-:W-:Y:S05]  /*3c370*/  BSYNC.RECONVERGENT B0 ;  /* 0x0000000000007941 */ /* 0x000fea0003800200 */
.L_x_779:
        /* <DEDUP_REMOVED lines=22> */
[----:B------:R-:W-:Y:S01]  /*3c4e0*/  FSEL R11, R11, R19, !P0 ;  /* 0x000000130b0b7208 */ /* 0x000fe20004000000 */
[----:B------:R-:W-:Y:S01]  /*3c4f0*/  DFMA R18, R12, -131072, R28 ;  /* 0xc10000000c12782b */ /* 0x000fe2000000001c */
[----:B------:R-:W-:-:S03]  /*3c500*/  FSETP.GEU.AND P2, PT, |R21|, 6.5827683646048100446e-37, PT ;  /* 0x036000001500780b */ /* 0x000fc60003f4e200 */
[----:B------:R-:W-:Y:S02]  /*3c510*/  DFMA R26, R2, -R26, R20 ;  /* 0x8000001a021a722b */ /* 0x000fe40000000014 */
[C---:B------:R-:W-:Y:S02]  /*3c520*/  DADD R8, R10.reuse, UR4 ;  /* 0x000000040a087e29 */ /* 0x040fe40008000000 */
[----:B------:R-:W-:-:S04]  /*3c530*/  DSETP.GEU.AND P0, PT, R10, RZ, PT ;  /* 0x000000ff0a00722a */ /* 0x000fc80003f0e000 */
[----:B------:R-:W-:-:S04]  /*3c540*/  DFMA R2, R30, R26, R2 ;  /* 0x0000001a1e02722b */ /* 0x000fc80000000002 */
        /* <DEDUP_REMOVED lines=13> */
.L_x_782:
[----:B------:R-:W-:Y:S05]  /*3c620*/  BSYNC.RECONVERGENT B0 ;  /* 0x0000000000007941 */ /* 0x000fea0003800200 */
.L_x_781:
        /* <DEDUP_REMOVED lines=33> */
.L_x_784:
[----:B------:R-:W-:Y:S05]  /*3c840*/  BSYNC.RECONVERGENT B0 ;  /* 0x0000000000007941 */ /* 0x000fea0003800200 */
.L_x_783:
        /* <DEDUP_REMOVED lines=33> */
.L_x_786:
[----:B------:R-:W-:Y:S05]  /*3ca60*/  BSYNC.RECONVERGENT B0 ;  /* 0x0000000000007941 */ /* 0x000fea0003800200 */
.L_x_785:
        /* <DEDUP_REMOVED lines=42> */
.L_x_788:
[----:B------:R-:W-:Y:S05]  /*3cd10*/  BSYNC.RECONVERGENT B0 ;  /* 0x0000000000007941 */ /* 0x000fea0003800200 */
.L_x_787:
        /* <DEDUP_REMOVED lines=34> */
.L_x_790:
[----:B------:R-:W-:Y:S05]  /*3cf40*/  BSYNC.RECONVERGENT B0 ;  /* 0x0000000000007941 */ /* 0x000fea0003800200 */
.L_x_789:
        /* <DEDUP_REMOVED lines=33> */
.L_x_792:
[----:B------:R-:W-:Y:S05]  /*3d160*/  BSYNC.RECONVERGENT B0 ;  /* 0x0000000000007941 */ /* 0x000fea0003800200 */
.L_x_791:
        /* <DEDUP_REMOVED lines=37> */
.L_x_794:
[----:B------:R-:W-:Y:S05]  /*3d3c0*/  BSYNC.RECONVERGENT B0 ;  /* 0x0000000000007941 */ /* 0x000fea0003800200 */
.L_x_793:
        /* <DEDUP_REMOVED lines=19> */
[----:B------:R-:W-:-:S08]  /*3d500*/  DFMA R30, R2, R30, R2 ;  /* 0x0000001e021e722b */ /* 0x000fd00000000002 */
[----:B------:R-:W-:Y:S01]  /*3d510*/  DMUL R2, R30, R18 ;  /* 0x000000121e027228 */ /* 0x000fe20000000000 */
[----:B------:R-:W-:-:S07]  /*3d520*/  FSETP.GEU.AND P2, PT, |R19|, 6.5827683646048100446e-37, PT ;  /* 0x036000001300780b */ /* 0x000fce0003f4e200 */
[----:B------:R-:W-:Y:S01]  /*3d530*/  DFMA R4, R2, -R20, R18 ;  /* 0x800000140204722b */ /* 0x000fe20000000012 */
[----:B------:R-:W-:Y:S02]  /*3d540*/  FSEL R20, R10, R26, !P0 ;  /* 0x0000001a0a147208 */ /* 0x000fe40004000000 */
[----:B------:R-:W-:-:S05]  /*3d550*/  FSEL R21, R11, R27, !P0 ;  /* 0x0000001b0b157208 */ /* 0x000fca0004000000 */
[----:B------:R-:W-:Y:S02]  /*3d560*/  DFMA R2, R30, R4, R2 ;  /* 0x000000041e02722b */ /* 0x000fe40000000002 */
[----:B------:R-:W-:-:S08]  /*3d570*/  DFMA R4, R12, -131072, R28 ;  /* 0xc10000000c04782b */ /* 0x000fd0000000001c */
        /* <DEDUP_REMOVED lines=11> */
.L_x_796:
[----:B------:R-:W-:Y:S05]  /*3d630*/  BSYNC.RECONVERGENT B0 ;  /* 0x0000000000007941 */ /* 0x000fea0003800200 */
.L_x_795:
        /* <DEDUP_REMOVED lines=33> */
.L_x_798:
[----:B------:R-:W-:Y:S05]  /*3d850*/  BSYNC.RECONVERGENT B0 ;  /* 0x0000000000007941 */ /* 0x000fea0003800200 */
.L_x_797:
        /* <DEDUP_REMOVED lines=33> */
.L_x_800:
[----:B------:R-:W-:Y:S05]  /*3da70*/  BSYNC.RECONVERGENT B0 ;  /* 0x0000000000007941 */ /* 0x000fea0003800200 */
.L_x_799:
        /* <DEDUP_REMOVED lines=42> */
.L_x_802:
[----:B------:R-:W-:Y:S05]  /*3dd20*/  BSYNC.RECONVERGENT B0 ;  /* 0x0000000000007941 */ /* 0x000fea0003800200 */
.L_x_801:
        /* <DEDUP_REMOVED lines=33> */
.L_x_804:
[----:B------:R-:W-:Y:S05]  /*3df40*/  BSYNC.RECONVERGENT B0 ;  /* 0x0000000000007941 */ /* 0x000fea0003800200 */
.L_x_803:
        /* <DEDUP_REMOVED lines=33> */
.L_x_806:
[----:B------:R-:W-:Y:S05]  /*3e160*/  BSYNC.RECONVERGENT B0 ;  /* 0x0000000000007941 */ /* 0x000fea0003800200 */
.L_x_805:
        /* <DEDUP_REMOVED lines=42> */
.L_x_808:
[----:B------:R-:W-:Y:S05]  /*3e410*/  BSYNC.RECONVERGENT B0 ;  /* 0x0000000000007941 */ /* 0x000fea0003800200 */
.L_x_807:
        /* <DEDUP_REMOVED lines=34> */
.L_x_810:
[----:B------:R-:W-:Y:S05]  /*3e640*/  BSYNC.RECONVERGENT B0 ;  /* 0x0000000000007941 */ /* 0x000fea0003800200 */
.L_x_809:
        /* <DEDUP_REMOVED lines=33> */
.L_x_812:
[----:B------:R-:W-:Y:S05]  /*3e860*/  BSYNC.RECONVERGENT B0 ;  /* 0x0000000000007941 */ /* 0x000fea0003800200 */
.L_x_811:
        /* <DEDUP_REMOVED lines=37> */
.L_x_814:
[----:B------:R-:W-:Y:S05]  /*3eac0*/  BSYNC.RECONVERGENT B0 ;  /* 0x0000000000007941 */ /* 0x000fea0003800200 */
.L_x_813:
[----:B------:R-:W0:Y:S01]  /*3ead0*/  FRND.F64.FLOOR R8, R8 ;  /* 0x0000000800087313 */ /* 0x000e220000305800 */
[----:B------:R-:W1:Y:S01]  /*3eae0*/  S2R R0, SR_CTAID.X ;  /* 0x0000000000007919 */ /* 0x000e620000002500 */
[----:B------:R-:W-:Y:S01]  /*3eaf0*/  UMOV UR4, 0xd7600000 ;  /* 0xd760000000047882 */ /* 0x000fe20000000000 */
[----:B------:R-:W-:Y:S01]  /*3eb00*/  UMOV UR5, 0x41effff4 ;  /* 0x41effff400057882 */ /* 0x000fe20000000000 */
[----:B------:R-:W2:Y:S01]  /*3eb10*/  LDC.64 R4, c[0x0][0x380] ;  /* 0x0000e000ff047b82 */ /* 0x000ea20000000a00 */
[----:B------:R-:W1:Y:S03]  /*3eb20*/  S2R R11, SR_TID.X ;  /* 0x00000000000b7919 */ /* 0x000e660000002100 */
[----:B------:R-:W3:Y:S01]  /*3eb30*/  F2I.U32.F64.TRUNC R17, R16 ;  /* 0x0000001000117311 */ /* 0x000ee2000030d000 */
[----:B0-----:R-:W-:-:S07]  /*3eb40*/  DFMA R22, R8, -UR4, R22 ;  /* 0x8000000408167c2b */ /* 0x001fce0008000016 */
[----:B------:R-:W-:Y:S01]  /*3eb50*/  F2I.U32.F64.TRUNC R6, R20 ;  /* 0x0000001400067311 */ /* 0x000fe2000030d000 */
[C---:B------:R-:W-:Y:S02]  /*3eb60*/  DADD R2, R22.reuse, UR4 ;  /* 0x0000000416027e29 */ /* 0x040fe40008000000 */
[----:B------:R-:W-:-:S08]  /*3eb70*/  DSETP.GEU.AND P0, PT, R22, RZ, PT ;  /* 0x000000ff1600722a */ /* 0x000fd00003f0e000 */
[----:B------:R-:W-:Y:S02]  /*3eb80*/  FSEL R2, R2, R22, !P0 ;  /* 0x0000001602027208 */ /* 0x000fe40004000000 */
[----:B------:R-:W-:Y:S01]  /*3eb90*/  FSEL R3, R3, R23, !P0 ;  /* 0x0000001703037208 */ /* 0x000fe20004000000 */
[----:B-1----:R-:W-:-:S03]  /*3eba0*/  IMAD R11, R0, 0x3, R11 ;  /* 0x00000003000b7824 */ /* 0x002fc600078e020b */
[----:B------:R-:W0:Y:S01]  /*3ebb0*/  F2I.U32.F64.TRUNC R7, R2 ;  /* 0x0000000200077311 */ /* 0x000e22000030d000 */
[----:B--2---:R-:W-:-:S05]  /*3ebc0*/  IMAD.WIDE R4, R11, 0x30, R4 ;  /* 0x000000300b047825 */ /* 0x004fca00078e0204 */
[----:B---3--:R-:W-:Y:S04]  /*3ebd0*/  STG.E desc[UR6][R4.64+0xc], R17 ;  /* 0x00000c1104007986 */ /* 0x008fe8000c101906 */
[----:B------:R-:W-:Y:S04]  /*3ebe0*/  STG.E.64 desc[UR6][R4.64+0x18], RZ ;  /* 0x000018ff04007986 */ /* 0x000fe8000c101b06 */
[----:B------:R-:W-:Y:S04]  /*3ebf0*/  STG.E desc[UR6][R4.64+0x20], RZ ;  /* 0x000020ff04007986 */ /* 0x000fe8000c101906 */
[----:B------:R-:W-:Y:S04]  /*3ec00*/  STG.E.64 desc[UR6][R4.64+0x28], RZ ;  /* 0x000028ff04007986 */ /* 0x000fe8000c101b06 */
[----:B0-----:R-:W-:Y:S01]  /*3ec10*/  STG.E.64 desc[UR6][R4.64+0x10], R6 ;  /* 0x0000100604007986 */ /* 0x001fe2000c101b06 */
[----:B------:R-:W-:Y:S05]  /*3ec20*/  EXIT ;  /* 0x000000000000794d */ /* 0x000fea0003800000 */
        .weak           $__internal_0_$__cuda_sm20_div_rn_f64_full
        .type           $__internal_0_$__cuda_sm20_div_rn_f64_full,@function
        .size           $__internal_0_$__cuda_sm20_div_rn_f64_full,(.L_x_821 - $__internal_0_$__cuda_sm20_div_rn_f64_full)
$__internal_0_$__cuda_sm20_div_rn_f64_full:
[----:B------:R-:W-:Y:S01]  /*3ec30*/  IMAD.MOV.U32 R65, RZ, RZ, R9 ;  /* 0x000000ffff417224 */ /* 0x000fe200078e0009 */
[----:B------:R-:W-:Y:S01]  /*3ec40*/  FSETP.GEU.AND P0, PT, |R57|, 1.469367938527859385e-39, PT ;  /* 0x001000003900780b */ /* 0x000fe20003f0e200 */
[----:B------:R-:W-:Y:S01]  /*3ec50*/  IMAD.MOV.U32 R64, RZ, RZ, R10 ;  /* 0x000000ffff407224 */ /* 0x000fe200078e000a */
[----:B------:R-:W-:Y:S01]  /*3ec60*/  MOV R56, R0 ;  /* 0x0000000000387202 */ /* 0x000fe20000000f00 */
[----:B------:R-:W-:Y:S01]  /*3ec70*/  IMAD.MOV.U32 R62, RZ, RZ, R0 ;  /* 0x000000ffff3e7224 */ /* 0x000fe200078e0000 */
[----:B------:R-:W-:Y:S01]  /*3ec80*/  FSETP.GEU.AND P2, PT, |R65|, 1.469367938527859385e-39, PT ;  /* 0x001000004100780b */ /* 0x000fe20003f4e200 */
[----:B------:R-:W-:Y:S01]  /*3ec90*/  IMAD.MOV.U32 R68, RZ, RZ, R64 ;  /* 0x000000ffff447224 */ /* 0x000fe200078e0040 */
[----:B------:R-:W-:Y:S01]  /*3eca0*/  LOP3.LUT R11, R57, 0x800fffff, RZ, 0xc0, !PT ;  /* 0x800fffff390b7812 */ /* 0x000fe200078ec0ff */
[----:B------:R-:W-:Y:S01]  /*3ecb0*/  IMAD.MOV.U32 R70, RZ, RZ, 0x1 ;  /* 0x00000001ff467424 */ /* 0x000fe200078e00ff */
[----:B------:R-:W-:Y:S01]  /*3ecc0*/  LOP3.LUT R9, R65, 0x7ff00000, RZ, 0xc0, !PT ;  /* 0x7ff0000041097812 */ /* 0x000fe200078ec0ff */
[----:B------:R-:W-:Y:S01]  /*3ecd0*/  BSSY.RECONVERGENT B1, `(.L_x_815) ;  /* 0x0000055000017945 */ /* 0x000fe20003800200 */
[----:B------:R-:W-:-:S02]  /*3ece0*/  LOP3.LUT R63, R11, 0x3ff00000, RZ, 0xfc, !PT ;  /* 0x3ff000000b3f7812 */ /* 0x000fc400078efcff */
[----:B------:R-:W-:Y:S01]  /*3ecf0*/  LOP3.LUT R12, R57, 0x7ff00000, RZ, 0xc0, !PT ;  /* 0x7ff00000390c7812 */ /* 0x000fe200078ec0ff */
[----:B------:R-:W-:Y:S01]  /*3ed00*/  @!P0 DMUL R62, R56, 8.98846567431157953865e+307 ;  /* 0x7fe00000383e8828 */ /* 0x000fe20000000000 */
[----:B------:R-:W-:Y:S02]  /*3ed10*/  IMAD.MOV.U32 R0, RZ, RZ, R9 ;  /* 0x000000ffff007224 */ /* 0x000fe400078e0009 */
[----:B------:R-:W-:Y:S02]  /*3ed20*/  ISETP.GE.U32.AND P1, PT, R9, R12, PT ;  /* 0x0000000c0900720c */ /* 0x000fe40003f26070 */
[----:B------:R-:W-:Y:S01]  /*3ed30*/  @!P2 LOP3.LUT R10, R57, 0x7ff00000, RZ, 0xc0, !PT ;  /* 0x7ff00000390aa812 */ /* 0x000fe200078ec0ff */
[----:B------:R-:W0:Y:S01]  /*3ed40*/  MUFU.RCP64H R71, R63 ;  /* 0x0000003f00477308 */ /* 0x000e220000001800 */
[----:B------:R-:W-:Y:S02]  /*3ed50*/  @!P2 MOV R66, RZ ;  /* 0x000000ff0042a202 */ /* 0x000fe40000000f00 */
[----:B------:R-:W-:Y:S01]  /*3ed60*/  @!P2 ISETP.GE.U32.AND P3, PT, R9, R10, PT ;  /* 0x0000000a0900a20c */ /* 0x000fe20003f66070 */
[----:B------:R-:W-:Y:S01]  /*3ed70*/  IMAD.MOV.U32 R10, RZ, RZ, 0x1ca00000 ;  /* 0x1ca00000ff0a7424 */ /* 0x000fe200078e00ff */
[----:B------:R-:W-:-:S04]  /*3ed80*/  @!P0 LOP3.LUT R12, R63, 0x7ff00000, RZ, 0xc0, !PT ;  /* 0x7ff000003f0c8812 */ /* 0x000fc800078ec0ff */
[C---:B------:R-:W-:Y:S02]  /*3ed90*/  @!P2 SEL R13, R10.reuse, 0x63400000, !P3 ;  /* 0x634000000a0da807 */ /* 0x040fe40005800000 */
[----:B------:R-:W-:Y:S02]  /*3eda0*/  SEL R11, R10, 0x63400000, !P1 ;  /* 0x634000000a0b7807 */ /* 0x000fe40004800000 */
[--C-:B------:R-:W-:Y:S02]  /*3edb0*/  @!P2 LOP3.LUT R13, R13, 0x80000000, R65.reuse, 0xf8, !PT ;  /* 0x800000000d0da812 */ /* 0x100fe400078ef841 */
[----:B------:R-:W-:Y:S02]  /*3edc0*/  LOP3.LUT R69, R11, 0x800fffff, R65, 0xf8, !PT ;  /* 0x800fffff0b457812 */ /* 0x000fe400078ef841 */
[----:B------:R-:W-:-:S06]  /*3edd0*/  @!P2 LOP3.LUT R67, R13, 0x100000, RZ, 0xfc, !PT ;  /* 0x001000000d43a812 */ /* 0x000fcc00078efcff */
[----:B------:R-:W-:Y:S02]  /*3ede0*/  @!P2 DFMA R68, R68, 2, -R66 ;  /* 0x400000004444a82b */ /* 0x000fe40000000842 */
[----:B0-----:R-:W-:-:S08]  /*3edf0*/  DFMA R66, R70, -R62, 1 ;  /* 0x3ff000004642742b */ /* 0x001fd0000000083e */
[----:B------:R-:W-:Y:S01]  /*3ee00*/  DFMA R66, R66, R66, R66 ;  /* 0x000000424242722b */ /* 0x000fe20000000042 */
[----:B------:R-:W-:-:S05]  /*3ee10*/  @!P2 LOP3.LUT R0, R69, 0x7ff00000, RZ, 0xc0, !PT ;  /* 0x7ff000004500a812 */ /* 0x000fca00078ec0ff */
[----:B------:R-:W-:Y:S02]  /*3ee20*/  VIADD R11, R0, 0xffffffff ;  /* 0xffffffff000b7836 */ /* 0x000fe40000000000 */
[----:B------:R-:W-:-:S03]  /*3ee30*/  DFMA R66, R70, R66, R70 ;  /* 0x000000424642722b */ /* 0x000fc60000000046 */
[----:B------:R-:W-:Y:S02]  /*3ee40*/  ISETP.GT.U32.AND P0, PT, R11, 0x7feffffe, PT ;  /* 0x7feffffe0b00780c */ /* 0x000fe40003f04070 */
[----:B------:R-:W-:-:S03]  /*3ee50*/  IADD3 R11, PT, PT, R12, -0x1, RZ ;  /* 0xffffffff0c0b7810 */ /* 0x000fc60007ffe0ff */
[----:B------:R-:W-:Y:S01]  /*3ee60*/  DFMA R72, R66, -R62, 1 ;  /* 0x3ff000004248742b */ /* 0x000fe2000000083e */
[----:B------:R-:W-:-:S07]  /*3ee70*/  ISETP.GT.U32.OR P0, PT, R11, 0x7feffffe, P0 ;  /* 0x7feffffe0b00780c */ /* 0x000fce0000704470 */
[----:B------:R-:W-:-:S08]  /*3ee80*/  DFMA R72, R66, R72, R66 ;  /* 0x000000484248722b */ /* 0x000fd00000000042 */
[----:B------:R-:W-:-:S08]  /*3ee90*/  DMUL R70, R72, R68 ;  /* 0x0000004448467228 */ /* 0x000fd00000000000 */
[----:B------:R-:W-:-:S08]  /*3eea0*/  DFMA R66, R70, -R62, R68 ;  /* 0x8000003e4642722b */ /* 0x000fd00000000044 */
[----:B------:R-:W-:Y:S01]  /*3eeb0*/  DFMA R66, R72, R66, R70 ;  /* 0x000000424842722b */ /* 0x000fe20000000046 */
[----:B------:R-:W-:Y:S10]  /*3eec0*/  @P0 BRA `(.L_x_816) ;  /* 0x0000000000740947 */ /* 0x000ff40003800000 */
[----:B------:R-:W-:Y:S01]  /*3eed0*/  LOP3.LUT R0, R57, 0x7ff00000, RZ, 0xc0, !PT ;  /* 0x7ff0000039007812 */ /* 0x000fe200078ec0ff */
[----:B------:R-:W-:-:S03]  /*3eee0*/  IMAD.MOV.U32 R12, RZ, RZ, RZ ;  /* 0x000000ffff0c7224 */ /* 0x000fc600078e00ff */
[CC--:B------:R-:W-:Y:S02]  /*3eef0*/  ISETP.GE.U32.AND P0, PT, R9.reuse, R0.reuse, PT ;  /* 0x000000000900720c */ /* 0x0c0fe40003f06070 */
[----:B------:R-:W-:Y:S02]  /*3ef00*/  VIADDMNMX R0, R9, -R0, 0xb9600000, !PT ;  /* 0xb960000009007446 */ /* 0x000fe40007800900 */
[----:B------:R-:W-:Y:S02]  /*3ef10*/  SEL R9, R10, 0x63400000, !P0 ;  /* 0x634000000a097807 */ /* 0x000fe40004000000 */
[----:B------:R-:W-:-:S05]  /*3ef20*/  VIMNMX R0, PT, PT, R0, 0x46a00000, PT ;  /* 0x46a0000000007848 */ /* 0x000fca0003fe0100 */
[----:B------:R-:W-:-:S04]  /*3ef30*/  IMAD.IADD R0, R0, 0x1, -R9 ;  /* 0x0000000100007824 */ /* 0x000fc800078e0a09 */
[----:B------:R-:W-:-:S06]  /*3ef40*/  VIADD R13, R0, 0x7fe00000 ;  /* 0x7fe00000000d7836 */ /* 0x000fcc0000000000 */
[----:B------:R-:W-:-:S10]  /*3ef50*/  DMUL R10, R66, R12 ;  /* 0x0000000c420a7228 */ /* 0x000fd40000000000 */
[----:B------:R-:W-:-:S13]  /*3ef60*/  FSETP.GTU.AND P0, PT, |R11|, 1.469367938527859385e-39, PT ;  /* 0x001000000b00780b */ /* 0x000fda0003f0c200 */
[----:B------:R-:W-:Y:S05]  /*3ef70*/  @P0 BRA `(.L_x_817) ;  /* 0x0000000000a80947 */ /* 0x000fea0003800000 */
[----:B------:R-:W-:-:S06]  /*3ef80*/  DFMA R62, R66, -R62, R68 ;  /* 0x8000003e423e722b */ /* 0x000fcc0000000044 */
[----:B------:R-:W-:-:S04]  /*3ef90*/  MOV R62, RZ ;  /* 0x000000ff003e7202 */ /* 0x000fc80000000f00 */
[C---:B------:R-:W-:Y:S02]  /*3efa0*/  FSETP.NEU.AND P0, PT, R63.reuse, RZ, PT ;  /* 0x000000ff3f00720b */ /* 0x040fe40003f0d000 */
[----:B------:R-:W-:-:S04]  /*3efb0*/  LOP3.LUT R56, R63, 0x80000000, R57, 0x48, !PT ;  /* 0x800000003f387812 */ /* 0x000fc800078e4839 */
[----:B------:R-:W-:-:S07]  /*3efc0*/  LOP3.LUT R63, R56, R13, RZ, 0xfc, !PT ;  /* 0x0000000d383f7212 */ /* 0x000fce00078efcff */
[----:B------:R-:W-:Y:S05]  /*3efd0*/  @!P0 BRA `(.L_x_817) ;  /* 0x0000000000908947 */ /* 0x000fea0003800000 */
[----:B------:R-:W-:Y:S01]  /*3efe0*/  IMAD.MOV R13, RZ, RZ, -R0 ;  /* 0x000000ffff0d7224 */ /* 0x000fe200078e0a00 */
[----:B------:R-:W-:Y:S01]  /*3eff0*/  IADD3 R0, PT, PT, -R0, -0x43300000, RZ ;  /* 0xbcd0000000007810 */ /* 0x000fe20007ffe1ff */
[----:B------:R-:W-:-:S06]  /*3f000*/  IMAD.MOV.U32 R12, RZ, RZ, RZ ;  /* 0x000000ffff0c7224 */ /* 0x000fcc00078e00ff */
[----:B------:R-:W-:Y:S02]  /*3f010*/  DFMA R12, R10, -R12, R66 ;  /* 0x8000000c0a0c722b */ /* 0x000fe40000000042 */
[----:B------:R-:W-:-:S08]  /*3f020*/  DMUL.RP R66, R66, R62 ;  /* 0x0000003e42427228 */ /* 0x000fd00000008000 */
[----:B------:R-:W-:Y:S02]  /*3f030*/  FSETP.NEU.AND P0, PT, |R13|, R0, PT ;  /* 0x000000000d00720b */ /* 0x000fe40003f0d200 */
[----:B------:R-:W-:Y:S02]  /*3f040*/  LOP3.LUT R56, R67, R56, RZ, 0x3c, !PT ;  /* 0x0000003843387212 */ /* 0x000fe400078e3cff */
[----:B------:R-:W-:Y:S02]  /*3f050*/  FSEL R0, R66, R10, !P0 ;  /* 0x0000000a42007208 */ /* 0x000fe40004000000 */
[----:B------:R-:W-:-:S03]  /*3f060*/  FSEL R9, R56, R11, !P0 ;  /* 0x0000000b38097208 */ /* 0x000fc60004000000 */
[----:B------:R-:W-:Y:S01]  /*3f070*/  IMAD.MOV.U32 R10, RZ, RZ, R0 ;  /* 0x000000ffff0a7224 */ /* 0x000fe200078e0000 */
[----:B------:R-:W-:Y:S01]  /*3f080*/  MOV R11, R9 ;  /* 0x00000009000b7202 */ /* 0x000fe20000000f00 */
[----:B------:R-:W-:Y:S06]  /*3f090*/  BRA `(.L_x_817) ;  /* 0x0000000000607947 */ /* 0x000fec0003800000 */
.L_x_816:
[----:B------:R-:W-:-:S14]  /*3f0a0*/  DSETP.NAN.AND P0, PT, R64, R64, PT ;  /* 0x000000404000722a */ /* 0x000fdc0003f08000 */
[----:B------:R-:W-:Y:S05]  /*3f0b0*/  @P0 BRA `(.L_x_818) ;  /* 0x00000000004c0947 */ /* 0x000fea0003800000 */
[----:B------:R-:W-:-:S14]  /*3f0c0*/  DSETP.NAN.AND P0, PT, R56, R56, PT ;  /* 0x000000383800722a */ /* 0x000fdc0003f08000 */
[----:B------:R-:W-:Y:S05]  /*3f0d0*/  @P0 BRA `(.L_x_819) ;  /* 0x0000000000340947 */ /* 0x000fea0003800000 */
[----:B------:R-:W-:Y:S01]  /*3f0e0*/  ISETP.NE.AND P0, PT, R0, R12, PT ;  /* 0x0000000c0000720c */ /* 0x000fe20003f05270 */
[----:B------:R-:W-:Y:S02]  /*3f0f0*/  IMAD.MOV.U32 R10, RZ, RZ, 0x0 ;  /* 0x00000000ff0a7424 */ /* 0x000fe400078e00ff */
[----:B------:R-:W-:-:S10]  /*3f100*/  IMAD.MOV.U32 R11, RZ, RZ, -0x80000 ;  /* 0xfff80000ff0b7424 */ /* 0x000fd400078e00ff */
[----:B------:R-:W-:Y:S05]  /*3f110*/  @!P0 BRA `(.L_x_817) ;  /* 0x0000000000408947 */ /* 0x000fea0003800000 */
[----:B------:R-:W-:Y:S02]  /*3f120*/  ISETP.NE.AND P0, PT, R0, 0x7ff00000, PT ;  /* 0x7ff000000000780c */ /* 0x000fe40003f05270 */
[----:B------:R-:W-:Y:S02]  /*3f130*/  LOP3.LUT R57, R65, 0x80000000, R57, 0x48, !PT ;  /* 0x8000000041397812 */ /* 0x000fe400078e4839 */
[----:B------:R-:W-:-:S13]  /*3f140*/  ISETP.EQ.OR P0, PT, R12, RZ, !P0 ;  /* 0x000000ff0c00720c */ /* 0x000fda0004702670 */
[----:B------:R-:W-:Y:S01]  /*3f150*/  @P0 LOP3.LUT R0, R57, 0x7ff00000, RZ, 0xfc, !PT ;  /* 0x7ff0000039000812 */ /* 0x000fe200078efcff */
[----:B------:R-:W-:Y:S01]  /*3f160*/  @!P0 IMAD.MOV.U32 R10, RZ, RZ, RZ ;  /* 0x000000ffff0a8224 */ /* 0x000fe200078e00ff */
[----:B------:R-:W-:Y:S01]  /*3f170*/  @!P0 MOV R11, R57 ;  /* 0x00000039000b8202 */ /* 0x000fe20000000f00 */
[----:B------:R-:W-:Y:S02]  /*3f180*/  @P0 IMAD.MOV.U32 R10, RZ, RZ, RZ ;  /* 0x000000ffff0a0224 */ /* 0x000fe400078e00ff */
[----:B------:R-:W-:Y:S01]  /*3f190*/  @P0 IMAD.MOV.U32 R11, RZ, RZ, R0 ;  /* 0x000000ffff0b0224 */ /* 0x000fe200078e0000 */
[----:B------:R-:W-:Y:S06]  /*3f1a0*/  BRA `(.L_x_817) ;  /* 0x00000000001c7947 */ /* 0x000fec0003800000 */
.L_x_819:
[----:B------:R-:W-:Y:S01]  /*3f1b0*/  LOP3.LUT R9, R57, 0x80000, RZ, 0xfc, !PT ;  /* 0x0008000039097812 */ /* 0x000fe200078efcff */
[----:B------:R-:W-:-:S03]  /*3f1c0*/  IMAD.MOV.U32 R10, RZ, RZ, R56 ;  /* 0x000000ffff0a7224 */ /* 0x000fc600078e0038 */
[----:B------:R-:W-:Y:S01]  /*3f1d0*/  MOV R11, R9 ;  /* 0x00000009000b7202 */ /* 0x000fe20000000f00 */
[----:B------:R-:W-:Y:S06]  /*3f1e0*/  BRA `(.L_x_817) ;  /* 0x00000000000c7947 */ /* 0x000fec0003800000 */
.L_x_818:
[----:B------:R-:W-:Y:S01]  /*3f1f0*/  LOP3.LUT R9, R65, 0x80000, RZ, 0xfc, !PT ;  /* 0x0008000041097812 */ /* 0x000fe200078efcff */
[----:B------:R-:W-:-:S04]  /*3f200*/  IMAD.MOV.U32 R10, RZ, RZ, R64 ;  /* 0x000000ffff0a7224 */ /* 0x000fc800078e0040 */
[----:B------:R-:W-:-:S07]  /*3f210*/  IMAD.MOV.U32 R11, RZ, RZ, R9 ;  /* 0x000000ffff0b7224 */ /* 0x000fce00078e0009 */
.L_x_817:
[----:B------:R-:W-:Y:S05]  /*3f220*/  BSYNC.RECONVERGENT B1 ;  /* 0x0000000000017941 */ /* 0x000fea0003800200 */
.L_x_815:
[----:B------:R-:W-:Y:S01]  /*3f230*/  IMAD.MOV.U32 R0, RZ, RZ, R10 ;  /* 0x000000ffff007224 */ /* 0x000fe200078e000a */
[----:B------:R-:W-:Y:S01]  /*3f240*/  MOV R9, R11 ;  /* 0x0000000b00097202 */ /* 0x000fe20000000f00 */
[----:B------:R-:W-:Y:S02]  /*3f250*/  IMAD.MOV.U32 R10, RZ, RZ, R2 ;  /* 0x000000ffff0a7224 */ /* 0x000fe400078e0002 */
[----:B------:R-:W-:-:S04]  /*3f260*/  IMAD.MOV.U32 R11, RZ, RZ, 0x0 ;  /* 0x00000000ff0b7424 */ /* 0x000fc800078e00ff */
[----:B------:R-:W-:Y:S05]  /*3f270*/  RET.REL.NODEC R10 `(_Z12setup_kernelP19curandStateMRG32k3a) ;  /* 0xfffffc0c0a607950 */ /* 0x000fea0003c3ffff */
.L_x_820:
        /* <DEDUP_REMOVED lines=16> */
.L_x_821:


//--------------------- .nv.global.init           --------------------------
	.section	.nv.global.init,"aw",@progbits
	.align	4
.nv.global.init:
	.type		mrg32k3aM1SubSeq,@object
	.size		mrg32k3aM1SubSeq,(mrg32k3aM2SubSeq - mrg32k3aM1SubSeq)
mrg32k3aM1SubSeq:
        /*0000*/ 	.byte	0x0b, 0xcc, 0xee, 0x04, 0x73, 0x29, 0x8b, 0x6f, 0xf6, 0x53, 0x03, 0xf6, 0x23, 0xf6, 0xea, 0xda
        /* <DEDUP_REMOVED lines=125> */
	.type		mrg32k3aM2SubSeq,@object
	.size		mrg32k3aM2SubSeq,(mrg32k3aM1 - mrg32k3aM2SubSeq)
mrg32k3aM2SubSeq:
        /* <DEDUP_REMOVED lines=126> */
	.type		mrg32k3aM1,@object
	.size		mrg32k3aM1,(mrg32k3aM1Seq - mrg32k3aM1)
mrg32k3aM1:
        /* <DEDUP_REMOVED lines=144> */
	.type		mrg32k3aM1Seq,@object
	.size		mrg32k3aM1Seq,(mrg32k3aM2 - mrg32k3aM1Seq)
mrg32k3aM1Seq:
        /* <DEDUP_REMOVED lines=144> */
	.type		mrg32k3aM2,@object
	.size		mrg32k3aM2,(mrg32k3aM2Seq - mrg32k3aM2)
mrg32k3aM2:
        /* <DEDUP_REMOVED lines=144> */
	.type		mrg32k3aM2Seq,@object
	.size		mrg32k3aM2Seq,(precalc_xorwow_matrix - mrg32k3aM2Seq)
mrg32k3aM2Seq:
        /* <DEDUP_REMOVED lines=144> */
	.type		precalc_xorwow_matrix,@object
	.size		precalc_xorwow_matrix,(precalc_xorwow_offset_matrix - precalc_xorwow_matrix)
precalc_xorwow_matrix:
        /* <DEDUP_REMOVED lines=6400> */
	.type		precalc_xorwow_offset_matrix,@object
	.size		precalc_xorwow_offset_matrix,($str - precalc_xorwow_offset_matrix)
precalc_xorwow_offset_matrix:
        /* <DEDUP_REMOVED lines=6400> */
	.type		$str,@object
	.size		$str,(.L_9 - $str)
$str:
        /*353c0*/ 	.byte	0x20, 0x69, 0x64, 0x3d, 0x25, 0x64, 0x20, 0x78, 0x3d, 0x25, 0x2e, 0x35, 0x6c, 0x66, 0x0a, 0x00
.L_9:


//--------------------- .nv.shared.reserved.0     --------------------------
	.section	.nv.shared.reserved.0,"aw",@nobits
	.weak		__nv_reservedSMEM_offset_0_alias
	.size		__nv_reservedSMEM_offset_0_alias, 0, 64
	.other		__nv_reservedSMEM_offset_0_alias,@"STO_CUDA_RESERVED_SHARED STV_DEFAULT"
__nv_reservedSMEM_offset_0_alias:
	.zero		0
	.zero		64


//--------------------- .nv.constant0._Z15generate_kernelP19curandStateMRG32k3a --------------------------
	.section	.nv.constant0._Z15generate_kernelP19curandStateMRG32k3a,"a",@progbits
	.sectionflags	@""
	.align	4
.nv.constant0._Z15generate_kernelP19curandStateMRG32k3a:
	.zero		904


//--------------------- .nv.constant0._Z12setup_kernelP19curandStateMRG32k3a --------------------------
	.section	.nv.constant0._Z12setup_kernelP19curandStateMRG32k3a,"a",@progbits
	.sectionflags	@""
	.align	4
.nv.constant0._Z12setup_kernelP19curandStateMRG32k3a:
	.zero		904


//--------------------- SYMBOLS --------------------------

	.type		.nv.reservedSmem.offset0,@object
	.size		.nv.reservedSmem.offset0,0x4
	.type		vprintf,@function
